def matmul_kernel(
    a_ptr,
    b_ptr,
    c_ptr,
    M,
    N,
    K,
    stride_am,
    stride_ak,
    stride_bk,
    stride_bn,
    stride_cm,
    stride_cn,
    BLOCK_M: tl.constexpr,
    BLOCK_N: tl.constexpr,
    BLOCK_K: tl.constexpr,
    GROUP_M: tl.constexpr,
):
    pid = tl.program_id(axis=0)
    num_pid_m = tl.cdiv(M, BLOCK_M)
    num_pid_n = tl.cdiv(N, BLOCK_N)
    num_pid_in_group = GROUP_M * num_pid_n
    group_id = pid // num_pid_in_group
    first_pid_m = group_id * GROUP_M
    group_size_m = min(num_pid_m - first_pid_m, GROUP_M)
    pid_m = first_pid_m + ((pid % num_pid_in_group) % group_size_m)
    pid_n = (pid % num_pid_in_group) // group_size_m

    offs_am = (pid_m * BLOCK_M + tl.arange(0, BLOCK_M)) % M
    offs_bn = (pid_n * BLOCK_N + tl.arange(0, BLOCK_N)) % N
    offs_k = tl.arange(0, BLOCK_K)
    a_ptrs = a_ptr + offs_am[:, None] * stride_am + offs_k[None, :] * stride_ak
    b_ptrs = b_ptr + offs_k[:, None] * stride_bk + offs_bn[None, :] * stride_bn

    acc = tl.zeros((BLOCK_M, BLOCK_N), dtype=tl.float32)
    for kk in range(0, tl.cdiv(K, BLOCK_K)):
        a = tl.load(a_ptrs, mask=offs_k[None, :] < K - kk * BLOCK_K, other=0.0)
        b = tl.load(b_ptrs, mask=offs_k[:, None] < K - kk * BLOCK_K, other=0.0)
        acc = tl.dot(a, b, acc)
        a_ptrs += BLOCK_K * stride_ak
        b_ptrs += BLOCK_K * stride_bk

    c = acc.to(c_ptr.dtype.element_ty)
    offs_cm = pid_m * BLOCK_M + tl.arange(0, BLOCK_M)
    offs_cn = pid_n * BLOCK_N + tl.arange(0, BLOCK_N)
    c_ptrs = c_ptr + offs_cm[:, None] * stride_cm + offs_cn[None, :] * stride_cn
    mask = (offs_cm[:, None] < M) & (offs_cn[None, :] < N)
    tl.store(c_ptrs, c, mask=mask)

# config = {"BLOCK_K": 128, "BLOCK_M": 64, "BLOCK_N": 512, "GROUP_M": 8, "arch": "sm_90", "dtype": "bf16", "num_ctas": 1, "num_stages": 2, "num_warps": 8}
# arch = sm_90


// ===== COMPILED SASS (sm_90a) =====

	.target	sm_90a

	.elftype	@"ET_EXEC"


//--------------------- .note.nv.tkinfo           --------------------------
	.section	.note.nv.tkinfo,"",@"SHT_NOTE"
	.sectionflags	@"SHF_NOTE_NV_TKINFO"
	.tkinfo
        /*0018*/ 	.word	0x00000002
        /*0030*/ 	.string	""
        /*0030*/ 	.string	"ptxas"
        /*0030*/ 	.string	"Cuda compilation tools, release 13.0, V13.0.88"
        /*0030*/ 	.string	"Build cuda_13.0.r13.0/compiler.36424714_0"
        /*0030*/ 	.string	"-v  -suppress-debug-info  -lineinfo  -arch sm_90a "



//--------------------- .note.nv.cuinfo           --------------------------
	.section	.note.nv.cuinfo,"",@"SHT_NOTE"
	.sectionflags	@"SHF_NOTE_NV_CUINFO"
        /*0018*/ 	.short	0x0002
        /*001a*/ 	.short	0x005a
        /*001c*/ 	.short	0x0082
	.zero		2


//--------------------- .nv.info                  --------------------------
	.section	.nv.info,"",@"SHT_CUDA_INFO"
	.align	4


	//----- nvinfo : EIATTR_REGCOUNT
	.align		4
        /*0000*/ 	.byte	0x04, 0x2f
        /*0002*/ 	.short	(.L_1 - .L_0)
	.align		4
.L_0:
        /*0004*/ 	.word	index@(matmul_kernel)
        /*0008*/ 	.word	0x000000ff


	//----- nvinfo : EIATTR_FRAME_SIZE
	.align		4
.L_1:
        /*000c*/ 	.byte	0x04, 0x11
        /*000e*/ 	.short	(.L_3 - .L_2)
	.align		4
.L_2:
        /*0010*/ 	.word	index@(matmul_kernel)
        /*0014*/ 	.word	0x000009f8


	//----- nvinfo : EIATTR_MIN_STACK_SIZE
	.align		4
.L_3:
        /*0018*/ 	.byte	0x04, 0x12
        /*001a*/ 	.short	(.L_5 - .L_4)
	.align		4
.L_4:
        /*001c*/ 	.word	index@(matmul_kernel)
        /*0020*/ 	.word	0x000009f8
.L_5:


//--------------------- .nv.compat                --------------------------
	.section	.nv.compat,"",@"SHT_CUDA_COMPAT_INFO"
	.align	4
        /*0000*/ 	.byte	0x02, 0x09, 0x01, 0x00, 0x02, 0x02, 0x04, 0x00, 0x02, 0x05, 0x05, 0x00, 0x03, 0x07, 0x01, 0x01
        /*0010*/ 	.byte	0x02, 0x03, 0x00, 0x00, 0x02, 0x06, 0x01, 0x00, 0x04, 0x0b, 0x08, 0x00, 0x00, 0x00, 0x00, 0x00
        /*0020*/ 	.byte	0x00, 0x00, 0x00, 0x00


//--------------------- .nv.info.matmul_kernel    --------------------------
	.section	.nv.info.matmul_kernel,"",@"SHT_CUDA_INFO"
	.sectionflags	@""
	.align	4


	//----- nvinfo : EIATTR_CUDA_API_VERSION
	.align		4
        /*0000*/ 	.byte	0x04, 0x37
        /*0002*/ 	.short	(.L_7 - .L_6)
.L_6:
        /*0004*/ 	.word	0x00000082


	//----- nvinfo : EIATTR_KPARAM_INFO
	.align		4
.L_7:
        /*0008*/ 	.byte	0x04, 0x17
        /*000a*/ 	.short	(.L_9 - .L_8)
.L_8:
        /*000c*/ 	.word	0x00000000
        /*0010*/ 	.short	0x000d
        /*0012*/ 	.short	0x0048
        /*0014*/ 	.byte	0x00, 0xf4, 0x21, 0x00


	//----- nvinfo : EIATTR_KPARAM_INFO
	.align		4
.L_9:
        /*0018*/ 	.byte	0x04, 0x17
        /*001a*/ 	.short	(.L_11 - .L_10)
.L_10:
        /*001c*/ 	.word	0x00000000
        /*0020*/ 	.short	0x000c
        /*0022*/ 	.short	0x0040
        /*0024*/ 	.byte	0x00, 0xf4, 0x21, 0x00


	//----- nvinfo : EIATTR_KPARAM_INFO
	.align		4
.L_11:
        /*0028*/ 	.byte	0x04, 0x17
        /*002a*/ 	.short	(.L_13 - .L_12)
.L_12:
        /*002c*/ 	.word	0x00000000
        /*0030*/ 	.short	0x000b
        /*0032*/ 	.short	0x0038
        /*0034*/ 	.byte	0x00, 0xf0, 0x11, 0x00


	//----- nvinfo : EIATTR_KPARAM_INFO
	.align		4
.L_13:
        /*0038*/ 	.byte	0x04, 0x17
        /*003a*/ 	.short	(.L_15 - .L_14)
.L_14:
        /*003c*/ 	.word	0x00000000
        /*0040*/ 	.short	0x000a
        /*0042*/ 	.short	0x0034
        /*0044*/ 	.byte	0x00, 0xf0, 0x11, 0x00


	//----- nvinfo : EIATTR_KPARAM_INFO
	.align		4
.L_15:
        /*0048*/ 	.byte	0x04, 0x17
        /*004a*/ 	.short	(.L_17 - .L_16)
.L_16:
        /*004c*/ 	.word	0x00000000
        /*0050*/ 	.short	0x0009
        /*0052*/ 	.short	0x0030
        /*0054*/ 	.byte	0x00, 0xf0, 0x11, 0x00


	//----- nvinfo : EIATTR_KPARAM_INFO
	.align		4
.L_17:
        /*0058*/ 	.byte	0x04, 0x17
        /*005a*/ 	.short	(.L_19 - .L_18)
.L_18:
        /*005c*/ 	.word	0x00000000
        /*0060*/ 	.short	0x0008
        /*0062*/ 	.short	0x002c
        /*0064*/ 	.byte	0x00, 0xf0, 0x11, 0x00


	//----- nvinfo : EIATTR_KPARAM_INFO
	.align		4
.L_19:
        /*0068*/ 	.byte	0x04, 0x17
        /*006a*/ 	.short	(.L_21 - .L_20)
.L_20:
        /*006c*/ 	.word	0x00000000
        /*0070*/ 	.short	0x0007
        /*0072*/ 	.short	0x0028
        /*0074*/ 	.byte	0x00, 0xf0, 0x11, 0x00


	//----- nvinfo : EIATTR_KPARAM_INFO
	.align		4
.L_21:
        /*0078*/ 	.byte	0x04, 0x17
        /*007a*/ 	.short	(.L_23 - .L_22)
.L_22:
        /*007c*/ 	.word	0x00000000
        /*0080*/ 	.short	0x0006
        /*0082*/ 	.short	0x0024
        /*0084*/ 	.byte	0x00, 0xf0, 0x11, 0x00


	//----- nvinfo : EIATTR_KPARAM_INFO
	.align		4
.L_23:
        /*0088*/ 	.byte	0x04, 0x17
        /*008a*/ 	.short	(.L_25 - .L_24)
.L_24:
        /*008c*/ 	.word	0x00000000
        /*0090*/ 	.short	0x0005
        /*0092*/ 	.short	0x0020
        /*0094*/ 	.byte	0x00, 0xf0, 0x11, 0x00


	//----- nvinfo : EIATTR_KPARAM_INFO
	.align		4
.L_25:
        /*0098*/ 	.byte	0x04, 0x17
        /*009a*/ 	.short	(.L_27 - .L_26)
.L_26:
        /*009c*/ 	.word	0x00000000
        /*00a0*/ 	.short	0x0004
        /*00a2*/ 	.short	0x001c
        /*00a4*/ 	.byte	0x00, 0xf0, 0x11, 0x00


	//----- nvinfo : EIATTR_KPARAM_INFO
	.align		4
.L_27:
        /*00a8*/ 	.byte	0x04, 0x17
        /*00aa*/ 	.short	(.L_29 - .L_28)
.L_28:
        /*00ac*/ 	.word	0x00000000
        /*00b0*/ 	.short	0x0003
        /*00b2*/ 	.short	0x0018
        /*00b4*/ 	.byte	0x00, 0xf0, 0x11, 0x00


	//----- nvinfo : EIATTR_KPARAM_INFO
	.align		4
.L_29:
        /*00b8*/ 	.byte	0x04, 0x17
        /*00ba*/ 	.short	(.L_31 - .L_30)
.L_30:
        /*00bc*/ 	.word	0x00000000
        /*00c0*/ 	.short	0x0002
        /*00c2*/ 	.short	0x0010
        /*00c4*/ 	.byte	0x00, 0xf4, 0x21, 0x00


	//----- nvinfo : EIATTR_KPARAM_INFO
	.align		4
.L_31:
        /*00c8*/ 	.byte	0x04, 0x17
        /*00ca*/ 	.short	(.L_33 - .L_32)
.L_32:
        /*00cc*/ 	.word	0x00000000
        /*00d0*/ 	.short	0x0001
        /*00d2*/ 	.short	0x0008
        /*00d4*/ 	.byte	0x00, 0xf4, 0x21, 0x00


	//----- nvinfo : EIATTR_KPARAM_INFO
	.align		4
.L_33:
        /*00d8*/ 	.byte	0x04, 0x17
        /*00da*/ 	.short	(.L_35 - .L_34)
.L_34:
        /*00dc*/ 	.word	0x00000000
        /*00e0*/ 	.short	0x0000
        /*00e2*/ 	.short	0x0000
        /*00e4*/ 	.byte	0x00, 0xf4, 0x21, 0x00


	//----- nvinfo : EIATTR_SPARSE_MMA_MASK
	.align		4
.L_35:
        /*00e8*/ 	.byte	0x03, 0x50
        /*00ea*/ 	.short	0x0000


	//----- nvinfo : EIATTR_MAXREG_COUNT
	.align		4
        /*00ec*/ 	.byte	0x03, 0x1b
        /*00ee*/ 	.short	0x00ff


	//----- nvinfo : EIATTR_NUM_BARRIERS
	.align		4
        /*00f0*/ 	.byte	0x02, 0x4c
        /*00f2*/ 	.byte	0x01
	.zero		1


	//----- nvinfo : EIATTR_ANNOTATIONS
	.align		4
        /*00f4*/ 	.byte	0x04, 0x55
        /*00f6*/ 	.short	(.L_37 - .L_36)


	//   ....[0]....
.L_36:
        /*00f8*/ 	.word	0x00000001
        /*00fc*/ 	.byte	0x40, 0x05, 0x00, 0x00, 0x01, 0x00, 0x00, 0x00, 0xb0, 0x07, 0x00, 0x00, 0x01, 0x00, 0x00, 0x00
        /* <DEDUP_REMOVED lines=1288> */
        /*518c*/ 	.byte	0x10, 0x3b, 0x02, 0x00, 0x01, 0x00, 0x00, 0x00, 0x50, 0x3b, 0x02, 0x00


	//----- nvinfo : EIATTR_MERCURY_ISA_VERSION
	.align		4
.L_37:
        /*5198*/ 	.byte	0x03, 0x5f
        /*519a*/ 	.short	0x0101


	//----- nvinfo : EIATTR_EXIT_INSTR_OFFSETS
	.align		4
        /*519c*/ 	.byte	0x04, 0x1c
        /*519e*/ 	.short	(.L_39 - .L_38)


	//   ....[0]....
.L_38:
        /*51a0*/ 	.word	0x00027e60


	//   ....[1]....
        /*51a4*/ 	.word	0x00027e90


	//----- nvinfo : EIATTR_REQNTID
	.align		4
.L_39:
        /*51a8*/ 	.byte	0x04, 0x10
        /*51aa*/ 	.short	(.L_41 - .L_40)
.L_40:
        /*51ac*/ 	.word	0x00000100
        /*51b0*/ 	.word	0x00000001
        /*51b4*/ 	.word	0x00000001


	//----- nvinfo : EIATTR_CBANK_PARAM_SIZE
	.align		4
.L_41:
        /*51b8*/ 	.byte	0x03, 0x19
        /*51ba*/ 	.short	0x0050


	//----- nvinfo : EIATTR_PARAM_CBANK
	.align		4
        /*51bc*/ 	.byte	0x04, 0x0a
        /*51be*/ 	.short	(.L_43 - .L_42)
	.align		4
.L_42:
        /*51c0*/ 	.word	index@(.nv.constant0.matmul_kernel)
        /*51c4*/ 	.short	0x0210
        /*51c6*/ 	.short	0x0050


	//----- nvinfo : EIATTR_SW_WAR
	.align		4
.L_43:
        /*51c8*/ 	.byte	0x04, 0x36
        /*51ca*/ 	.short	(.L_45 - .L_44)
.L_44:
        /*51cc*/ 	.word	0x00000008
.L_45:


//--------------------- .nv.callgraph             --------------------------
	.section	.nv.callgraph,"",@"SHT_CUDA_CALLGRAPH"
	.align	4
	.sectionentsize	8
	.align		4
        /*0000*/ 	.word	0x00000000
	.align		4
        /*0004*/ 	.word	0xffffffff
	.align		4
        /*0008*/ 	.word	0x00000000
	.align		4
        /*000c*/ 	.word	0xfffffffe
	.align		4
        /*0010*/ 	.word	0x00000000
	.align		4
        /*0014*/ 	.word	0xfffffffd
	.align		4
        /*0018*/ 	.word	0x00000000
	.align		4
        /*001c*/ 	.word	0xfffffffc


//--------------------- .text.matmul_kernel       --------------------------
	.section	.text.matmul_kernel,"ax",@progbits
	.align	128
        .global         matmul_kernel
        .type           matmul_kernel,@function
        .size           matmul_kernel,(.L_x_4 - matmul_kernel)
        .other          matmul_kernel,@"STO_CUDA_ENTRY STV_DEFAULT"
matmul_kernel:
.text.matmul_kernel:
[----:B------:R-:W0:Y:S08]  /*0000*/  LDC R1, c[0x0][0x28] ;  /* 0x00000a00ff017b82 */ /* 0x000e300000000800 */
[----:B------:R-:W1:Y:S01]  /*0010*/  LDC.64 R126, c[0x0][0x228] ;  /* 0x00008a00ff7e7b82 */ /* 0x000e620000000a00 */
[----:B------:R-:W2:Y:S01]  /*0020*/  S2R R5, SR_CTAID.X ;  /* 0x0000000000057919 */ /* 0x000ea20000002500 */
[----:B0-----:R-:W-:Y:S01]  /*0030*/  VIADD R1, R1, 0xfffff608 ;  /* 0xfffff60801017836 */ /* 0x001fe20000000000 */
[----:B------:R-:W-:Y:S01]  /*0040*/  UMOV UR6, 0x400 ;  /* 0x0000040000067882 */ /* 0x000fe20000000000 */
[----:B------:R-:W-:Y:S01]  /*0050*/  ULDC.64 UR40, c[0x0][0x208] ;  /* 0x0000820000287ab9 */ /* 0x000fe20000000a00 */
[----:B------:R-:W0:Y:S03]  /*0060*/  S2R R12, SR_TID.X ;  /* 0x00000000000c7919 */ /* 0x000e260000002100 */
[----:B------:R-:W3:Y:S01]  /*0070*/  S2UR UR4, SR_CgaCtaId ;  /* 0x00000000000479c3 */ /* 0x000ee20000008800 */
[----:B-1----:R-:W-:-:S05]  /*0080*/  VIADD R0, R127, 0x1ff ;  /* 0x000001ff7f007836 */ /* 0x002fca0000000000 */
[----:B------:R-:W-:Y:S01]  /*0090*/  SHF.R.S32.HI R3, RZ, 0x1f, R0 ;  /* 0x0000001fff037819 */ /* 0x000fe20000011400 */
[----:B---3--:R-:W-:-:S03]  /*00a0*/  ULEA UR6, UR4, UR6, 0x18 ;  /* 0x0000000604067291 */ /* 0x008fc6000f8ec03f */
[----:B------:R-:W-:Y:S02]  /*00b0*/  LEA.HI R3, R3, R0, RZ, 0x9 ;  /* 0x0000000003037211 */ /* 0x000fe400078f48ff */
[----:B--2---:R-:W-:Y:S02]  /*00c0*/  IABS R8, R5 ;  /* 0x0000000500087213 */ /* 0x004fe40000000000 */
[----:B------:R-:W-:Y:S02]  /*00d0*/  SHF.R.S32.HI R3, RZ, 0x9, R3 ;  /* 0x00000009ff037819 */ /* 0x000fe40000011403 */
[----:B0-----:R-:W-:-:S03]  /*00e0*/  LOP3.LUT R13, R12, 0x3f, RZ, 0xc0, !PT ;  /* 0x0000003f0c0d7812 */ /* 0x001fc600078ec0ff */
[----:B------:R-:W-:-:S05]  /*00f0*/  IMAD.SHL.U32 R4, R3, 0x8, RZ ;  /* 0x0000000803047824 */ /* 0x000fca00078e00ff */
[-C--:B------:R-:W-:Y:S02]  /*0100*/  IABS R7, R4.reuse ;  /* 0x0000000400077213 */ /* 0x080fe40000000000 */
[----:B------:R-:W-:Y:S02]  /*0110*/  IABS R10, R4 ;  /* 0x00000004000a7213 */ /* 0x000fe40000000000 */
[----:B------:R-:W0:Y:S08]  /*0120*/  I2F.RP R0, R7 ;  /* 0x0000000700007306 */ /* 0x000e300000209400 */
[----:B0-----:R-:W0:Y:S02]  /*0130*/  MUFU.RCP R0, R0 ;  /* 0x0000000000007308 */ /* 0x001e240000001000 */
[----:B0-----:R-:W-:-:S02]  /*0140*/  VIADD R2, R0, 0xffffffe ;  /* 0x0ffffffe00027836 */ /* 0x001fc40000000000 */
[----:B------:R-:W-:-:S04]  /*0150*/  IMAD.MOV R0, RZ, RZ, -R10 ;  /* 0x000000ffff007224 */ /* 0x000fc800078e0a0a */
[----:B------:R0:W1:Y:S02]  /*0160*/  F2I.FTZ.U32.TRUNC.NTZ R3, R2 ;  /* 0x0000000200037305 */ /* 0x000064000021f000 */
[----:B0-----:R-:W-:Y:S02]  /*0170*/  IMAD.MOV.U32 R2, RZ, RZ, RZ ;  /* 0x000000ffff027224 */ /* 0x001fe400078e00ff */
[----:B-1----:R-:W-:-:S04]  /*0180*/  IMAD.MOV R6, RZ, RZ, -R3 ;  /* 0x000000ffff067224 */ /* 0x002fc800078e0a03 */
[----:B------:R-:W-:Y:S02]  /*0190*/  IMAD R9, R6, R7, RZ ;  /* 0x0000000706097224 */ /* 0x000fe400078e02ff */
[----:B------:R-:W-:Y:S02]  /*01a0*/  IMAD.MOV.U32 R6, RZ, RZ, R8 ;  /* 0x000000ffff067224 */ /* 0x000fe400078e0008 */
[----:B------:R-:W-:-:S06]  /*01b0*/  IMAD.HI.U32 R3, R3, R9, R2 ;  /* 0x0000000903037227 */ /* 0x000fcc00078e0002 */
[----:B------:R-:W-:-:S04]  /*01c0*/  IMAD.HI.U32 R3, R3, R6, RZ ;  /* 0x0000000603037227 */ /* 0x000fc800078e00ff */
[----:B------:R-:W-:-:S05]  /*01d0*/  IMAD R0, R3, R0, R6 ;  /* 0x0000000003007224 */ /* 0x000fca00078e0206 */
[----:B------:R-:W-:-:S13]  /*01e0*/  ISETP.GT.U32.AND P1, PT, R7, R0, PT ;  /* 0x000000000700720c */ /* 0x000fda0003f24070 */
[----:B------:R-:W-:Y:S02]  /*01f0*/  @!P1 IMAD.IADD R0, R0, 0x1, -R7 ;  /* 0x0000000100009824 */ /* 0x000fe400078e0a07 */
[----:B------:R-:W-:Y:S01]  /*0200*/  @!P1 VIADD R3, R3, 0x1 ;  /* 0x0000000103039836 */ /* 0x000fe20000000000 */
[----:B------:R-:W-:Y:S02]  /*0210*/  ISETP.NE.AND P1, PT, R4, RZ, PT ;  /* 0x000000ff0400720c */ /* 0x000fe40003f25270 */
[----:B------:R-:W-:Y:S02]  /*0220*/  ISETP.GE.U32.AND P0, PT, R0, R7, PT ;  /* 0x000000070000720c */ /* 0x000fe40003f06070 */
[----:B------:R-:W-:-:S04]  /*0230*/  LOP3.LUT R0, R5, R4, RZ, 0x3c, !PT ;  /* 0x0000000405007212 */ /* 0x000fc800078e3cff */
[----:B------:R-:W-:Y:S01]  /*0240*/  ISETP.GE.AND P2, PT, R0, RZ, PT ;  /* 0x000000ff0000720c */ /* 0x000fe20003f46270 */
[----:B------:R-:W-:-:S06]  /*0250*/  VIADD R0, R126, 0x3f ;  /* 0x0000003f7e007836 */ /* 0x000fcc0000000000 */
[----:B------:R-:W-:-:S04]  /*0260*/  @P0 VIADD R3, R3, 0x1 ;  /* 0x0000000103030836 */ /* 0x000fc80000000000 */
[----:B------:R-:W-:Y:S01]  /*0270*/  IMAD.MOV.U32 R2, RZ, RZ, R3 ;  /* 0x000000ffff027224 */ /* 0x000fe200078e0003 */
[----:B------:R-:W-:-:S03]  /*0280*/  SHF.R.S32.HI R3, RZ, 0x1f, R0 ;  /* 0x0000001fff037819 */ /* 0x000fc60000011400 */
[----:B------:R-:W-:Y:S01]  /*0290*/  @!P2 IMAD.MOV R2, RZ, RZ, -R2 ;  /* 0x000000ffff02a224 */ /* 0x000fe200078e0a02 */
[----:B------:R-:W-:Y:S02]  /*02a0*/  @!P1 LOP3.LUT R2, RZ, R4, RZ, 0x33, !PT ;  /* 0x00000004ff029212 */ /* 0x000fe400078e33ff */
[----:B------:R-:W-:-:S03]  /*02b0*/  LEA.HI R3, R3, R0, RZ, 0x6 ;  /* 0x0000000003037211 */ /* 0x000fc600078f30ff */
[----:B------:R-:W-:Y:S02]  /*02c0*/  IMAD.SHL.U32 R8, R2, 0x8, RZ ;  /* 0x0000000802087824 */ /* 0x000fe400078e00ff */
[----:B------:R-:W-:-:S03]  /*02d0*/  IMAD.MOV R2, RZ, RZ, -R2 ;  /* 0x000000ffff027224 */ /* 0x000fc600078e0a02 */
[----:B------:R-:W-:Y:S01]  /*02e0*/  LEA.HI.SX32 R3, R3, -R8, 0x1a ;  /* 0x8000000803037211 */ /* 0x000fe200078fd2ff */
[----:B------:R-:W-:-:S03]  /*02f0*/  IMAD R4, R4, R2, R5 ;  /* 0x0000000204047224 */ /* 0x000fc600078e0205 */
[----:B------:R-:W-:Y:S02]  /*0300*/  VIMNMX R11, R3, 0x8, PT ;  /* 0x00000008030b7848 */ /* 0x000fe40003fe0100 */
[----:B------:R-:W-:Y:S02]  /*0310*/  IABS R9, R4 ;  /* 0x0000000400097213 */ /* 0x000fe40000000000 */
[----:B------:R-:W-:-:S04]  /*0320*/  IABS R7, R11 ;  /* 0x0000000b00077213 */ /* 0x000fc80000000000 */
[----:B------:R-:W0:Y:S08]  /*0330*/  I2F.RP R0, R7 ;  /* 0x0000000700007306 */ /* 0x000e300000209400 */
[----:B0-----:R-:W0:Y:S02]  /*0340*/  MUFU.RCP R0, R0 ;  /* 0x0000000000007308 */ /* 0x001e240000001000 */
[----:B0-----:R-:W-:-:S06]  /*0350*/  VIADD R3, R0, 0xffffffe ;  /* 0x0ffffffe00037836 */ /* 0x001fcc0000000000 */
[----:B------:R-:W0:Y:S02]  /*0360*/  F2I.FTZ.U32.TRUNC.NTZ R3, R3 ;  /* 0x0000000300037305 */ /* 0x000e24000021f000 */
[----:B0-----:R-:W-:-:S04]  /*0370*/  IMAD.MOV R6, RZ, RZ, -R3 ;  /* 0x000000ffff067224 */ /* 0x001fc800078e0a03 */
[----:B------:R-:W-:Y:S01]  /*0380*/  IMAD.MOV.U32 R2, RZ, RZ, R6 ;  /* 0x000000ffff027224 */ /* 0x000fe200078e0006 */
[----:B------:R-:W-:-:S03]  /*0390*/  IABS R6, R11 ;  /* 0x0000000b00067213 */ /* 0x000fc60000000000 */
[----:B------:R-:W-:Y:S02]  /*03a0*/  IMAD R5, R2, R7, RZ ;  /* 0x0000000702057224 */ /* 0x000fe400078e02ff */
[----:B------:R-:W-:Y:S02]  /*03b0*/  IMAD.MOV.U32 R2, RZ, RZ, RZ ;  /* 0x000000ffff027224 */ /* 0x000fe400078e00ff */
[----:B------:R-:W-:Y:S02]  /*03c0*/  IMAD.MOV R0, RZ, RZ, -R6 ;  /* 0x000000ffff007224 */ /* 0x000fe400078e0a06 */
[----:B------:R-:W-:Y:S01]  /*03d0*/  IMAD.HI.U32 R2, R3, R5, R2 ;  /* 0x0000000503027227 */ /* 0x000fe200078e0002 */
[----:B------:R-:W0:Y:S01]  /*03e0*/  LDC R6, c[0x0][0x230] ;  /* 0x00008c00ff067b82 */ /* 0x000e220000000800 */
[----:B------:R-:W-:-:S04]  /*03f0*/  LOP3.LUT R5, R12, 0x80, RZ, 0xc0, !PT ;  /* 0x000000800c057812 */ /* 0x000fc800078ec0ff */
[----:B------:R-:W-:-:S04]  /*0400*/  IMAD.HI.U32 R2, R2, R9, RZ ;  /* 0x0000000902027227 */ /* 0x000fc800078e00ff */
[----:B------:R-:W-:-:S05]  /*0410*/  IMAD R0, R2, R0, R9 ;  /* 0x0000000002007224 */ /* 0x000fca00078e0209 */
[----:B------:R-:W-:Y:S01]  /*0420*/  ISETP.GT.U32.AND P1, PT, R7, R0, PT ;  /* 0x000000000700720c */ /* 0x000fe20003f24070 */
[----:B0-----:R-:W-:-:S12]  /*0430*/  VIADD R6, R6, 0x7f ;  /* 0x0000007f06067836 */ /* 0x001fd80000000000 */
[----:B------:R-:W-:Y:S02]  /*0440*/  @!P1 IMAD.IADD R0, R0, 0x1, -R7 ;  /* 0x0000000100009824 */ /* 0x000fe400078e0a07 */
[----:B------:R-:W-:Y:S01]  /*0450*/  @!P1 VIADD R2, R2, 0x1 ;  /* 0x0000000102029836 */ /* 0x000fe20000000000 */
[----:B------:R-:W-:Y:S02]  /*0460*/  ISETP.NE.AND P1, PT, R11, RZ, PT ;  /* 0x000000ff0b00720c */ /* 0x000fe40003f25270 */
[----:B------:R-:W-:Y:S02]  /*0470*/  ISETP.GE.U32.AND P0, PT, R0, R7, PT ;  /* 0x000000070000720c */ /* 0x000fe40003f06070 */
[----:B------:R-:W-:-:S04]  /*0480*/  LOP3.LUT R0, R4, R11, RZ, 0x3c, !PT ;  /* 0x0000000b04007212 */ /* 0x000fc800078e3cff */
[----:B------:R-:W-:-:S07]  /*0490*/  ISETP.GE.AND P2, PT, R0, RZ, PT ;  /* 0x000000ff0000720c */ /* 0x000fce0003f46270 */
[----:B------:R-:W-:Y:S01]  /*04a0*/  @P0 VIADD R2, R2, 0x1 ;  /* 0x0000000102020836 */ /* 0x000fe20000000000 */
[----:B------:R-:W-:-:S05]  /*04b0*/  ISETP.GT.AND P0, PT, R6, 0x7f, PT ;  /* 0x0000007f0600780c */ /* 0x000fca0003f04270 */
[----:B------:R-:W-:Y:S01]  /*04c0*/  @!P2 IMAD.MOV R2, RZ, RZ, -R2 ;  /* 0x000000ffff02a224 */ /* 0x000fe200078e0a02 */
[----:B------:R-:W-:-:S05]  /*04d0*/  @!P1 LOP3.LUT R2, RZ, R11, RZ, 0x33, !PT ;  /* 0x0000000bff029212 */ /* 0x000fca00078e33ff */
[----:B------:R-:W-:-:S04]  /*04e0*/  IMAD.MOV R0, RZ, RZ, -R2 ;  /* 0x000000ffff007224 */ /* 0x000fc800078e0a02 */
[----:B------:R-:W-:-:S04]  /*04f0*/  IMAD R0, R11, R0, R4 ;  /* 0x000000000b007224 */ /* 0x000fc800078e0204 */
[----:B------:R-:W-:Y:S01]  /*0500*/  IMAD.IADD R3, R8, 0x1, R0 ;  /* 0x0000000108037824 */ /* 0x000fe200078e0200 */
[----:B------:R-:W-:-:S03]  /*0510*/  SHF.R.U32.HI R0, RZ, 0x6, R12 ;  /* 0x00000006ff007819 */ /* 0x000fc6000001160c */
[----:B------:R-:W-:Y:S01]  /*0520*/  IMAD R164, R3, 0x40, R13 ;  /* 0x0000004003a47824 */ /* 0x000fe200078e020d */
[----:B------:R-:W-:-:S04]  /*0530*/  SGXT.U32 R14, R0, 0x2 ;  /* 0x00000002000e781a */ /* 0x000fc80000000000 */
[----:B------:R0:W-:Y:S01]  /*0540*/  STL [R1+0x974], R164 ;  /* 0x000974a401007387 */ /* 0x0001e20000100800 */
[C---:B------:R-:W-:Y:S02]  /*0550*/  LOP3.LUT R4, R14.reuse, 0x4, RZ, 0xfc, !PT ;  /* 0x000000040e047812 */ /* 0x040fe400078efcff */
[C---:B------:R-:W-:Y:S02]  /*0560*/  LOP3.LUT R0, R14.reuse, 0x8, RZ, 0xfc, !PT ;  /* 0x000000080e007812 */ /* 0x040fe400078efcff */
[C---:B------:R-:W-:Y:S02]  /*0570*/  LOP3.LUT R7, R14.reuse, 0xc, RZ, 0xfc, !PT ;  /* 0x0000000c0e077812 */ /* 0x040fe400078efcff */
[C---:B------:R-:W-:Y:S02]  /*0580*/  LOP3.LUT R4, R14.reuse, 0x10, RZ, 0xfc, !PT ;  /* 0x000000100e047812 */ /* 0x040fe400078efcff */
[C---:B------:R-:W-:Y:S02]  /*0590*/  LOP3.LUT R0, R14.reuse, 0x14, RZ, 0xfc, !PT ;  /* 0x000000140e007812 */ /* 0x040fe400078efcff */
[----:B------:R-:W-:-:S02]  /*05a0*/  LOP3.LUT R7, R14, 0x18, RZ, 0xfc, !PT ;  /* 0x000000180e077812 */ /* 0x000fc400078efcff */
        /* <DEDUP_REMOVED lines=22> */
[----:B------:R-:W-:Y:S01]  /*0710*/  LOP3.LUT R0, R14, 0x74, RZ, 0xfc, !PT ;  /* 0x000000740e007812 */ /* 0x000fe200078efcff */
[----:B------:R-:W-:Y:S01]  /*0720*/  IMAD.SHL.U32 R0, R2, 0x200, RZ ;  /* 0x0000020002007824 */ /* 0x000fe200078e00ff */
[----:B------:R-:W-:-:S02]  /*0730*/  LOP3.LUT R7, R14, 0x78, RZ, 0xfc, !PT ;  /* 0x000000780e077812 */ /* 0x000fc400078efcff */
[----:B------:R-:W-:Y:S01]  /*0740*/  LOP3.LUT R4, R14, 0x7c, RZ, 0xfc, !PT ;  /* 0x0000007c0e047812 */ /* 0x000fe200078efcff */
[----:B0-----:R-:W-:Y:S06]  /*0750*/  @P0 BRA `(.L_x_0) ;  /* 0x00000000008c0947 */ /* 0x001fec0003800000 */
[----:B------:R-:W-:Y:S01]  /*0760*/  IMAD.SHL.U32 R2, R12, 0x200, RZ ;  /* 0x000002000c027824 */ /* 0x000fe200078e00ff */
[----:B------:R-:W-:Y:S02]  /*0770*/  CS2R R24, SRZ ;  /* 0x0000000000187805 */ /* 0x000fe4000001ff00 */
[----:B------:R-:W-:Y:S02]  /*0780*/  CS2R R26, SRZ ;  /* 0x00000000001a7805 */ /* 0x000fe4000001ff00 */
[----:B------:R-:W-:Y:S02]  /*0790*/  CS2R R60, SRZ ;  /* 0x00000000003c7805 */ /* 0x000fe4000001ff00 */
[----:B------:R-:W-:Y:S01]  /*07a0*/  CS2R R62, SRZ ;  /* 0x00000000003e7805 */ /* 0x000fe2000001ff00 */
[----:B------:R1:W-:Y:S01]  /*07b0*/  STL [R1+0x970], R2 ;  /* 0x0009700201007387 */ /* 0x0003e20000100800 */
[----:B------:R-:W-:Y:S02]  /*07c0*/  CS2R R8, SRZ ;  /* 0x0000000000087805 */ /* 0x000fe4000001ff00 */
[----:B------:R-:W-:-:S02]  /*07d0*/  CS2R R10, SRZ ;  /* 0x00000000000a7805 */ /* 0x000fc4000001ff00 */
[----:B------:R-:W-:Y:S02]  /*07e0*/  CS2R R4, SRZ ;  /* 0x0000000000047805 */ /* 0x000fe4000001ff00 */
[----:B------:R-:W-:Y:S02]  /*07f0*/  CS2R R6, SRZ ;  /* 0x0000000000067805 */ /* 0x000fe4000001ff00 */
[----:B------:R-:W-:Y:S02]  /*0800*/  CS2R R56, SRZ ;  /* 0x0000000000387805 */ /* 0x000fe4000001ff00 */
[----:B------:R-:W-:Y:S02]  /*0810*/  CS2R R58, SRZ ;  /* 0x00000000003a7805 */ /* 0x000fe4000001ff00 */
        /* <DEDUP_REMOVED lines=21> */
[----:B------:R-:W-:Y:S01]  /*0970*/  CS2R R158, SRZ ;  /* 0x00000000009e7805 */ /* 0x000fe2000001ff00 */
[----:B-1----:R-:W-:Y:S06]  /*0980*/  BRA `(.L_x_1) ;  /* 0x0000023000607947 */ /* 0x002fec0003800000 */
.L_x_0:
[----:B------:R-:W-:Y:S01]  /*0990*/  IABS R4, R127 ;  /* 0x0000007f00047213 */ /* 0x000fe20000000000 */
[----:B------:R-:W-:Y:S01]  /*09a0*/  IMAD.MOV.U32 R2, RZ, RZ, RZ ;  /* 0x000000ffff027224 */ /* 0x000fe200078e00ff */
[C---:B------:R-:W-:Y:S01]  /*09b0*/  LEA.HI R236, R5.reuse, R0, RZ, 0x19 ;  /* 0x0000000005ec7211 */ /* 0x040fe200078fc8ff */
[----:B------:R0:W-:Y:S01]  /*09c0*/  STL [R1+0x978], R0 ;  /* 0x0009780001007387 */ /* 0x0001e20000100800 */
[----:B------:R-:W1:Y:S01]  /*09d0*/  I2F.RP R8, R4 ;  /* 0x0000000400087306 */ /* 0x000e620000209400 */
[----:B------:R-:W-:Y:S01]  /*09e0*/  ISETP.NE.U32.AND P2, PT, R5, RZ, PT ;  /* 0x000000ff0500720c */ /* 0x000fe20003f45070 */
[----:B------:R-:W-:Y:S01]  /*09f0*/  ULDC UR8, c[0x0][0x238] ;  /* 0x00008e0000087ab9 */ /* 0x000fe20000000800 */
[C---:B------:R-:W-:Y:S01]  /*0a00*/  VIADD R7, R236.reuse, 0x1fe ;  /* 0x000001feec077836 */ /* 0x040fe20000000000 */
[----:B------:R-:W-:Y:S01]  /*0a10*/  IABS R234, R126 ;  /* 0x0000007e00ea7213 */ /* 0x000fe20000000000 */
[C---:B------:R-:W-:Y:S01]  /*0a20*/  VIADD R9, R236.reuse, 0x1fc ;  /* 0x000001fcec097836 */ /* 0x040fe20000000000 */
[----:B------:R-:W-:Y:S01]  /*0a30*/  IABS R247, R236 ;  /* 0x000000ec00f77213 */ /* 0x000fe20000000000 */
[C---:B------:R-:W-:Y:S01]  /*0a40*/  VIADD R22, R236.reuse, 0x1f0 ;  /* 0x000001f0ec167836 */ /* 0x040fe20000000000 */
[----:B------:R-:W-:Y:S01]  /*0a50*/  IABS R10, R7 ;  /* 0x00000007000a7213 */ /* 0x000fe20000000000 */
[----:B0-----:R-:W0:Y:S01]  /*0a60*/  S2R R0, SR_TID.X ;  /* 0x0000000000007919 */ /* 0x001e220000002100 */
[----:B------:R-:W-:Y:S01]  /*0a70*/  IABS R13, R9 ;  /* 0x00000009000d7213 */ /* 0x000fe20000000000 */
[C---:B------:R-:W-:Y:S01]  /*0a80*/  VIADD R14, R236.reuse, 0x1f2 ;  /* 0x000001f2ec0e7836 */ /* 0x040fe20000000000 */
[----:B------:R-:W-:Y:S01]  /*0a90*/  ISETP.GE.AND P6, PT, R7, RZ, PT ;  /* 0x000000ff0700720c */ /* 0x000fe20003fc6270 */
[C---:B------:R-:W-:Y:S01]  /*0aa0*/  VIADD R7, R236.reuse, 0x1f6 ;  /* 0x000001f6ec077836 */ /* 0x040fe20000000000 */
[----:B------:R-:W-:Y:S01]  /*0ab0*/  ISETP.GE.AND P3, PT, R9, RZ, PT ;  /* 0x000000ff0900720c */ /* 0x000fe20003f66270 */
[----:B-1----:R-:W1:Y:S01]  /*0ac0*/  MUFU.RCP R8, R8 ;  /* 0x0000000800087308 */ /* 0x002e620000001000 */
[----:B------:R-:W-:Y:S01]  /*0ad0*/  IABS R19, R22 ;  /* 0x0000001600137213 */ /* 0x000fe20000000000 */
[C---:B------:R-:W-:Y:S01]  /*0ae0*/  VIADD R24, R236.reuse, 0x1ec ;  /* 0x000001ecec187836 */ /* 0x040fe20000000000 */
[----:B------:R-:W-:Y:S01]  /*0af0*/  IABS R17, R14 ;  /* 0x0000000e00117213 */ /* 0x000fe20000000000 */
[C---:B------:R-:W-:Y:S01]  /*0b00*/  VIADD R25, R236.reuse, 0x1ea ;  /* 0x000001eaec197836 */ /* 0x040fe20000000000 */
[----:B------:R-:W-:Y:S01]  /*0b10*/  ULDC UR9, c[0x0][0x23c] ;  /* 0x00008f0000097ab9 */ /* 0x000fe20000000800 */
[C---:B------:R-:W-:Y:S01]  /*0b20*/  VIADD R27, R236.reuse, 0x1e6 ;  /* 0x000001e6ec1b7836 */ /* 0x040fe20000000000 */
[----:B------:R-:W-:Y:S01]  /*0b30*/  ULDC.64 UR4, c[0x0][0x218] ;  /* 0x0000860000047ab9 */ /* 0x000fe20000000a00 */
[C---:B------:R-:W-:Y:S01]  /*0b40*/  VIADD R26, R236.reuse, 0x1e8 ;  /* 0x000001e8ec1a7836 */ /* 0x040fe20000000000 */
[----:B------:R-:W-:Y:S01]  /*0b50*/  ULDC.64 UR10, c[0x0][0x210] ;  /* 0x00008400000a7ab9 */ /* 0x000fe20000000a00 */
[C---:B------:R-:W-:Y:S01]  /*0b60*/  VIADD R29, R236.reuse, 0xd6 ;  /* 0x000000d6ec1d7836 */ /* 0x040fe20000000000 */
[----:B------:R-:W-:Y:S01]  /*0b70*/  IABS R23, R27 ;  /* 0x0000001b00177213 */ /* 0x000fe20000000000 */
[C---:B------:R-:W-:Y:S01]  /*0b80*/  VIADD R42, R236.reuse, 0xd2 ;  /* 0x000000d2ec2a7836 */ /* 0x040fe20000000000 */
[----:B------:R-:W-:Y:S01]  /*0b90*/  IABS R21, R26 ;  /* 0x0000001a00157213 */ /* 0x000fe20000000000 */
[----:B------:R-:W-:-:S02]  /*0ba0*/  VIADD R35, R236, 0xd4 ;  /* 0x000000d4ec237836 */ /* 0x000fc40000000000 */
[----:B------:R-:W-:Y:S01]  /*0bb0*/  VIADD R49, R236, 0xd0 ;  /* 0x000000d0ec317836 */ /* 0x000fe20000000000 */
[----:B------:R-:W-:Y:S01]  /*0bc0*/  IABS R33, R42 ;  /* 0x0000002a00217213 */ /* 0x000fe20000000000 */
[----:B-1----:R-:W-:Y:S02]  /*0bd0*/  VIADD R3, R8, 0xffffffe ;  /* 0x0ffffffe08037836 */ /* 0x002fe40000000000 */
[C---:B------:R-:W-:Y:S01]  /*0be0*/  VIADD R53, R236.reuse, 0xce ;  /* 0x000000ceec357836 */ /* 0x040fe20000000000 */
[----:B------:R-:W-:Y:S01]  /*0bf0*/  IABS R37, R49 ;  /* 0x0000003100257213 */ /* 0x000fe20000000000 */
[C---:B------:R-:W-:Y:S02]  /*0c00*/  VIADD R57, R236.reuse, 0xc8 ;  /* 0x000000c8ec397836 */ /* 0x040fe40000000000 */
[----:B------:R-:W1:Y:S01]  /*0c10*/  F2I.FTZ.U32.TRUNC.NTZ R3, R3 ;  /* 0x0000000300037305 */ /* 0x000e62000021f000 */
[C---:B------:R-:W-:Y:S02]  /*0c20*/  VIADD R61, R236.reuse, 0xc6 ;  /* 0x000000c6ec3d7836 */ /* 0x040fe40000000000 */
[----:B------:R-:W-:Y:S01]  /*0c30*/  IABS R51, R57 ;  /* 0x0000003900337213 */ /* 0x000fe20000000000 */
[----:B------:R-:W-:-:S02]  /*0c40*/  VIADD R69, R236, 0xa6 ;  /* 0x000000a6ec457836 */ /* 0x000fc40000000000 */
[----:B------:R-:W-:Y:S01]  /*0c50*/  IABS R55, R61 ;  /* 0x0000003d00377213 */ /* 0x000fe20000000000 */
[C---:B------:R-:W-:Y:S02]  /*0c60*/  VIADD R65, R236.reuse, 0xa0 ;  /* 0x000000a0ec417836 */ /* 0x040fe40000000000 */
[----:B------:R-:W-:Y:S01]  /*0c70*/  IABS R117, R69 ;  /* 0x0000004500757213 */ /* 0x000fe20000000000 */
[C---:B------:R-:W-:Y:S02]  /*0c80*/  VIADD R103, R236.reuse, 0x5c ;  /* 0x0000005cec677836 */ /* 0x040fe40000000000 */
[C---:B------:R-:W-:Y:S02]  /*0c90*/  VIADD R88, R236.reuse, 0x54 ;  /* 0x00000054ec587836 */ /* 0x040fe40000000000 */
[----:B------:R-:W-:Y:S02]  /*0ca0*/  VIADD R96, R236, 0x56 ;  /* 0x00000056ec607836 */ /* 0x000fe40000000000 */
[----:B-1----:R-:W-:-:S02]  /*0cb0*/  IMAD.MOV R11, RZ, RZ, -R3 ;  /* 0x000000ffff0b7224 */ /* 0x002fc400078e0a03 */
[C---:B------:R-:W-:Y:S02]  /*0cc0*/  VIADD R80, R236.reuse, 0x52 ;  /* 0x00000052ec507836 */ /* 0x040fe40000000000 */
[----:B------:R-:W-:Y:S02]  /*0cd0*/  IMAD R11, R11, R4, RZ ;  /* 0x000000040b0b7224 */ /* 0x000fe400078e02ff */
[----:B------:R-:W-:Y:S02]  /*0ce0*/  VIADD R73, R236, 0x4e ;  /* 0x0000004eec497836 */ /* 0x000fe40000000000 */
[----:B------:R-:W-:-:S04]  /*0cf0*/  IMAD.HI.U32 R2, R3, R11, R2 ;  /* 0x0000000b03027227 */ /* 0x000fc800078e0002 */
[----:B------:R-:W-:Y:S02]  /*0d00*/  IMAD.MOV.U32 R11, RZ, RZ, R10 ;  /* 0x000000ffff0b7224 */ /* 0x000fe400078e000a */
[----:B------:R-:W-:-:S04]  /*0d10*/  IMAD.HI.U32 R8, R2, R13, RZ ;  /* 0x0000000d02087227 */ /* 0x000fc800078e00ff */
[----:B------:R-:W-:-:S04]  /*0d20*/  IMAD.HI.U32 R3, R2, R11, RZ ;  /* 0x0000000b02037227 */ /* 0x000fc800078e00ff */
[----:B------:R-:W-:Y:S02]  /*0d30*/  IMAD.MOV R3, RZ, RZ, -R3 ;  /* 0x000000ffff037224 */ /* 0x000fe400078e0a03 */
[----:B------:R-:W-:Y:S02]  /*0d40*/  IMAD.MOV R8, RZ, RZ, -R8 ;  /* 0x000000ffff087224 */ /* 0x000fe400078e0a08 */
[----:B------:R-:W-:Y:S02]  /*0d50*/  IMAD R3, R4, R3, R11 ;  /* 0x0000000304037224 */ /* 0x000fe400078e020b */
[----:B------:R-:W-:Y:S02]  /*0d60*/  VIADD R10, R236, 0x1fa ;  /* 0x000001faec0a7836 */ /* 0x000fe40000000000 */
[C---:B------:R-:W-:Y:S01]  /*0d70*/  IMAD R11, R4.reuse, R8, R13 ;  /* 0x00000008040b7224 */ /* 0x040fe200078e020d */
[----:B------:R-:W-:Y:S01]  /*0d80*/  ISETP.GT.U32.AND P0, PT, R4, R3, PT ;  /* 0x000000030400720c */ /* 0x000fe20003f04070 */
[C---:B------:R-:W-:Y:S01]  /*0d90*/  VIADD R229, R236.reuse, 0x44 ;  /* 0x00000044ece57836 */ /* 0x040fe20000000000 */
[----:B------:R-:W-:Y:S01]  /*0da0*/  IABS R15, R10 ;  /* 0x0000000a000f7213 */ /* 0x000fe20000000000 */
[----:B------:R-:W-:Y:S01]  /*0db0*/  VIADD R129, R236, 0x42 ;  /* 0x00000042ec817836 */ /* 0x000fe20000000000 */
[----:B------:R-:W-:Y:S01]  /*0dc0*/  ISETP.GT.U32.AND P5, PT, R4, R11, PT ;  /* 0x0000000b0400720c */ /* 0x000fe20003fa4070 */
[----:B------:R-:W-:Y:S01]  /*0dd0*/  VIADD R228, R236, 0x40 ;  /* 0x00000040ece47836 */ /* 0x000fe20000000000 */
[----:B0-----:R-:W-:Y:S01]  /*0de0*/  SHF.R.U32.HI R8, RZ, 0x5, R0 ;  /* 0x00000005ff087819 */ /* 0x001fe20000011600 */
[----:B------:R-:W-:Y:S01]  /*0df0*/  IMAD.HI.U32 R5, R2, R15, RZ ;  /* 0x0000000f02057227 */ /* 0x000fe200078e00ff */
[----:B------:R-:W-:-:S02]  /*0e00*/  SHF.R.S32.HI R13, RZ, 0x1f, R6 ;  /* 0x0000001fff0d7819 */ /* 0x000fc40000011406 */
[----:B------:R-:W-:Y:S01]  /*0e10*/  R2UR UR43, R8 ;  /* 0x00000000082b72ca */ /* 0x000fe200000e0000 */
[----:B------:R-:W-:Y:S01]  /*0e20*/  IMAD.MOV R5, RZ, RZ, -R5 ;  /* 0x000000ffff057224 */ /* 0x000fe200078e0a05 */
[----:B------:R-:W-:Y:S01]  /*0e30*/  LEA.HI R6, R13, R6, RZ, 0x7 ;  /* 0x000000060d067211 */ /* 0x000fe200078f38ff */
[--C-:B------:R-:W-:Y:S01]  /*0e40*/  @!P0 IMAD.IADD R3, R3, 0x1, -R4.reuse ;  /* 0x0000000103038824 */ /* 0x100fe200078e0a04 */
[----:B------:R-:W-:Y:S01]  /*0e50*/  IABS R13, R7 ;  /* 0x00000007000d7213 */ /* 0x000fe20000000000 */
[----:B------:R-:W-:Y:S01]  /*0e60*/  IMAD R5, R4, R5, R15 ;  /* 0x0000000504057224 */ /* 0x000fe200078e020f */
[----:B------:R-:W-:Y:S01]  /*0e70*/  ISETP.GE.AND P4, PT, R10, RZ, PT ;  /* 0x000000ff0a00720c */ /* 0x000fe20003f86270 */
[----:B------:R-:W-:Y:S01]  /*0e80*/  @!P5 IMAD.IADD R11, R11, 0x1, -R4 ;  /* 0x000000010b0bd824 */ /* 0x000fe200078e0a04 */
[----:B------:R-:W-:Y:S01]  /*0e90*/  ISETP.GT.U32.AND P1, PT, R4, R3, PT ;  /* 0x000000030400720c */ /* 0x000fe20003f24070 */
[----:B------:R0:W-:Y:S01]  /*0ea0*/  STL [R1+0x8ec], R6 ;  /* 0x0008ec0601007387 */ /* 0x0001e20000100800 */
[C---:B------:R-:W-:Y:S01]  /*0eb0*/  VIADD R226, R236.reuse, 0x3e ;  /* 0x0000003eece27836 */ /* 0x040fe20000000000 */
[----:B------:R-:W-:Y:S01]  /*0ec0*/  SHF.R.U32.HI R0, RZ, 0x6, R0 ;  /* 0x00000006ff007819 */ /* 0x000fe20000011600 */
[----:B------:R-:W-:Y:S01]  /*0ed0*/  VIADD R227, R236, 0x3c ;  /* 0x0000003cece37836 */ /* 0x000fe20000000000 */
[----:B------:R-:W-:Y:S01]  /*0ee0*/  ISETP.GT.U32.AND P5, PT, R4, R11, PT ;  /* 0x0000000b0400720c */ /* 0x000fe20003fa4070 */
[----:B------:R-:W-:Y:S01]  /*0ef0*/  VIADD R230, R236, 0x34 ;  /* 0x00000034ece67836 */ /* 0x000fe20000000000 */
[----:B------:R-:W-:Y:S01]  /*0f00*/  SGXT.U32 R0, R0, 0x2 ;  /* 0x000000020000781a */ /* 0x000fe20000000000 */
[C---:B------:R-:W-:Y:S01]  /*0f10*/  VIADD R252, R236.reuse, 0x30 ;  /* 0x00000030ecfc7836 */ /* 0x040fe20000000000 */
[----:B------:R-:W-:Y:S01]  /*0f20*/  IABS R128, R227 ;  /* 0x000000e300807213 */ /* 0x000fe20000000000 */
[----:B------:R-:W-:Y:S01]  /*0f30*/  VIADD R249, R236, 0x2c ;  /* 0x0000002cecf97836 */ /* 0x000fe20000000000 */
[----:B------:R-:W-:Y:S01]  /*0f40*/  LOP3.LUT R0, R0, 0x7c, RZ, 0xfc, !PT ;  /* 0x0000007c00007812 */ /* 0x000fe200078efcff */
[----:B0-----:R-:W-:-:S02]  /*0f50*/  VIADD R6, R236, 0x1f8 ;  /* 0x000001f8ec067836 */ /* 0x001fc40000000000 */
[----:B------:R-:W-:Y:S01]  /*0f60*/  @!P1 IMAD.IADD R3, R3, 0x1, -R4 ;  /* 0x0000000103039824 */ /* 0x000fe200078e0a04 */
[----:B------:R-:W-:Y:S01]  /*0f70*/  ISETP.GE.AND P1, PT, R7, RZ, PT ;  /* 0x000000ff0700720c */ /* 0x000fe20003f26270 */
[----:B------:R-:W-:Y:S01]  /*0f80*/  VIADD R248, R236, 0x2a ;  /* 0x0000002aecf87836 */ /* 0x000fe20000000000 */
[----:B------:R-:W-:Y:S01]  /*0f90*/  IABS R9, R6 ;  /* 0x0000000600097213 */ /* 0x000fe20000000000 */
[----:B------:R-:W-:Y:S01]  /*0fa0*/  IMAD.MOV.U32 R8, RZ, RZ, R3 ;  /* 0x000000ffff087224 */ /* 0x000fe200078e0003 */
[----:B------:R-:W-:Y:S01]  /*0fb0*/  ISETP.GE.AND P0, PT, R6, RZ, PT ;  /* 0x000000ff0600720c */ /* 0x000fe20003f06270 */
[----:B------:R-:W-:Y:S02]  /*0fc0*/  VIADD R6, R236, 0x1f4 ;  /* 0x000001f4ec067836 */ /* 0x000fe40000000000 */
[----:B------:R-:W-:Y:S01]  /*0fd0*/  @!P6 IMAD.MOV R8, RZ, RZ, -R8 ;  /* 0x000000ffff08e224 */ /* 0x000fe200078e0a08 */
[----:B------:R-:W-:Y:S01]  /*0fe0*/  ISETP.GT.U32.AND P6, PT, R4, R5, PT ;  /* 0x000000050400720c */ /* 0x000fe20003fc4070 */
[----:B------:R-:W-:Y:S01]  /*0ff0*/  IMAD.HI.U32 R3, R2, R9, RZ ;  /* 0x0000000902037227 */ /* 0x000fe200078e00ff */
[----:B------:R-:W-:-:S02]  /*1000*/  IABS R15, R6 ;  /* 0x00000006000f7213 */ /* 0x000fc40000000000 */
[----:B------:R0:W-:Y:S01]  /*1010*/  STL [R1+0x20], R8 ;  /* 0x0000200801007387 */ /* 0x0001e20000100800 */
[----:B------:R-:W-:Y:S01]  /*1020*/  @!P5 IMAD.IADD R11, R11, 0x1, -R4 ;  /* 0x000000010b0bd824 */ /* 0x000fe200078e0a04 */
[----:B------:R-:W-:Y:S01]  /*1030*/  ISETP.GE.AND P5, PT, R6, RZ, PT ;  /* 0x000000ff0600720c */ /* 0x000fe20003fa6270 */
[----:B------:R-:W-:Y:S02]  /*1040*/  IMAD.MOV R3, RZ, RZ, -R3 ;  /* 0x000000ffff037224 */ /* 0x000fe400078e0a03 */
[----:B------:R-:W-:-:S04]  /*1050*/  IMAD.HI.U32 R6, R2, R13, RZ ;  /* 0x0000000d02067227 */ /* 0x000fc800078e00ff */
[----:B------:R-:W-:Y:S02]  /*1060*/  @!P6 IMAD.IADD R5, R5, 0x1, -R4 ;  /* 0x000000010505e824 */ /* 0x000fe400078e0a04 */
[C---:B------:R-:W-:Y:S02]  /*1070*/  IMAD R3, R4.reuse, R3, R9 ;  /* 0x0000000304037224 */ /* 0x040fe400078e0209 */
[----:B------:R-:W-:Y:S01]  /*1080*/  IMAD.MOV.U32 R16, RZ, RZ, R11 ;  /* 0x000000ffff107224 */ /* 0x000fe200078e000b */
[----:B------:R-:W-:Y:S01]  /*1090*/  ISETP.GT.U32.AND P6, PT, R4, R5, PT ;  /* 0x000000050400720c */ /* 0x000fe20003fc4070 */
[----:B------:R-:W-:-:S04]  /*10a0*/  IMAD.HI.U32 R7, R2, R15, RZ ;  /* 0x0000000f02077227 */ /* 0x000fc800078e00ff */
[----:B------:R-:W-:Y:S02]  /*10b0*/  IMAD.MOV R6, RZ, RZ, -R6 ;  /* 0x000000ffff067224 */ /* 0x000fe400078e0a06 */
[----:B------:R-:W-:Y:S01]  /*10c0*/  @!P3 IMAD.MOV R16, RZ, RZ, -R16 ;  /* 0x000000ffff10b224 */ /* 0x000fe200078e0a10 */
[C---:B------:R-:W-:Y:S01]  /*10d0*/  ISETP.GT.U32.AND P3, PT, R4.reuse, R3, PT ;  /* 0x000000030400720c */ /* 0x040fe20003f64070 */
[----:B------:R-:W-:Y:S02]  /*10e0*/  IMAD.MOV R10, RZ, RZ, -R7 ;  /* 0x000000ffff0a7224 */ /* 0x000fe400078e0a07 */
[----:B------:R-:W-:Y:S01]  /*10f0*/  IMAD R7, R4, R6, R13 ;  /* 0x0000000604077224 */ /* 0x000fe200078e020d */
[----:B------:R1:W-:Y:S01]  /*1100*/  STL [R1+0x1c], R16 ;  /* 0x00001c1001007387 */ /* 0x0003e20000100800 */
[----:B------:R-:W-:-:S04]  /*1110*/  IMAD.HI.U32 R9, R2, R19, RZ ;  /* 0x0000001302097227 */ /* 0x000fc800078e00ff */
[--C-:B------:R-:W-:Y:S01]  /*1120*/  @!P6 IMAD.IADD R5, R5, 0x1, -R4.reuse ;  /* 0x000000010505e824 */ /* 0x100fe200078e0a04 */
[C---:B------:R-:W-:Y:S01]  /*1130*/  ISETP.GT.U32.AND P6, PT, R4.reuse, R7, PT ;  /* 0x000000070400720c */ /* 0x040fe20003fc4070 */
[----:B------:R-:W-:Y:S02]  /*1140*/  IMAD.MOV R12, RZ, RZ, -R9 ;  /* 0x000000ffff0c7224 */ /* 0x000fe400078e0a09 */
[C---:B------:R-:W-:Y:S02]  /*1150*/  IMAD R9, R4.reuse, R10, R15 ;  /* 0x0000000a04097224 */ /* 0x040fe400078e020f */
[----:B------:R-:W-:Y:S02]  /*1160*/  @!P3 IMAD.IADD R3, R3, 0x1, -R4 ;  /* 0x000000010303b824 */ /* 0x000fe400078e0a04 */
[C---:B------:R-:W-:Y:S01]  /*1170*/  IMAD R13, R4.reuse, R12, R19 ;  /* 0x0000000c040d7224 */ /* 0x040fe200078e0213 */
[----:B------:R-:W-:Y:S01]  /*1180*/  ISETP.GT.U32.AND P3, PT, R4, R9, PT ;  /* 0x000000090400720c */ /* 0x000fe20003f64070 */
[----:B0-----:R-:W-:Y:S01]  /*1190*/  IMAD.HI.U32 R8, R2, R17, RZ ;  /* 0x0000001102087227 */ /* 0x001fe200078e00ff */
[----:B------:R-:W-:-:S03]  /*11a0*/  IABS R19, R25 ;  /* 0x0000001900137213 */ /* 0x000fc60000000000 */
[----:B------:R-:W-:Y:S01]  /*11b0*/  @!P6 IMAD.IADD R7, R7, 0x1, -R4 ;  /* 0x000000010707e824 */ /* 0x000fe200078e0a04 */
[----:B------:R-:W-:Y:S01]  /*11c0*/  ISETP.GT.U32.AND P6, PT, R4, R3, PT ;  /* 0x000000030400720c */ /* 0x000fe20003fc4070 */
[----:B------:R-:W-:Y:S02]  /*11d0*/  VIADD R12, R236, 0x1ee ;  /* 0x000001eeec0c7836 */ /* 0x000fe40000000000 */
[----:B------:R-:W-:Y:S02]  /*11e0*/  IMAD.MOV R8, RZ, RZ, -R8 ;  /* 0x000000ffff087224 */ /* 0x000fe400078e0a08 */
[----:B-1----:R-:W-:Y:S01]  /*11f0*/  IMAD.MOV.U32 R16, RZ, RZ, R5 ;  /* 0x000000ffff107224 */ /* 0x002fe200078e0005 */
[----:B------:R-:W-:Y:S01]  /*1200*/  IABS R15, R12 ;  /* 0x0000000c000f7213 */ /* 0x000fe20000000000 */
[----:B------:R-:W-:Y:S02]  /*1210*/  @!P3 IMAD.IADD R9, R9, 0x1, -R4 ;  /* 0x000000010909b824 */ /* 0x000fe400078e0a04 */
[C---:B------:R-:W-:Y:S01]  /*1220*/  IMAD R11, R4.reuse, R8, R17 ;  /* 0x00000008040b7224 */ /* 0x040fe200078e0211 */
[----:B------:R-:W-:Y:S01]  /*1230*/  IABS R17, R24 ;  /* 0x0000001800117213 */ /* 0x000fe20000000000 */
[----:B------:R-:W-:Y:S01]  /*1240*/  @!P4 IMAD.MOV R16, RZ, RZ, -R16 ;  /* 0x000000ffff10c224 */ /* 0x000fe200078e0a10 */
[----:B------:R-:W-:Y:S01]  /*1250*/  ISETP.GT.U32.AND P4, PT, R4, R7, PT ;  /* 0x000000070400720c */ /* 0x000fe20003f84070 */
[----:B------:R-:W-:Y:S01]  /*1260*/  IMAD.HI.U32 R5, R2, R15, RZ ;  /* 0x0000000f02057227 */ /* 0x000fe200078e00ff */
[----:B------:R-:W-:-:S02]  /*1270*/  ISETP.GT.U32.AND P3, PT, R4, R9, PT ;  /* 0x000000090400720c */ /* 0x000fc40003f64070 */
[----:B------:R0:W-:Y:S01]  /*1280*/  STL [R1+0x18], R16 ;  /* 0x0000181001007387 */ /* 0x0001e20000100800 */
[----:B------:R-:W-:Y:S01]  /*1290*/  @!P6 IMAD.IADD R3, R3, 0x1, -R4 ;  /* 0x000000010303e824 */ /* 0x000fe200078e0a04 */
[----:B------:R-:W-:Y:S01]  /*12a0*/  ISETP.GT.U32.AND P6, PT, R4, R11, PT ;  /* 0x0000000b0400720c */ /* 0x000fe20003fc4070 */
[----:B------:R-:W-:-:S04]  /*12b0*/  IMAD.HI.U32 R6, R2, R17, RZ ;  /* 0x0000001102067227 */ /* 0x000fc800078e00ff */
[----:B------:R-:W-:Y:S02]  /*12c0*/  IMAD.MOV R5, RZ, RZ, -R5 ;  /* 0x000000ffff057224 */ /* 0x000fe400078e0a05 */
[----:B------:R-:W-:Y:S02]  /*12d0*/  IMAD.MOV R6, RZ, RZ, -R6 ;  /* 0x000000ffff067224 */ /* 0x000fe400078e0a06 */
[C---:B------:R-:W-:Y:S02]  /*12e0*/  IMAD R5, R4.reuse, R5, R15 ;  /* 0x0000000504057224 */ /* 0x040fe400078e020f */
[--C-:B------:R-:W-:Y:S01]  /*12f0*/  @!P4 IMAD.IADD R7, R7, 0x1, -R4.reuse ;  /* 0x000000010707c824 */ /* 0x100fe200078e0a04 */
[C---:B------:R-:W-:Y:S01]  /*1300*/  ISETP.GT.U32.AND P4, PT, R4.reuse, R13, PT ;  /* 0x0000000d0400720c */ /* 0x040fe20003f84070 */
[C---:B------:R-:W-:Y:S02]  /*1310*/  IMAD R15, R4.reuse, R6, R17 ;  /* 0x00000006040f7224 */ /* 0x040fe400078e0211 */
[----:B------:R-:W-:Y:S01]  /*1320*/  @!P3 IMAD.IADD R9, R9, 0x1, -R4 ;  /* 0x000000010909b824 */ /* 0x000fe200078e0a04 */
[----:B------:R-:W-:Y:S01]  /*1330*/  ISETP.GT.U32.AND P3, PT, R4, R5, PT ;  /* 0x000000050400720c */ /* 0x000fe20003f64070 */
[----:B------:R-:W-:-:S02]  /*1340*/  IMAD.MOV.U32 R152, RZ, RZ, R3 ;  /* 0x000000ffff987224 */ /* 0x000fc400078e0003 */
[----:B------:R-:W-:Y:S01]  /*1350*/  @!P6 IMAD.IADD R11, R11, 0x1, -R4 ;  /* 0x000000010b0be824 */ /* 0x000fe200078e0a04 */
[----:B------:R-:W-:Y:S01]  /*1360*/  ISETP.GT.U32.AND P6, PT, R4, R15, PT ;  /* 0x0000000f0400720c */ /* 0x000fe20003fc4070 */
[----:B------:R-:W-:Y:S02]  /*1370*/  IMAD.MOV.U32 R3, RZ, RZ, R7 ;  /* 0x000000ffff037224 */ /* 0x000fe400078e0007 */
[----:B------:R-:W-:-:S04]  /*1380*/  IMAD.HI.U32 R6, R2, R19, RZ ;  /* 0x0000001302067227 */ /* 0x000fc800078e00ff */
[----:B------:R-:W-:Y:S02]  /*1390*/  @!P0 IMAD.MOV R152, RZ, RZ, -R152 ;  /* 0x000000ffff988224 */ /* 0x000fe400078e0a98 */
[----:B------:R-:W-:Y:S02]  /*13a0*/  @!P1 IMAD.MOV R3, RZ, RZ, -R3 ;  /* 0x000000ffff039224 */ /* 0x000fe400078e0a03 */
[----:B------:R-:W-:Y:S01]  /*13b0*/  IMAD.MOV R6, RZ, RZ, -R6 ;  /* 0x000000ffff067224 */ /* 0x000fe200078e0a06 */
[----:B------:R-:W-:Y:S01]  /*13c0*/  STL [R1+0x14], R152 ;  /* 0x0000149801007387 */ /* 0x000fe20000100800 */
[--C-:B------:R-:W-:Y:S01]  /*13d0*/  @!P3 IMAD.IADD R5, R5, 0x1, -R4.reuse ;  /* 0x000000010505b824 */ /* 0x100fe200078e0a04 */
[C---:B------:R-:W-:Y:S01]  /*13e0*/  ISETP.GT.U32.AND P3, PT, R4.reuse, R11, PT ;  /* 0x0000000b0400720c */ /* 0x040fe20003f64070 */
[----:B0-----:R-:W-:Y:S01]  /*13f0*/  IMAD R16, R4, R6, R19 ;  /* 0x0000000604107224 */ /* 0x001fe200078e0213 */
[----:B------:R0:W-:Y:S01]  /*1400*/  STL [R1+0x10], R3 ;  /* 0x0000100301007387 */ /* 0x0001e20000100800 */
[--C-:B------:R-:W-:Y:S01]  /*1410*/  @!P4 IMAD.IADD R13, R13, 0x1, -R4.reuse ;  /* 0x000000010d0dc824 */ /* 0x100fe200078e0a04 */
[----:B------:R-:W-:Y:S01]  /*1420*/  ISETP.GE.AND P4, PT, R14, RZ, PT ;  /* 0x000000ff0e00720c */ /* 0x000fe20003f86270 */
[----:B------:R-:W-:Y:S01]  /*1430*/  @!P6 IMAD.IADD R15, R15, 0x1, -R4 ;  /* 0x000000010f0fe824 */ /* 0x000fe200078e0a04 */
[----:B------:R-:W-:Y:S01]  /*1440*/  ISETP.GT.U32.AND P6, PT, R4, R5, PT ;  /* 0x000000050400720c */ /* 0x000fe20003fc4070 */
[----:B------:R-:W-:Y:S01]  /*1450*/  IMAD.HI.U32 R10, R2, R23, RZ ;  /* 0x00000017020a7227 */ /* 0x000fe200078e00ff */
[----:B------:R-:W-:-:S02]  /*1460*/  ISETP.GT.U32.AND P0, PT, R4, R13, PT ;  /* 0x0000000d0400720c */ /* 0x000fc40003f04070 */
[----:B------:R-:W-:Y:S01]  /*1470*/  ISETP.GT.U32.AND P1, PT, R4, R15, PT ;  /* 0x0000000f0400720c */ /* 0x000fe20003f24070 */
[----:B------:R-:W-:-:S04]  /*1480*/  IMAD.HI.U32 R8, R2, R21, RZ ;  /* 0x0000001502087227 */ /* 0x000fc800078e00ff */
[----:B0-----:R-:W-:Y:S02]  /*1490*/  IMAD.MOV.U32 R3, RZ, RZ, R9 ;  /* 0x000000ffff037224 */ /* 0x001fe400078e0009 */
[----:B------:R-:W-:Y:S02]  /*14a0*/  IMAD.MOV R10, RZ, RZ, -R10 ;  /* 0x000000ffff0a7224 */ /* 0x000fe400078e0a0a */
[----:B------:R-:W-:Y:S01]  /*14b0*/  @!P5 IMAD.MOV R3, RZ, RZ, -R3 ;  /* 0x000000ffff03d224 */ /* 0x000fe200078e0a03 */
[----:B------:R-:W-:Y:S01]  /*14c0*/  ISETP.GT.U32.AND P5, PT, R4, R16, PT ;  /* 0x000000100400720c */ /* 0x000fe20003fa4070 */
[----:B------:R-:W-:Y:S02]  /*14d0*/  VIADD R6, R236, 0x1e4 ;  /* 0x000001e4ec067836 */ /* 0x000fe40000000000 */
[----:B------:R-:W-:Y:S01]  /*14e0*/  IMAD.MOV R8, RZ, RZ, -R8 ;  /* 0x000000ffff087224 */ /* 0x000fe200078e0a08 */
[----:B------:R0:W-:Y:S01]  /*14f0*/  STL [R1+0xc], R3 ;  /* 0x00000c0301007387 */ /* 0x0001e20000100800 */
[C---:B------:R-:W-:Y:S01]  /*1500*/  IMAD R20, R4.reuse, R10, R23 ;  /* 0x0000000a04147224 */ /* 0x040fe200078e0217 */
[----:B------:R-:W-:Y:S01]  /*1510*/  IABS R7, R6 ;  /* 0x0000000600077213 */ /* 0x000fe20000000000 */
[----:B------:R-:W-:-:S02]  /*1520*/  IMAD R18, R4, R8, R21 ;  /* 0x0000000804127224 */ /* 0x000fc400078e0215 */
[--C-:B------:R-:W-:Y:S01]  /*1530*/  @!P6 IMAD.IADD R5, R5, 0x1, -R4.reuse ;  /* 0x000000010505e824 */ /* 0x100fe200078e0a04 */
[C---:B------:R-:W-:Y:S01]  /*1540*/  ISETP.GT.U32.AND P6, PT, R4.reuse, R20, PT ;  /* 0x000000140400720c */ /* 0x040fe20003fc4070 */
[--C-:B------:R-:W-:Y:S01]  /*1550*/  @!P3 IMAD.IADD R11, R11, 0x1, -R4.reuse ;  /* 0x000000010b0bb824 */ /* 0x100fe200078e0a04 */
[----:B------:R-:W-:Y:S01]  /*1560*/  ISETP.GT.U32.AND P3, PT, R4, R18, PT ;  /* 0x000000120400720c */ /* 0x000fe20003f64070 */
[----:B------:R-:W-:Y:S01]  /*1570*/  @!P5 IMAD.IADD R16, R16, 0x1, -R4 ;  /* 0x000000011010d824 */ /* 0x000fe200078e0a04 */
[----:B------:R-:W-:Y:S01]  /*1580*/  ISETP.GE.AND P5, PT, R24, RZ, PT ;  /* 0x000000ff1800720c */ /* 0x000fe20003fa6270 */
[----:B0-----:R-:W-:-:S04]  /*1590*/  IMAD.HI.U32 R3, R2, R7, RZ ;  /* 0x0000000702037227 */ /* 0x001fc800078e00ff */
[--C-:B------:R-:W-:Y:S01]  /*15a0*/  @!P0 IMAD.IADD R13, R13, 0x1, -R4.reuse ;  /* 0x000000010d0d8824 */ /* 0x100fe200078e0a04 */
[----:B------:R-:W-:Y:S01]  /*15b0*/  ISETP.GE.AND P0, PT, R22, RZ, PT ;  /* 0x000000ff1600720c */ /* 0x000fe20003f06270 */
[----:B------:R-:W-:Y:S02]  /*15c0*/  IMAD.MOV R22, RZ, RZ, -R3 ;  /* 0x000000ffff167224 */ /* 0x000fe400078e0a03 */
[--C-:B------:R-:W-:Y:S01]  /*15d0*/  @!P1 IMAD.IADD R15, R15, 0x1, -R4.reuse ;  /* 0x000000010f0f9824 */ /* 0x100fe200078e0a04 */
[----:B------:R-:W-:Y:S01]  /*15e0*/  ISETP.GE.AND P1, PT, R12, RZ, PT ;  /* 0x000000ff0c00720c */ /* 0x000fe20003f26270 */
[----:B------:R-:W-:Y:S02]  /*15f0*/  IMAD R22, R4, R22, R7 ;  /* 0x0000001604167224 */ /* 0x000fe400078e0207 */
[----:B------:R-:W-:Y:S02]  /*1600*/  IMAD.MOV.U32 R14, RZ, RZ, R11 ;  /* 0x000000ffff0e7224 */ /* 0x000fe400078e000b */
[----:B------:R-:W-:Y:S01]  /*1610*/  @!P6 IMAD.IADD R20, R20, 0x1, -R4 ;  /* 0x000000011414e824 */ /* 0x000fe200078e0a04 */
[----:B------:R-:W-:Y:S01]  /*1620*/  ISETP.GT.U32.AND P6, PT, R4, R16, PT ;  /* 0x000000100400720c */ /* 0x000fe20003fc4070 */
[----:B------:R-:W-:-:S02]  /*1630*/  IMAD.MOV.U32 R10, RZ, RZ, R13 ;  /* 0x000000ffff0a7224 */ /* 0x000fc400078e000d */
[----:B------:R-:W-:Y:S01]  /*1640*/  @!P5 IMAD.MOV R15, RZ, RZ, -R15 ;  /* 0x000000ffff0fd224 */ /* 0x000fe200078e0a0f */
[----:B------:R-:W-:Y:S01]  /*1650*/  ISETP.GT.U32.AND P5, PT, R4, R22, PT ;  /* 0x000000160400720c */ /* 0x000fe20003fa4070 */
[----:B------:R-:W-:Y:S02]  /*1660*/  VIADD R8, R236, 0x1e2 ;  /* 0x000001e2ec087836 */ /* 0x000fe40000000000 */
[----:B------:R-:W-:Y:S02]  /*1670*/  @!P4 IMAD.MOV R14, RZ, RZ, -R14 ;  /* 0x000000ffff0ec224 */ /* 0x000fe400078e0a0e */
[----:B------:R-:W-:Y:S01]  /*1680*/  @!P3 IMAD.IADD R18, R18, 0x1, -R4 ;  /* 0x000000011212b824 */ /* 0x000fe200078e0a04 */
[----:B------:R-:W-:Y:S01]  /*1690*/  ISETP.GE.AND P3, PT, R25, RZ, PT ;  /* 0x000000ff1900720c */ /* 0x000fe20003f66270 */
[----:B------:R-:W-:Y:S01]  /*16a0*/  @!P0 IMAD.MOV R10, RZ, RZ, -R10 ;  /* 0x000000ffff0a8224 */ /* 0x000fe200078e0a0a */
[----:B------:R-:W-:Y:S01]  /*16b0*/  IABS R9, R8 ;  /* 0x0000000800097213 */ /* 0x000fe20000000000 */
[----:B------:R-:W-:Y:S01]  /*16c0*/  STL [R1+0x8], R14 ;  /* 0x0000080e01007387 */ /* 0x000fe20000100800 */
[----:B------:R-:W-:Y:S01]  /*16d0*/  @!P1 IMAD.MOV R5, RZ, RZ, -R5 ;  /* 0x000000ffff059224 */ /* 0x000fe200078e0a05 */
[----:B------:R-:W-:Y:S01]  /*16e0*/  ISETP.GT.U32.AND P4, PT, R4, R18, PT ;  /* 0x000000120400720c */ /* 0x000fe20003f84070 */
[----:B------:R-:W-:Y:S01]  /*16f0*/  @!P6 IMAD.IADD R16, R16, 0x1, -R4 ;  /* 0x000000011010e824 */ /* 0x000fe200078e0a04 */
[----:B------:R0:W-:Y:S01]  /*1700*/  STL [R1+0x4], R10 ;  /* 0x0000040a01007387 */ /* 0x0001e20000100800 */
[----:B------:R-:W-:Y:S01]  /*1710*/  IMAD.HI.U32 R3, R2, R9, RZ ;  /* 0x0000000902037227 */ /* 0x000fe200078e00ff */
[----:B------:R-:W-:-:S02]  /*1720*/  ISETP.GE.AND P1, PT, R26, RZ, PT ;  /* 0x000000ff1a00720c */ /* 0x000fc40003f26270 */
[----:B------:R1:W-:Y:S01]  /*1730*/  STL [R1], R5 ;  /* 0x0000000501007387 */ /* 0x0003e20000100800 */
[----:B------:R-:W-:Y:S01]  /*1740*/  @!P5 IMAD.IADD R22, R22, 0x1, -R4 ;  /* 0x000000011616d824 */ /* 0x000fe200078e0a04 */
[C---:B------:R-:W-:Y:S01]  /*1750*/  ISETP.GT.U32.AND P0, PT, R4.reuse, R20, PT ;  /* 0x000000140400720c */ /* 0x040fe20003f04070 */
[----:B------:R-:W-:Y:S01]  /*1760*/  IMAD.MOV R3, RZ, RZ, -R3 ;  /* 0x000000ffff037224 */ /* 0x000fe200078e0a03 */
[----:B------:R-:W-:Y:S01]  /*1770*/  ISETP.GE.AND P6, PT, R27, RZ, PT ;  /* 0x000000ff1b00720c */ /* 0x000fe20003fc6270 */
[----:B------:R-:W-:Y:S01]  /*1780*/  @!P3 IMAD.MOV R16, RZ, RZ, -R16 ;  /* 0x000000ffff10b224 */ /* 0x000fe200078e0a10 */
[----:B------:R-:W-:Y:S01]  /*1790*/  ISETP.GT.U32.AND P3, PT, R4, R22, PT ;  /* 0x000000160400720c */ /* 0x000fe20003f64070 */
[----:B0-----:R-:W-:Y:S01]  /*17a0*/  VIADD R10, R236, 0x1e0 ;  /* 0x000001e0ec0a7836 */ /* 0x001fe20000000000 */
[----:B------:R-:W-:Y:S01]  /*17b0*/  ISETP.GE.AND P5, PT, R8, RZ, PT ;  /* 0x000000ff0800720c */ /* 0x000fe20003fa6270 */
[----:B------:R-:W-:Y:S01]  /*17c0*/  IMAD R24, R4, R3, R9 ;  /* 0x0000000304187224 */ /* 0x000fe200078e0209 */
[----:B------:R0:W-:Y:S01]  /*17d0*/  STL [R1+0x9c8], R15 ;  /* 0x0009c80f01007387 */ /* 0x0001e20000100800 */
[----:B------:R-:W-:Y:S01]  /*17e0*/  VIADD R9, R236, 0x1de ;  /* 0x000001deec097836 */ /* 0x000fe20000000000 */
[----:B-1----:R-:W-:Y:S01]  /*17f0*/  IABS R5, R10 ;  /* 0x0000000a00057213 */ /* 0x002fe20000000000 */
[--C-:B------:R-:W-:Y:S01]  /*1800*/  @!P4 IMAD.IADD R18, R18, 0x1, -R4.reuse ;  /* 0x000000011212c824 */ /* 0x100fe200078e0a04 */
[----:B------:R-:W-:Y:S01]  /*1810*/  ISETP.GT.U32.AND P4, PT, R4, R24, PT ;  /* 0x000000180400720c */ /* 0x000fe20003f84070 */
[----:B------:R-:W-:Y:S01]  /*1820*/  @!P0 IMAD.IADD R20, R20, 0x1, -R4 ;  /* 0x0000000114148824 */ /* 0x000fe200078e0a04 */
[----:B------:R-:W-:Y:S01]  /*1830*/  IABS R7, R9 ;  /* 0x0000000900077213 */ /* 0x000fe20000000000 */
[----:B------:R-:W-:Y:S01]  /*1840*/  IMAD.HI.U32 R3, R2, R5, RZ ;  /* 0x0000000502037227 */ /* 0x000fe200078e00ff */
[----:B------:R-:W-:Y:S01]  /*1850*/  ISETP.GE.AND P0, PT, R6, RZ, PT ;  /* 0x000000ff0600720c */ /* 0x000fe20003f06270 */
[----:B------:R1:W-:Y:S02]  /*1860*/  STL [R1+0x9cc], R16 ;  /* 0x0009cc1001007387 */ /* 0x0003e40000100800 */
[----:B------:R-:W-:-:S02]  /*1870*/  IMAD.MOV R26, RZ, RZ, -R3 ;  /* 0x000000ffff1a7224 */ /* 0x000fc400078e0a03 */
[----:B------:R-:W-:Y:S02]  /*1880*/  @!P3 IMAD.IADD R22, R22, 0x1, -R4 ;  /* 0x000000011616b824 */ /* 0x000fe400078e0a04 */
[----:B------:R-:W-:Y:S02]  /*1890*/  IMAD R26, R4, R26, R5 ;  /* 0x0000001a041a7224 */ /* 0x000fe400078e0205 */
[----:B------:R-:W-:-:S03]  /*18a0*/  IMAD.HI.U32 R3, R2, R7, RZ ;  /* 0x0000000702037227 */ /* 0x000fc600078e00ff */
[----:B------:R-:W-:Y:S01]  /*18b0*/  ISETP.GT.U32.AND P3, PT, R4, R26, PT ;  /* 0x0000001a0400720c */ /* 0x000fe20003f64070 */
[----:B------:R-:W-:Y:S02]  /*18c0*/  @!P4 IMAD.IADD R24, R24, 0x1, -R4 ;  /* 0x000000011818c824 */ /* 0x000fe400078e0a04 */
[----:B------:R-:W-:Y:S02]  /*18d0*/  IMAD.MOV R3, RZ, RZ, -R3 ;  /* 0x000000ffff037224 */ /* 0x000fe400078e0a03 */
[----:B------:R-:W-:Y:S01]  /*18e0*/  VIADD R5, R236, 0x1dc ;  /* 0x000001dcec057836 */ /* 0x000fe20000000000 */
[C---:B------:R-:W-:Y:S01]  /*18f0*/  ISETP.GT.U32.AND P4, PT, R4.reuse, R24, PT ;  /* 0x000000180400720c */ /* 0x040fe20003f84070 */
[----:B------:R-:W-:Y:S02]  /*1900*/  IMAD R28, R4, R3, R7 ;  /* 0x00000003041c7224 */ /* 0x000fe400078e0207 */
[----:B------:R-:W-:Y:S01]  /*1910*/  @!P1 IMAD.MOV R18, RZ, RZ, -R18 ;  /* 0x000000ffff129224 */ /* 0x000fe200078e0a12 */
[----:B------:R-:W-:Y:S01]  /*1920*/  IABS R7, R5 ;  /* 0x0000000500077213 */ /* 0x000fe20000000000 */
[----:B------:R-:W-:Y:S01]  /*1930*/  VIADD R8, R236, 0x1da ;  /* 0x000001daec087836 */ /* 0x000fe20000000000 */
[----:B------:R-:W-:Y:S01]  /*1940*/  ISETP.GE.AND P1, PT, R10, RZ, PT ;  /* 0x000000ff0a00720c */ /* 0x000fe20003f26270 */
[----:B------:R-:W-:Y:S01]  /*1950*/  @!P3 IMAD.IADD R26, R26, 0x1, -R4 ;  /* 0x000000011a1ab824 */ /* 0x000fe200078e0a04 */
[----:B------:R-:W-:Y:S01]  /*1960*/  STL [R1+0x9d0], R18 ;  /* 0x0009d01201007387 */ /* 0x000fe20000100800 */
[----:B------:R-:W-:-:S02]  /*1970*/  VIADD R10, R236, 0x1d8 ;  /* 0x000001d8ec0a7836 */ /* 0x000fc40000000000 */
[----:B------:R-:W-:Y:S01]  /*1980*/  IMAD.HI.U32 R3, R2, R7, RZ ;  /* 0x0000000702037227 */ /* 0x000fe200078e00ff */
[----:B------:R-:W-:Y:S02]  /*1990*/  ISETP.GT.U32.AND P3, PT, R4, R26, PT ;  /* 0x0000001a0400720c */ /* 0x000fe40003f64070 */
[----:B------:R-:W-:Y:S01]  /*19a0*/  IABS R11, R10 ;  /* 0x0000000a000b7213 */ /* 0x000fe20000000000 */
[----:B------:R-:W-:Y:S02]  /*19b0*/  IMAD.MOV R3, RZ, RZ, -R3 ;  /* 0x000000ffff037224 */ /* 0x000fe400078e0a03 */
[----:B------:R-:W-:Y:S01]  /*19c0*/  @!P4 IMAD.IADD R24, R24, 0x1, -R4 ;  /* 0x000000011818c824 */ /* 0x000fe200078e0a04 */
[C---:B------:R-:W-:Y:S01]  /*19d0*/  ISETP.GT.U32.AND P4, PT, R4.reuse, R28, PT ;  /* 0x0000001c0400720c */ /* 0x040fe20003f84070 */
[----:B------:R-:W-:Y:S02]  /*19e0*/  IMAD R30, R4, R3, R7 ;  /* 0x00000003041e7224 */ /* 0x000fe400078e0207 */
[----:B------:R-:W-:-:S04]  /*19f0*/  IMAD.HI.U32 R6, R2, R11, RZ ;  /* 0x0000000b02067227 */ /* 0x000fc800078e00ff */
[----:B------:R-:W-:Y:S01]  /*1a00*/  @!P6 IMAD.MOV R20, RZ, RZ, -R20 ;  /* 0x000000ffff14e224 */ /* 0x000fe200078e0a14 */
[----:B------:R-:W-:Y:S01]  /*1a10*/  ISETP.GE.AND P6, PT, R9, RZ, PT ;  /* 0x000000ff0900720c */ /* 0x000fe20003fc6270 */
[----:B------:R-:W-:Y:S01]  /*1a20*/  @!P3 IMAD.IADD R26, R26, 0x1, -R4 ;  /* 0x000000011a1ab824 */ /* 0x000fe200078e0a04 */
[----:B------:R-:W-:Y:S01]  /*1a30*/  IABS R9, R8 ;  /* 0x0000000800097213 */ /* 0x000fe20000000000 */
[----:B------:R-:W-:Y:S01]  /*1a40*/  IMAD.MOV R6, RZ, RZ, -R6 ;  /* 0x000000ffff067224 */ /* 0x000fe200078e0a06 */
[----:B------:R-:W-:Y:S01]  /*1a50*/  ISETP.GT.U32.AND P3, PT, R4, R30, PT ;  /* 0x0000001e0400720c */ /* 0x000fe20003f64070 */
[----:B------:R-:W-:Y:S01]  /*1a60*/  @!P0 IMAD.MOV R22, RZ, RZ, -R22 ;  /* 0x000000ffff168224 */ /* 0x000fe200078e0a16 */
[----:B------:R-:W-:Y:S01]  /*1a70*/  ISETP.GE.AND P0, PT, R5, RZ, PT ;  /* 0x000000ff0500720c */ /* 0x000fe20003f06270 */
[----:B------:R-:W-:Y:S01]  /*1a80*/  IMAD.HI.U32 R5, R2, R9, RZ ;  /* 0x0000000902057227 */ /* 0x000fe200078e00ff */
[----:B------:R-:W-:Y:S03]  /*1a90*/  STL [R1+0x9d4], R20 ;  /* 0x0009d41401007387 */ /* 0x000fe60000100800 */
[----:B------:R-:W-:Y:S01]  /*1aa0*/  IMAD R34, R4, R6, R11 ;  /* 0x0000000604227224 */ /* 0x000fe200078e020b */
[----:B------:R-:W-:Y:S01]  /*1ab0*/  STL [R1+0x9d8], R22 ;  /* 0x0009d81601007387 */ /* 0x000fe20000100800 */
[----:B------:R-:W-:Y:S01]  /*1ac0*/  @!P5 IMAD.MOV R24, RZ, RZ, -R24 ;  /* 0x000000ffff18d224 */ /* 0x000fe200078e0a18 */
[----:B------:R-:W-:Y:S01]  /*1ad0*/  ISETP.GE.AND P5, PT, R8, RZ, PT ;  /* 0x000000ff0800720c */ /* 0x000fe20003fa6270 */
[----:B------:R-:W-:-:S02]  /*1ae0*/  @!P4 IMAD.IADD R28, R28, 0x1, -R4 ;  /* 0x000000011c1cc824 */ /* 0x000fc400078e0a04 */
[----:B------:R-:W-:Y:S02]  /*1af0*/  IMAD.MOV R5, RZ, RZ, -R5 ;  /* 0x000000ffff057224 */ /* 0x000fe400078e0a05 */
[----:B------:R-:W-:Y:S01]  /*1b00*/  VIADD R8, R236, 0x1d6 ;  /* 0x000001d6ec087836 */ /* 0x000fe20000000000 */
[C---:B------:R-:W-:Y:S01]  /*1b10*/  ISETP.GT.U32.AND P4, PT, R4.reuse, R28, PT ;  /* 0x0000001c0400720c */ /* 0x040fe20003f84070 */
[----:B------:R-:W-:Y:S01]  /*1b20*/  @!P1 IMAD.MOV R26, RZ, RZ, -R26 ;  /* 0x000000ffff1a9224 */ /* 0x000fe200078e0a1a */
[C---:B------:R-:W-:Y:S01]  /*1b30*/  ISETP.GT.U32.AND P1, PT, R4.reuse, R34, PT ;  /* 0x000000220400720c */ /* 0x040fe20003f24070 */
[----:B------:R-:W-:Y:S01]  /*1b40*/  IMAD R32, R4, R5, R9 ;  /* 0x0000000504207224 */ /* 0x000fe200078e0209 */
[----:B------:R-:W-:Y:S01]  /*1b50*/  IABS R5, R8 ;  /* 0x0000000800057213 */ /* 0x000fe20000000000 */
[----:B------:R-:W-:Y:S02]  /*1b60*/  @!P3 IMAD.IADD R30, R30, 0x1, -R4 ;  /* 0x000000011e1eb824 */ /* 0x000fe400078e0a04 */
[----:B------:R-:W-:-:S02]  /*1b70*/  VIADD R11, R236, 0x1d2 ;  /* 0x000001d2ec0b7836 */ /* 0x000fc40000000000 */
[----:B------:R-:W-:Y:S01]  /*1b80*/  IMAD.HI.U32 R3, R2, R5, RZ ;  /* 0x0000000502037227 */ /* 0x000fe200078e00ff */
[----:B------:R-:W-:Y:S02]  /*1b90*/  ISETP.GT.U32.AND P3, PT, R4, R30, PT ;  /* 0x0000001e0400720c */ /* 0x000fe40003f64070 */
[----:B------:R-:W-:Y:S01]  /*1ba0*/  IABS R39, R11 ;  /* 0x0000000b00277213 */ /* 0x000fe20000000000 */
[C---:B------:R-:W-:Y:S02]  /*1bb0*/  VIADD R9, R236.reuse, 0x1d4 ;  /* 0x000001d4ec097836 */ /* 0x040fe40000000000 */
[----:B------:R-:W-:Y:S02]  /*1bc0*/  VIADD R12, R236, 0x1d0 ;  /* 0x000001d0ec0c7836 */ /* 0x000fe40000000000 */
[----:B------:R-:W-:Y:S01]  /*1bd0*/  IMAD.MOV R3, RZ, RZ, -R3 ;  /* 0x000000ffff037224 */ /* 0x000fe200078e0a03 */
[----:B------:R-:W-:Y:S01]  /*1be0*/  IABS R7, R9 ;  /* 0x0000000900077213 */ /* 0x000fe20000000000 */
[--C-:B------:R-:W-:Y:S01]  /*1bf0*/  @!P1 IMAD.IADD R34, R34, 0x1, -R4.reuse ;  /* 0x0000000122229824 */ /* 0x100fe200078e0a04 */
[----:B------:R-:W-:Y:S01]  /*1c00*/  IABS R41, R12 ;  /* 0x0000000c00297213 */ /* 0x000fe20000000000 */
[----:B------:R-:W-:Y:S01]  /*1c10*/  @!P4 IMAD.IADD R28, R28, 0x1, -R4 ;  /* 0x000000011c1cc824 */ /* 0x000fe200078e0a04 */
[C---:B------:R-:W-:Y:S01]  /*1c20*/  ISETP.GT.U32.AND P4, PT, R4.reuse, R32, PT ;  /* 0x000000200400720c */ /* 0x040fe20003f84070 */
[C---:B------:R-:W-:Y:S01]  /*1c30*/  IMAD R36, R4.reuse, R3, R5 ;  /* 0x0000000304247224 */ /* 0x040fe200078e0205 */
[----:B------:R-:W-:Y:S01]  /*1c40*/  ISETP.GT.U32.AND P1, PT, R4, R34, PT ;  /* 0x000000220400720c */ /* 0x000fe20003f24070 */
[----:B------:R-:W-:-:S04]  /*1c50*/  IMAD.HI.U32 R5, R2, R39, RZ ;  /* 0x0000002702057227 */ /* 0x000fc800078e00ff */
[----:B------:R-:W-:Y:S01]  /*1c60*/  @!P6 IMAD.MOV R28, RZ, RZ, -R28 ;  /* 0x000000ffff1ce224 */ /* 0x000fe200078e0a1c */
[----:B------:R-:W-:Y:S01]  /*1c70*/  ISETP.GE.AND P6, PT, R10, RZ, PT ;  /* 0x000000ff0a00720c */ /* 0x000fe20003fc6270 */
[----:B------:R-:W-:Y:S01]  /*1c80*/  @!P3 IMAD.IADD R30, R30, 0x1, -R4 ;  /* 0x000000011e1eb824 */ /* 0x000fe200078e0a04 */
[----:B------:R-:W-:Y:S01]  /*1c90*/  ISETP.GT.U32.AND P3, PT, R4, R36, PT ;  /* 0x000000240400720c */ /* 0x000fe20003f64070 */
[----:B------:R-:W-:-:S04]  /*1ca0*/  IMAD.HI.U32 R3, R2, R7, RZ ;  /* 0x0000000702037227 */ /* 0x000fc800078e00ff */
[----:B------:R-:W-:-:S04]  /*1cb0*/  IMAD.HI.U32 R6, R2, R41, RZ ;  /* 0x0000002902067227 */ /* 0x000fc800078e00ff */
[----:B------:R-:W-:Y:S02]  /*1cc0*/  IMAD.MOV R5, RZ, RZ, -R5 ;  /* 0x000000ffff057224 */ /* 0x000fe400078e0a05 */
[----:B------:R-:W-:Y:S02]  /*1cd0*/  IMAD.MOV R3, RZ, RZ, -R3 ;  /* 0x000000ffff037224 */ /* 0x000fe400078e0a03 */
[----:B------:R-:W-:Y:S02]  /*1ce0*/  IMAD.MOV R6, RZ, RZ, -R6 ;  /* 0x000000ffff067224 */ /* 0x000fe400078e0a06 */
[----:B------:R-:W-:Y:S02]  /*1cf0*/  IMAD R39, R4, R5, R39 ;  /* 0x0000000504277224 */ /* 0x000fe400078e0227 */
[----:B------:R-:W-:Y:S02]  /*1d00*/  @!P4 IMAD.IADD R32, R32, 0x1, -R4 ;  /* 0x000000012020c824 */ /* 0x000fe400078e0a04 */
[----:B------:R-:W-:-:S02]  /*1d10*/  IMAD R38, R4, R3, R7 ;  /* 0x0000000304267224 */ /* 0x000fc400078e0207 */
[C---:B------:R-:W-:Y:S01]  /*1d20*/  IMAD R41, R4.reuse, R6, R41 ;  /* 0x0000000604297224 */ /* 0x040fe200078e0229 */
[----:B------:R-:W-:Y:S01]  /*1d30*/  ISETP.GT.U32.AND P4, PT, R4, R32, PT ;  /* 0x000000200400720c */ /* 0x000fe20003f84070 */
[--C-:B------:R-:W-:Y:S01]  /*1d40*/  @!P1 IMAD.IADD R34, R34, 0x1, -R4.reuse ;  /* 0x0000000122229824 */ /* 0x100fe200078e0a04 */
[----:B------:R-:W-:Y:S01]  /*1d50*/  ISETP.GT.U32.AND P1, PT, R4, R39, PT ;  /* 0x000000270400720c */ /* 0x000fe20003f24070 */
[----:B------:R-:W-:Y:S02]  /*1d60*/  VIADD R5, R236, 0x1ce ;  /* 0x000001ceec057836 */ /* 0x000fe40000000000 */
[----:B------:R-:W-:Y:S01]  /*1d70*/  @!P3 IMAD.IADD R36, R36, 0x1, -R4 ;  /* 0x000000012424b824 */ /* 0x000fe200078e0a04 */
[C---:B------:R-:W-:Y:S01]  /*1d80*/  ISETP.GT.U32.AND P3, PT, R4.reuse, R38, PT ;  /* 0x000000260400720c */ /* 0x040fe20003f64070 */
[----:B------:R-:W-:Y:S01]  /*1d90*/  @!P6 IMAD.MOV R34, RZ, RZ, -R34 ;  /* 0x000000ffff22e224 */ /* 0x000fe200078e0a22 */
[----:B------:R-:W-:Y:S01]  /*1da0*/  ISETP.GT.U32.AND P6, PT, R4, R41, PT ;  /* 0x000000290400720c */ /* 0x000fe20003fc4070 */
[----:B------:R-:W-:Y:S01]  /*1db0*/  VIADD R6, R236, 0x1cc ;  /* 0x000001ccec067836 */ /* 0x000fe20000000000 */
[----:B------:R-:W-:Y:S01]  /*1dc0*/  IABS R43, R5 ;  /* 0x00000005002b7213 */ /* 0x000fe20000000000 */
[----:B------:R-:W-:Y:S01]  /*1dd0*/  @!P0 IMAD.MOV R30, RZ, RZ, -R30 ;  /* 0x000000ffff1e8224 */ /* 0x000fe200078e0a1e */
[----:B------:R-:W-:Y:S01]  /*1de0*/  ISETP.GT.U32.AND P0, PT, R4, R36, PT ;  /* 0x000000240400720c */ /* 0x000fe20003f04070 */
[----:B------:R-:W-:Y:S01]  /*1df0*/  @!P4 IMAD.IADD R32, R32, 0x1, -R4 ;  /* 0x000000012020c824 */ /* 0x000fe200078e0a04 */
[----:B------:R-:W-:Y:S01]  /*1e00*/  IABS R45, R6 ;  /* 0x00000006002d7213 */ /* 0x000fe20000000000 */
[----:B------:R-:W-:Y:S01]  /*1e10*/  IMAD.HI.U32 R3, R2, R43, RZ ;  /* 0x0000002b02037227 */ /* 0x000fe200078e00ff */
[----:B------:R-:W-:-:S03]  /*1e20*/  ISETP.GE.AND P4, PT, R8, RZ, PT ;  /* 0x000000ff0800720c */ /* 0x000fc60003f86270 */
[--C-:B------:R-:W-:Y:S02]  /*1e30*/  @!P1 IMAD.IADD R39, R39, 0x1, -R4.reuse ;  /* 0x0000000127279824 */ /* 0x100fe400078e0a04 */
[----:B------:R-:W-:Y:S02]  /*1e40*/  IMAD.MOV R3, RZ, RZ, -R3 ;  /* 0x000000ffff037224 */ /* 0x000fe400078e0a03 */
[--C-:B------:R-:W-:Y:S01]  /*1e50*/  @!P3 IMAD.IADD R38, R38, 0x1, -R4.reuse ;  /* 0x000000012626b824 */ /* 0x100fe200078e0a04 */
[----:B------:R-:W-:Y:S01]  /*1e60*/  ISETP.GE.AND P3, PT, R12, RZ, PT ;  /* 0x000000ff0c00720c */ /* 0x000fe20003f66270 */
[----:B------:R-:W-:Y:S01]  /*1e70*/  @!P6 IMAD.IADD R41, R41, 0x1, -R4 ;  /* 0x000000012929e824 */ /* 0x000fe200078e0a04 */
[C---:B------:R-:W-:Y:S01]  /*1e80*/  ISETP.GT.U32.AND P6, PT, R4.reuse, R39, PT ;  /* 0x000000270400720c */ /* 0x040fe20003fc4070 */
[C---:B------:R-:W-:Y:S01]  /*1e90*/  IMAD R43, R4.reuse, R3, R43 ;  /* 0x00000003042b7224 */ /* 0x040fe200078e022b */
[----:B------:R-:W-:Y:S01]  /*1ea0*/  ISETP.GT.U32.AND P1, PT, R4, R38, PT ;  /* 0x000000260400720c */ /* 0x000fe20003f24070 */
[----:B------:R-:W-:-:S04]  /*1eb0*/  IMAD.HI.U32 R3, R2, R45, RZ ;  /* 0x0000002d02037227 */ /* 0x000fc800078e00ff */
[----:B------:R-:W-:Y:S02]  /*1ec0*/  IMAD.MOV R3, RZ, RZ, -R3 ;  /* 0x000000ffff037224 */ /* 0x000fe400078e0a03 */
[----:B------:R-:W-:Y:S01]  /*1ed0*/  @!P0 IMAD.IADD R36, R36, 0x1, -R4 ;  /* 0x0000000124248824 */ /* 0x000fe200078e0a04 */
[----:B------:R-:W-:Y:S01]  /*1ee0*/  ISETP.GE.AND P0, PT, R11, RZ, PT ;  /* 0x000000ff0b00720c */ /* 0x000fe20003f06270 */
[C---:B------:R-:W-:Y:S02]  /*1ef0*/  IMAD R45, R4.reuse, R3, R45 ;  /* 0x00000003042d7224 */ /* 0x040fe400078e022d */
[----:B------:R-:W-:Y:S01]  /*1f00*/  @!P4 IMAD.MOV R36, RZ, RZ, -R36 ;  /* 0x000000ffff24c224 */ /* 0x000fe200078e0a24 */
[C---:B------:R-:W-:Y:S01]  /*1f10*/  ISETP.GT.U32.AND P4, PT, R4.reuse, R41, PT ;  /* 0x000000290400720c */ /* 0x040fe20003f84070 */
[--C-:B------:R-:W-:Y:S01]  /*1f20*/  @!P6 IMAD.IADD R39, R39, 0x1, -R4.reuse ;  /* 0x000000012727e824 */ /* 0x100fe200078e0a04 */
[----:B------:R-:W-:Y:S01]  /*1f30*/  ISETP.GT.U32.AND P6, PT, R4, R45, PT ;  /* 0x0000002d0400720c */ /* 0x000fe20003fc4070 */
[----:B------:R-:W-:Y:S01]  /*1f40*/  @!P1 IMAD.IADD R38, R38, 0x1, -R4 ;  /* 0x0000000126269824 */ /* 0x000fe200078e0a04 */
[----:B------:R-:W-:Y:S01]  /*1f50*/  ISETP.GT.U32.AND P1, PT, R4, R43, PT ;  /* 0x0000002b0400720c */ /* 0x000fe20003f24070 */
[----:B------:R-:W-:-:S02]  /*1f60*/  VIADD R10, R236, 0x1c8 ;  /* 0x000001c8ec0a7836 */ /* 0x000fc40000000000 */
[----:B------:R-:W-:Y:S01]  /*1f70*/  @!P5 IMAD.MOV R32, RZ, RZ, -R32 ;  /* 0x000000ffff20d224 */ /* 0x000fe200078e0a20 */
[----:B------:R-:W-:Y:S01]  /*1f80*/  ISETP.GE.AND P5, PT, R9, RZ, PT ;  /* 0x000000ff0900720c */ /* 0x000fe20003fa6270 */
[C---:B------:R-:W-:Y:S01]  /*1f90*/  VIADD R12, R236.reuse, 0x1c6 ;  /* 0x000001c6ec0c7836 */ /* 0x040fe20000000000 */
[----:B------:R-:W-:Y:S01]  /*1fa0*/  IABS R9, R10 ;  /* 0x0000000a00097213 */ /* 0x000fe20000000000 */
[----:B------:R-:W-:Y:S02]  /*1fb0*/  VIADD R8, R236, 0x1ca ;  /* 0x000001caec087836 */ /* 0x000fe40000000000 */
[--C-:B------:R-:W-:Y:S01]  /*1fc0*/  @!P4 IMAD.IADD R41, R41, 0x1, -R4.reuse ;  /* 0x000000012929c824 */ /* 0x100fe200078e0a04 */
[----:B------:R-:W-:Y:S01]  /*1fd0*/  IABS R11, R12 ;  /* 0x0000000c000b7213 */ /* 0x000fe20000000000 */
[----:B------:R-:W-:Y:S01]  /*1fe0*/  @!P6 IMAD.IADD R45, R45, 0x1, -R4 ;  /* 0x000000012d2de824 */ /* 0x000fe200078e0a04 */
[----:B------:R-:W-:Y:S01]  /*1ff0*/  ISETP.GE.AND P4, PT, R5, RZ, PT ;  /* 0x000000ff0500720c */ /* 0x000fe20003f86270 */
[----:B------:R-:W-:Y:S01]  /*2000*/  IMAD.HI.U32 R5, R2, R9, RZ ;  /* 0x0000000902057227 */ /* 0x000fe200078e00ff */
[----:B------:R-:W-:-:S02]  /*2010*/  IABS R7, R8 ;  /* 0x0000000800077213 */ /* 0x000fc40000000000 */
[----:B------:R-:W-:Y:S01]  /*2020*/  ISETP.GT.U32.AND P6, PT, R4, R45, PT ;  /* 0x0000002d0400720c */ /* 0x000fe20003fc4070 */
[----:B------:R-:W-:Y:S01]  /*2030*/  @!P1 IMAD.IADD R43, R43, 0x1, -R4 ;  /* 0x000000012b2b9824 */ /* 0x000fe200078e0a04 */
[----:B------:R-:W-:Y:S01]  /*2040*/  ISETP.GE.AND P1, PT, R6, RZ, PT ;  /* 0x000000ff0600720c */ /* 0x000fe20003f26270 */
[----:B------:R-:W-:-:S04]  /*2050*/  IMAD.HI.U32 R6, R2, R11, RZ ;  /* 0x0000000b02067227 */ /* 0x000fc800078e00ff */
[----:B------:R-:W-:Y:S02]  /*2060*/  IMAD.MOV R5, RZ, RZ, -R5 ;  /* 0x000000ffff057224 */ /* 0x000fe400078e0a05 */
[----:B------:R-:W-:Y:S01]  /*2070*/  @!P5 IMAD.MOV R38, RZ, RZ, -R38 ;  /* 0x000000ffff26d224 */ /* 0x000fe200078e0a26 */
[C---:B------:R-:W-:Y:S01]  /*2080*/  ISETP.GT.U32.AND P5, PT, R4.reuse, R43, PT ;  /* 0x0000002b0400720c */ /* 0x040fe20003fa4070 */
[----:B------:R-:W-:Y:S02]  /*2090*/  IMAD.MOV R6, RZ, RZ, -R6 ;  /* 0x000000ffff067224 */ /* 0x000fe400078e0a06 */
[C---:B------:R-:W-:Y:S02]  /*20a0*/  IMAD R48, R4.reuse, R5, R9 ;  /* 0x0000000504307224 */ /* 0x040fe400078e0209 */
[C---:B------:R-:W-:Y:S02]  /*20b0*/  IMAD R50, R4.reuse, R6, R11 ;  /* 0x0000000604327224 */ /* 0x040fe400078e020b */
[----:B------:R-:W-:Y:S01]  /*20c0*/  @!P3 IMAD.MOV R41, RZ, RZ, -R41 ;  /* 0x000000ffff29b224 */ /* 0x000fe200078e0a29 */
[C---:B------:R-:W-:Y:S01]  /*20d0*/  ISETP.GT.U32.AND P3, PT, R4.reuse, R48, PT ;  /* 0x000000300400720c */ /* 0x040fe20003f64070 */
[----:B------:R-:W-:Y:S01]  /*20e0*/  @!P6 IMAD.IADD R45, R45, 0x1, -R4 ;  /* 0x000000012d2de824 */ /* 0x000fe200078e0a04 */
[----:B------:R-:W-:Y:S01]  /*20f0*/  ISETP.GT.U32.AND P6, PT, R4, R50, PT ;  /* 0x000000320400720c */ /* 0x000fe20003fc4070 */
[----:B------:R-:W-:-:S02]  /*2100*/  VIADD R9, R236, 0x1c4 ;  /* 0x000001c4ec097836 */ /* 0x000fc40000000000 */
[----:B------:R-:W-:-:S03]  /*2110*/  IMAD.HI.U32 R3, R2, R7, RZ ;  /* 0x0000000702037227 */ /* 0x000fc600078e00ff */
[----:B------:R-:W-:Y:S01]  /*2120*/  IABS R5, R9 ;  /* 0x0000000900057213 */ /* 0x000fe20000000000 */
[--C-:B------:R-:W-:Y:S01]  /*2130*/  @!P5 IMAD.IADD R43, R43, 0x1, -R4.reuse ;  /* 0x000000012b2bd824 */ /* 0x100fe200078e0a04 */
[----:B------:R-:W-:Y:S01]  /*2140*/  ISETP.GE.AND P5, PT, R8, RZ, PT ;  /* 0x000000ff0800720c */ /* 0x000fe20003fa6270 */
[----:B------:R-:W-:Y:S02]  /*2150*/  IMAD.MOV R3, RZ, RZ, -R3 ;  /* 0x000000ffff037224 */ /* 0x000fe400078e0a03 */
[----:B------:R-:W-:Y:S02]  /*2160*/  VIADD R8, R236, 0x1c2 ;  /* 0x000001c2ec087836 */ /* 0x000fe40000000000 */
[----:B------:R-:W-:Y:S02]  /*2170*/  IMAD R46, R4, R3, R7 ;  /* 0x00000003042e7224 */ /* 0x000fe400078e0207 */
[----:B------:R-:W-:Y:S01]  /*2180*/  @!P3 IMAD.IADD R48, R48, 0x1, -R4 ;  /* 0x000000013030b824 */ /* 0x000fe200078e0a04 */
[----:B------:R-:W-:Y:S01]  /*2190*/  IABS R7, R8 ;  /* 0x0000000800077213 */ /* 0x000fe20000000000 */
[----:B------:R-:W-:-:S04]  /*21a0*/  IMAD.HI.U32 R3, R2, R5, RZ ;  /* 0x0000000502037227 */ /* 0x000fc800078e00ff */
[----:B------:R-:W-:Y:S01]  /*21b0*/  @!P0 IMAD.MOV R39, RZ, RZ, -R39 ;  /* 0x000000ffff278224 */ /* 0x000fe200078e0a27 */
[----:B------:R-:W-:Y:S01]  /*21c0*/  ISETP.GT.U32.AND P0, PT, R4, R46, PT ;  /* 0x0000002e0400720c */ /* 0x000fe20003f04070 */
[----:B------:R-:W-:Y:S01]  /*21d0*/  @!P6 IMAD.IADD R50, R50, 0x1, -R4 ;  /* 0x000000013232e824 */ /* 0x000fe200078e0a04 */
[----:B------:R-:W-:Y:S01]  /*21e0*/  ISETP.GT.U32.AND P6, PT, R4, R48, PT ;  /* 0x000000300400720c */ /* 0x000fe20003fc4070 */
[----:B------:R-:W-:Y:S02]  /*21f0*/  IMAD.MOV R52, RZ, RZ, -R3 ;  /* 0x000000ffff347224 */ /* 0x000fe400078e0a03 */
[----:B------:R-:W-:-:S04]  /*2200*/  IMAD.HI.U32 R3, R2, R7, RZ ;  /* 0x0000000702037227 */ /* 0x000fc800078e00ff */
[----:B------:R-:W-:Y:S02]  /*2210*/  IMAD.MOV R3, RZ, RZ, -R3 ;  /* 0x000000ffff037224 */ /* 0x000fe400078e0a03 */
[C---:B------:R-:W-:Y:S02]  /*2220*/  IMAD R52, R4.reuse, R52, R5 ;  /* 0x0000003404347224 */ /* 0x040fe400078e0205 */
[----:B------:R-:W-:Y:S02]  /*2230*/  IMAD R54, R4, R3, R7 ;  /* 0x0000000304367224 */ /* 0x000fe400078e0207 */
[--C-:B------:R-:W-:Y:S01]  /*2240*/  @!P0 IMAD.IADD R46, R46, 0x1, -R4.reuse ;  /* 0x000000012e2e8824 */ /* 0x100fe200078e0a04 */
[----:B------:R-:W-:Y:S01]  /*2250*/  ISETP.GE.AND P0, PT, R10, RZ, PT ;  /* 0x000000ff0a00720c */ /* 0x000fe20003f06270 */
[----:B------:R-:W-:Y:S01]  /*2260*/  @!P6 IMAD.IADD R48, R48, 0x1, -R4 ;  /* 0x000000013030e824 */ /* 0x000fe200078e0a04 */
[----:B------:R-:W-:Y:S01]  /*2270*/  ISETP.GT.U32.AND P6, PT, R4, R54, PT ;  /* 0x000000360400720c */ /* 0x000fe20003fc4070 */
[----:B------:R-:W-:Y:S01]  /*2280*/  VIADD R10, R236, 0x1c0 ;  /* 0x000001c0ec0a7836 */ /* 0x000fe20000000000 */
[----:B------:R-:W-:Y:S01]  /*2290*/  ISETP.GT.U32.AND P3, PT, R4, R46, PT ;  /* 0x0000002e0400720c */ /* 0x000fe20003f64070 */
[----:B------:R-:W-:-:S02]  /*22a0*/  VIADD R11, R236, 0x1be ;  /* 0x000001beec0b7836 */ /* 0x000fc40000000000 */
[----:B------:R-:W-:Y:S01]  /*22b0*/  VIADD R13, R236, 0x1bc ;  /* 0x000001bcec0d7836 */ /* 0x000fe20000000000 */
[----:B------:R-:W-:Y:S01]  /*22c0*/  IABS R5, R10 ;  /* 0x0000000a00057213 */ /* 0x000fe20000000000 */
[----:B------:R-:W-:Y:S01]  /*22d0*/  @!P4 IMAD.MOV R43, RZ, RZ, -R43 ;  /* 0x000000ffff2bc224 */ /* 0x000fe200078e0a2b */
[----:B------:R-:W-:Y:S01]  /*22e0*/  IABS R7, R11 ;  /* 0x0000000b00077213 */ /* 0x000fe20000000000 */
[----:B------:R-:W-:Y:S01]  /*22f0*/  @!P1 IMAD.MOV R45, RZ, RZ, -R45 ;  /* 0x000000ffff2d9224 */ /* 0x000fe200078e0a2d */
[----:B------:R-:W-:Y:S01]  /*2300*/  IABS R6, R13 ;  /* 0x0000000d00067213 */ /* 0x000fe20000000000 */
[----:B------:R-:W-:Y:S01]  /*2310*/  IMAD.HI.U32 R3, R2, R5, RZ ;  /* 0x0000000502037227 */ /* 0x000fe200078e00ff */
[----:B------:R-:W-:-:S03]  /*2320*/  ISETP.GT.U32.AND P4, PT, R4, R50, PT ;  /* 0x000000320400720c */ /* 0x000fc60003f84070 */
[----:B------:R-:W-:Y:S02]  /*2330*/  @!P6 IMAD.IADD R54, R54, 0x1, -R4 ;  /* 0x000000013636e824 */ /* 0x000fe400078e0a04 */
[----:B------:R-:W-:Y:S02]  /*2340*/  IMAD.MOV R56, RZ, RZ, -R3 ;  /* 0x000000ffff387224 */ /* 0x000fe400078e0a03 */
[----:B------:R-:W-:Y:S01]  /*2350*/  IMAD.HI.U32 R3, R2, R7, RZ ;  /* 0x0000000702037227 */ /* 0x000fe200078e00ff */
[----:B------:R-:W-:-:S03]  /*2360*/  ISETP.GT.U32.AND P6, PT, R4, R54, PT ;  /* 0x000000360400720c */ /* 0x000fc60003fc4070 */
[----:B------:R-:W-:Y:S02]  /*2370*/  IMAD R56, R4, R56, R5 ;  /* 0x0000003804387224 */ /* 0x000fe400078e0205 */
[----:B------:R-:W-:Y:S02]  /*2380*/  IMAD.MOV.U32 R5, RZ, RZ, R6 ;  /* 0x000000ffff057224 */ /* 0x000fe400078e0006 */
[----:B------:R-:W-:Y:S01]  /*2390*/  @!P3 IMAD.IADD R46, R46, 0x1, -R4 ;  /* 0x000000012e2eb824 */ /* 0x000fe200078e0a04 */
[----:B------:R-:W-:Y:S01]  /*23a0*/  ISETP.GT.U32.AND P3, PT, R4, R52, PT ;  /* 0x000000340400720c */ /* 0x000fe20003f64070 */
[----:B------:R-:W-:Y:S01]  /*23b0*/  @!P0 IMAD.MOV R48, RZ, RZ, -R48 ;  /* 0x000000ffff308224 */ /* 0x000fe200078e0a30 */
[----:B------:R-:W-:Y:S01]  /*23c0*/  ISETP.GE.AND P0, PT, R8, RZ, PT ;  /* 0x000000ff0800720c */ /* 0x000fe20003f06270 */
[----:B------:R-:W-:Y:S02]  /*23d0*/  IMAD.MOV R58, RZ, RZ, -R3 ;  /* 0x000000ffff3a7224 */ /* 0x000fe400078e0a03 */
[----:B------:R-:W-:-:S04]  /*23e0*/  IMAD.HI.U32 R3, R2, R5, RZ ;  /* 0x0000000502037227 */ /* 0x000fc800078e00ff */
[----:B------:R-:W-:Y:S02]  /*23f0*/  IMAD R58, R4, R58, R7 ;  /* 0x0000003a043a7224 */ /* 0x000fe400078e0207 */
[----:B------:R-:W-:Y:S02]  /*2400*/  IMAD.MOV R3, RZ, RZ, -R3 ;  /* 0x000000ffff037224 */ /* 0x000fe400078e0a03 */
[--C-:B------:R-:W-:Y:S01]  /*2410*/  @!P6 IMAD.IADD R54, R54, 0x1, -R4.reuse ;  /* 0x000000013636e824 */ /* 0x100fe200078e0a04 */
[C---:B------:R-:W-:Y:S01]  /*2420*/  ISETP.GT.U32.AND P6, PT, R4.reuse, R58, PT ;  /* 0x0000003a0400720c */ /* 0x040fe20003fc4070 */
[----:B------:R-:W-:Y:S02]  /*2430*/  IMAD R60, R4, R3, R5 ;  /* 0x00000003043c7224 */ /* 0x000fe400078e0205 */
[--C-:B------:R-:W-:Y:S01]  /*2440*/  @!P4 IMAD.IADD R50, R50, 0x1, -R4.reuse ;  /* 0x000000013232c824 */ /* 0x100fe200078e0a04 */
[----:B------:R-:W-:Y:S01]  /*2450*/  ISETP.GE.AND P4, PT, R12, RZ, PT ;  /* 0x000000ff0c00720c */ /* 0x000fe20003f86270 */
[----:B------:R-:W-:Y:S01]  /*2460*/  @!P3 IMAD.IADD R52, R52, 0x1, -R4 ;  /* 0x000000013434b824 */ /* 0x000fe200078e0a04 */
[----:B------:R-:W-:Y:S01]  /*2470*/  ISETP.GE.AND P3, PT, R9, RZ, PT ;  /* 0x000000ff0900720c */ /* 0x000fe20003f66270 */
[----:B------:R-:W-:Y:S01]  /*2480*/  @!P0 IMAD.MOV R54, RZ, RZ, -R54 ;  /* 0x000000ffff368224 */ /* 0x000fe200078e0a36 */
[----:B------:R-:W-:Y:S01]  /*2490*/  ISETP.GT.U32.AND P0, PT, R4, R60, PT ;  /* 0x0000003c0400720c */ /* 0x000fe20003f04070 */
[----:B------:R-:W-:Y:S01]  /*24a0*/  VIADD R8, R236, 0x1ba ;  /* 0x000001baec087836 */ /* 0x000fe20000000000 */
[C---:B------:R-:W-:Y:S01]  /*24b0*/  ISETP.GT.U32.AND P1, PT, R4.reuse, R52, PT ;  /* 0x000000340400720c */ /* 0x040fe20003f24070 */
[----:B------:R-:W-:Y:S01]  /*24c0*/  @!P5 IMAD.MOV R46, RZ, RZ, -R46 ;  /* 0x000000ffff2ed224 */ /* 0x000fe200078e0a2e */
[----:B------:R-:W-:Y:S01]  /*24d0*/  ISETP.GT.U32.AND P5, PT, R4, R56, PT ;  /* 0x000000380400720c */ /* 0x000fe20003fa4070 */
[----:B------:R-:W-:Y:S01]  /*24e0*/  @!P6 IMAD.IADD R58, R58, 0x1, -R4 ;  /* 0x000000013a3ae824 */ /* 0x000fe200078e0a04 */
[----:B------:R-:W-:Y:S01]  /*24f0*/  IABS R6, R8 ;  /* 0x0000000800067213 */ /* 0x000fe20000000000 */
[----:B------:R-:W-:-:S02]  /*2500*/  VIADD R12, R236, 0x1b0 ;  /* 0x000001b0ec0c7836 */ /* 0x000fc40000000000 */
[----:B------:R-:W-:Y:S01]  /*2510*/  @!P4 IMAD.MOV R50, RZ, RZ, -R50 ;  /* 0x000000ffff32c224 */ /* 0x000fe200078e0a32 */
[----:B------:R-:W-:Y:S01]  /*2520*/  ISETP.GE.AND P4, PT, R10, RZ, PT ;  /* 0x000000ff0a00720c */ /* 0x000fe20003f86270 */
[----:B------:R-:W-:Y:S01]  /*2530*/  IMAD.MOV.U32 R5, RZ, RZ, R6 ;  /* 0x000000ffff057224 */ /* 0x000fe200078e0006 */
[----:B------:R-:W-:Y:S01]  /*2540*/  ISETP.GT.U32.AND P6, PT, R4, R58, PT ;  /* 0x0000003a0400720c */ /* 0x000fe20003fc4070 */
[C---:B------:R-:W-:Y:S02]  /*2550*/  VIADD R6, R236.reuse, 0x1b8 ;  /* 0x000001b8ec067836 */ /* 0x040fe40000000000 */
[----:B------:R-:W-:Y:S02]  /*2560*/  VIADD R10, R236, 0x1b6 ;  /* 0x000001b6ec0a7836 */ /* 0x000fe40000000000 */
[----:B------:R-:W-:Y:S01]  /*2570*/  @!P0 IMAD.IADD R60, R60, 0x1, -R4 ;  /* 0x000000013c3c8824 */ /* 0x000fe200078e0a04 */
[----:B------:R-:W-:Y:S01]  /*2580*/  IABS R7, R6 ;  /* 0x0000000600077213 */ /* 0x000fe20000000000 */
[----:B------:R-:W-:Y:S01]  /*2590*/  IMAD.HI.U32 R3, R2, R5, RZ ;  /* 0x0000000502037227 */ /* 0x000fe200078e00ff */
[----:B------:R-:W-:-:S02]  /*25a0*/  IABS R9, R10 ;  /* 0x0000000a00097213 */ /* 0x000fc40000000000 */
[----:B------:R-:W-:Y:S01]  /*25b0*/  ISETP.GT.U32.AND P0, PT, R4, R60, PT ;  /* 0x0000003c0400720c */ /* 0x000fe20003f04070 */
[--C-:B------:R-:W-:Y:S02]  /*25c0*/  @!P5 IMAD.IADD R56, R56, 0x1, -R4.reuse ;  /* 0x000000013838d824 */ /* 0x100fe400078e0a04 */
[----:B------:R-:W-:Y:S01]  /*25d0*/  @!P1 IMAD.IADD R52, R52, 0x1, -R4 ;  /* 0x0000000134349824 */ /* 0x000fe200078e0a04 */
[----:B------:R-:W-:Y:S01]  /*25e0*/  ISETP.GE.AND P1, PT, R11, RZ, PT ;  /* 0x000000ff0b00720c */ /* 0x000fe20003f26270 */
[----:B------:R-:W-:Y:S01]  /*25f0*/  IMAD.MOV R3, RZ, RZ, -R3 ;  /* 0x000000ffff037224 */ /* 0x000fe200078e0a03 */
[C---:B------:R-:W-:Y:S01]  /*2600*/  ISETP.GT.U32.AND P5, PT, R4.reuse, R56, PT ;  /* 0x000000380400720c */ /* 0x040fe20003fa4070 */
[----:B------:R-:W-:Y:S01]  /*2610*/  @!P3 IMAD.MOV R52, RZ, RZ, -R52 ;  /* 0x000000ffff34b224 */ /* 0x000fe200078e0a34 */
[----:B------:R-:W-:Y:S01]  /*2620*/  ISETP.GE.AND P3, PT, R13, RZ, PT ;  /* 0x000000ff0d00720c */ /* 0x000fe20003f66270 */
[----:B------:R-:W-:Y:S02]  /*2630*/  IMAD R62, R4, R3, R5 ;  /* 0x00000003043e7224 */ /* 0x000fe400078e0205 */
[----:B------:R-:W-:-:S04]  /*2640*/  IMAD.HI.U32 R3, R2, R7, RZ ;  /* 0x0000000702037227 */ /* 0x000fc800078e00ff */
[----:B------:R-:W-:-:S04]  /*2650*/  IMAD.HI.U32 R5, R2, R9, RZ ;  /* 0x0000000902057227 */ /* 0x000fc800078e00ff */
[--C-:B------:R-:W-:Y:S01]  /*2660*/  @!P6 IMAD.IADD R58, R58, 0x1, -R4.reuse ;  /* 0x000000013a3ae824 */ /* 0x100fe200078e0a04 */
[C---:B------:R-:W-:Y:S01]  /*2670*/  ISETP.GT.U32.AND P6, PT, R4.reuse, R62, PT ;  /* 0x0000003e0400720c */ /* 0x040fe20003fc4070 */
[----:B------:R-:W-:Y:S02]  /*2680*/  IMAD.MOV R3, RZ, RZ, -R3 ;  /* 0x000000ffff037224 */ /* 0x000fe400078e0a03 */
[----:B------:R-:W-:Y:S02]  /*2690*/  IMAD.MOV R5, RZ, RZ, -R5 ;  /* 0x000000ffff057224 */ /* 0x000fe400078e0a05 */
[C---:B------:R-:W-:Y:S02]  /*26a0*/  IMAD R64, R4.reuse, R3, R7 ;  /* 0x0000000304407224 */ /* 0x040fe400078e0207 */
[----:B------:R-:W-:Y:S01]  /*26b0*/  IMAD R66, R4, R5, R9 ;  /* 0x0000000504427224 */ /* 0x000fe200078e0209 */
[----:B------:R-:W-:Y:S01]  /*26c0*/  IABS R9, R12 ;  /* 0x0000000c00097213 */ /* 0x000fe20000000000 */
[--C-:B------:R-:W-:Y:S01]  /*26d0*/  @!P0 IMAD.IADD R60, R60, 0x1, -R4.reuse ;  /* 0x000000013c3c8824 */ /* 0x100fe200078e0a04 */
[----:B------:R-:W-:Y:S01]  /*26e0*/  ISETP.GT.U32.AND P0, PT, R4, R64, PT ;  /* 0x000000400400720c */ /* 0x000fe20003f04070 */
[----:B------:R-:W-:Y:S01]  /*26f0*/  @!P5 IMAD.IADD R56, R56, 0x1, -R4 ;  /* 0x000000013838d824 */ /* 0x000fe200078e0a04 */
[----:B------:R-:W-:Y:S01]  /*2700*/  ISETP.GE.AND P5, PT, R8, RZ, PT ;  /* 0x000000ff0800720c */ /* 0x000fe20003fa6270 */
[----:B------:R-:W-:Y:S01]  /*2710*/  @!P3 IMAD.MOV R60, RZ, RZ, -R60 ;  /* 0x000000ffff3cb224 */ /* 0x000fe200078e0a3c */
[----:B------:R-:W-:Y:S01]  /*2720*/  ISETP.GT.U32.AND P3, PT, R4, R66, PT ;  /* 0x000000420400720c */ /* 0x000fe20003f64070 */
[----:B------:R-:W-:-:S02]  /*2730*/  VIADD R8, R236, 0x1b4 ;  /* 0x000001b4ec087836 */ /* 0x000fc40000000000 */
[----:B------:R-:W-:Y:S02]  /*2740*/  @!P6 IMAD.IADD R62, R62, 0x1, -R4 ;  /* 0x000000013e3ee824 */ /* 0x000fe400078e0a04 */
[----:B------:R-:W-:Y:S01]  /*2750*/  @!P1 IMAD.MOV R58, RZ, RZ, -R58 ;  /* 0x000000ffff3a9224 */ /* 0x000fe200078e0a3a */
[----:B------:R-:W-:Y:S01]  /*2760*/  IABS R11, R8 ;  /* 0x00000008000b7213 */ /* 0x000fe20000000000 */
[----:B------:R-:W-:Y:S01]  /*2770*/  @!P4 IMAD.MOV R56, RZ, RZ, -R56 ;  /* 0x000000ffff38c224 */ /* 0x000fe200078e0a38 */
[----:B------:R-:W-:Y:S01]  /*2780*/  ISETP.GE.AND P1, PT, R10, RZ, PT ;  /* 0x000000ff0a00720c */ /* 0x000fe20003f26270 */
[----:B------:R-:W-:Y:S01]  /*2790*/  VIADD R10, R236, 0x1b2 ;  /* 0x000001b2ec0a7836 */ /* 0x000fe20000000000 */
[----:B------:R-:W-:Y:S01]  /*27a0*/  ISETP.GT.U32.AND P6, PT, R4, R62, PT ;  /* 0x0000003e0400720c */ /* 0x000fe20003fc4070 */
[----:B------:R-:W-:Y:S01]  /*27b0*/  IMAD.HI.U32 R3, R2, R11, RZ ;  /* 0x0000000b02037227 */ /* 0x000fe200078e00ff */
[----:B------:R-:W-:Y:S02]  /*27c0*/  ISETP.GE.AND P4, PT, R6, RZ, PT ;  /* 0x000000ff0600720c */ /* 0x000fe40003f86270 */
[----:B------:R-:W-:Y:S01]  /*27d0*/  IABS R7, R10 ;  /* 0x0000000a00077213 */ /* 0x000fe20000000000 */
[----:B------:R-:W-:-:S02]  /*27e0*/  @!P0 IMAD.IADD R64, R64, 0x1, -R4 ;  /* 0x0000000140408824 */ /* 0x000fc400078e0a04 */
[----:B------:R-:W-:Y:S02]  /*27f0*/  @!P3 IMAD.IADD R66, R66, 0x1, -R4 ;  /* 0x000000014242b824 */ /* 0x000fe400078e0a04 */
[----:B------:R-:W-:Y:S01]  /*2800*/  IMAD.MOV R3, RZ, RZ, -R3 ;  /* 0x000000ffff037224 */ /* 0x000fe200078e0a03 */
[----:B------:R-:W-:Y:S01]  /*2810*/  ISETP.GT.U32.AND P0, PT, R4, R64, PT ;  /* 0x000000400400720c */ /* 0x000fe20003f04070 */
[----:B------:R-:W-:Y:S01]  /*2820*/  VIADD R13, R236, 0x1ae ;  /* 0x000001aeec0d7836 */ /* 0x000fe20000000000 */
[C---:B------:R-:W-:Y:S01]  /*2830*/  ISETP.GT.U32.AND P3, PT, R4.reuse, R66, PT ;  /* 0x000000420400720c */ /* 0x040fe20003f64070 */
[----:B------:R-:W-:Y:S02]  /*2840*/  IMAD R68, R4, R3, R11 ;  /* 0x0000000304447224 */ /* 0x000fe400078e020b */
[----:B------:R-:W-:Y:S01]  /*2850*/  IMAD.HI.U32 R3, R2, R7, RZ ;  /* 0x0000000702037227 */ /* 0x000fe200078e00ff */
[----:B------:R-:W-:-:S03]  /*2860*/  IABS R11, R13 ;  /* 0x0000000d000b7213 */ /* 0x000fc60000000000 */
[----:B------:R-:W-:Y:S01]  /*2870*/  @!P6 IMAD.IADD R62, R62, 0x1, -R4 ;  /* 0x000000013e3ee824 */ /* 0x000fe200078e0a04 */
[----:B------:R-:W-:Y:S01]  /*2880*/  ISETP.GT.U32.AND P6, PT, R4, R68, PT ;  /* 0x000000440400720c */ /* 0x000fe20003fc4070 */
[----:B------:R-:W-:-:S04]  /*2890*/  IMAD.HI.U32 R5, R2, R9, RZ ;  /* 0x0000000902057227 */ /* 0x000fc800078e00ff */
[----:B------:R-:W-:Y:S02]  /*28a0*/  IMAD.MOV R3, RZ, RZ, -R3 ;  /* 0x000000ffff037224 */ /* 0x000fe400078e0a03 */
[----:B------:R-:W-:Y:S02]  /*28b0*/  IMAD.MOV R5, RZ, RZ, -R5 ;  /* 0x000000ffff057224 */ /* 0x000fe400078e0a05 */
[----:B------:R-:W-:Y:S02]  /*28c0*/  IMAD R70, R4, R3, R7 ;  /* 0x0000000304467224 */ /* 0x000fe400078e0207 */
[--C-:B------:R-:W-:Y:S01]  /*28d0*/  @!P0 IMAD.IADD R64, R64, 0x1, -R4.reuse ;  /* 0x0000000140408824 */ /* 0x100fe200078e0a04 */
[----:B------:R-:W-:Y:S01]  /*28e0*/  ISETP.GE.AND P0, PT, R10, RZ, PT ;  /* 0x000000ff0a00720c */ /* 0x000fe20003f06270 */
[----:B------:R-:W-:Y:S02]  /*28f0*/  IMAD R72, R4, R5, R9 ;  /* 0x0000000504487224 */ /* 0x000fe400078e0209 */
[----:B------:R-:W-:Y:S01]  /*2900*/  @!P3 IMAD.IADD R66, R66, 0x1, -R4 ;  /* 0x000000014242b824 */ /* 0x000fe200078e0a04 */
[----:B------:R-:W-:Y:S01]  /*2910*/  ISETP.GT.U32.AND P3, PT, R4, R70, PT ;  /* 0x000000460400720c */ /* 0x000fe20003f64070 */
[----:B------:R-:W-:-:S04]  /*2920*/  IMAD.HI.U32 R6, R2, R11, RZ ;  /* 0x0000000b02067227 */ /* 0x000fc800078e00ff */
[----:B------:R-:W-:Y:S01]  /*2930*/  @!P4 IMAD.MOV R64, RZ, RZ, -R64 ;  /* 0x000000ffff40c224 */ /* 0x000fe200078e0a40 */
[----:B------:R-:W-:Y:S01]  /*2940*/  ISETP.GT.U32.AND P4, PT, R4, R72, PT ;  /* 0x000000480400720c */ /* 0x000fe20003f84070 */
[----:B------:R-:W-:Y:S02]  /*2950*/  @!P6 IMAD.IADD R68, R68, 0x1, -R4 ;  /* 0x000000014444e824 */ /* 0x000fe400078e0a04 */
[----:B------:R-:W-:Y:S02]  /*2960*/  IMAD.MOV R6, RZ, RZ, -R6 ;  /* 0x000000ffff067224 */ /* 0x000fe400078e0a06 */
[----:B------:R-:W-:Y:S01]  /*2970*/  VIADD R7, R236, 0x1aa ;  /* 0x000001aaec077836 */ /* 0x000fe20000000000 */
[C---:B------:R-:W-:Y:S01]  /*2980*/  ISETP.GT.U32.AND P6, PT, R4.reuse, R68, PT ;  /* 0x000000440400720c */ /* 0x040fe20003fc4070 */
[----:B------:R-:W-:Y:S02]  /*2990*/  IMAD R74, R4, R6, R11 ;  /* 0x00000006044a7224 */ /* 0x000fe400078e020b */
[----:B------:R-:W-:Y:S01]  /*29a0*/  VIADD R6, R236, 0x1ac ;  /* 0x000001acec067836 */ /* 0x000fe20000000000 */
[----:B------:R-:W-:Y:S01]  /*29b0*/  IABS R77, R7 ;  /* 0x00000007004d7213 */ /* 0x000fe20000000000 */
[--C-:B------:R-:W-:Y:S01]  /*29c0*/  @!P3 IMAD.IADD R70, R70, 0x1, -R4.reuse ;  /* 0x000000014646b824 */ /* 0x100fe200078e0a04 */
[----:B------:R-:W-:Y:S01]  /*29d0*/  ISETP.GE.AND P3, PT, R13, RZ, PT ;  /* 0x000000ff0d00720c */ /* 0x000fe20003f66270 */
[----:B------:R-:W-:Y:S01]  /*29e0*/  @!P4 IMAD.IADD R72, R72, 0x1, -R4 ;  /* 0x000000014848c824 */ /* 0x000fe200078e0a04 */
[----:B------:R-:W-:Y:S01]  /*29f0*/  IABS R5, R6 ;  /* 0x0000000600057213 */ /* 0x000fe20000000000 */
[----:B------:R-:W-:Y:S01]  /*2a00*/  @!P5 IMAD.MOV R62, RZ, RZ, -R62 ;  /* 0x000000ffff3ed224 */ /* 0x000fe200078e0a3e */
[----:B------:R-:W-:Y:S01]  /*2a10*/  ISETP.GT.U32.AND P4, PT, R4, R70, PT ;  /* 0x000000460400720c */ /* 0x000fe20003f84070 */
[----:B------:R-:W-:Y:S01]  /*2a20*/  VIADD R9, R236, 0x1a6 ;  /* 0x000001a6ec097836 */ /* 0x000fe20000000000 */
[----:B------:R-:W-:Y:S01]  /*2a30*/  ISETP.GE.AND P5, PT, R8, RZ, PT ;  /* 0x000000ff0800720c */ /* 0x000fe20003fa6270 */
[----:B------:R-:W-:-:S03]  /*2a40*/  IMAD.HI.U32 R3, R2, R5, RZ ;  /* 0x0000000502037227 */ /* 0x000fc600078e00ff */
[----:B------:R-:W-:Y:S01]  /*2a50*/  IABS R81, R9 ;  /* 0x0000000900517213 */ /* 0x000fe20000000000 */
[--C-:B------:R-:W-:Y:S01]  /*2a60*/  @!P6 IMAD.IADD R68, R68, 0x1, -R4.reuse ;  /* 0x000000014444e824 */ /* 0x100fe200078e0a04 */
[----:B------:R-:W-:Y:S01]  /*2a70*/  ISETP.GT.U32.AND P6, PT, R4, R74, PT ;  /* 0x0000004a0400720c */ /* 0x000fe20003fc4070 */
[----:B------:R-:W-:Y:S02]  /*2a80*/  IMAD.MOV R76, RZ, RZ, -R3 ;  /* 0x000000ffff4c7224 */ /* 0x000fe400078e0a03 */
[----:B------:R-:W-:Y:S02]  /*2a90*/  VIADD R8, R236, 0x1a8 ;  /* 0x000001a8ec087836 */ /* 0x000fe40000000000 */
[----:B------:R-:W-:Y:S02]  /*2aa0*/  IMAD R76, R4, R76, R5 ;  /* 0x0000004c044c7224 */ /* 0x000fe400078e0205 */
[----:B------:R-:W-:Y:S01]  /*2ab0*/  @!P4 IMAD.IADD R70, R70, 0x1, -R4 ;  /* 0x000000014646c824 */ /* 0x000fe200078e0a04 */
[----:B------:R-:W-:Y:S01]  /*2ac0*/  IABS R79, R8 ;  /* 0x00000008004f7213 */ /* 0x000fe20000000000 */
[----:B------:R-:W-:Y:S01]  /*2ad0*/  IMAD.HI.U32 R3, R2, R77, RZ ;  /* 0x0000004d02037227 */ /* 0x000fe200078e00ff */
[----:B------:R-:W-:-:S03]  /*2ae0*/  ISETP.GT.U32.AND P4, PT, R4, R76, PT ;  /* 0x0000004c0400720c */ /* 0x000fc60003f84070 */
[----:B------:R-:W-:Y:S01]  /*2af0*/  @!P6 IMAD.IADD R74, R74, 0x1, -R4 ;  /* 0x000000014a4ae824 */ /* 0x000fe200078e0a04 */
[C---:B------:R-:W-:Y:S01]  /*2b00*/  ISETP.GT.U32.AND P6, PT, R4.reuse, R72, PT ;  /* 0x000000480400720c */ /* 0x040fe20003fc4070 */
[----:B------:R-:W-:Y:S02]  /*2b10*/  IMAD.MOV R3, RZ, RZ, -R3 ;  /* 0x000000ffff037224 */ /* 0x000fe400078e0a03 */
[----:B------:R-:W-:Y:S02]  /*2b20*/  @!P0 IMAD.MOV R70, RZ, RZ, -R70 ;  /* 0x000000ffff468224 */ /* 0x000fe400078e0a46 */
[----:B------:R-:W-:Y:S02]  /*2b30*/  IMAD R77, R4, R3, R77 ;  /* 0x00000003044d7224 */ /* 0x000fe400078e024d */
[----:B------:R-:W-:-:S04]  /*2b40*/  IMAD.HI.U32 R3, R2, R79, RZ ;  /* 0x0000004f02037227 */ /* 0x000fc800078e00ff */
[--C-:B------:R-:W-:Y:S01]  /*2b50*/  @!P4 IMAD.IADD R76, R76, 0x1, -R4.reuse ;  /* 0x000000014c4cc824 */ /* 0x100fe200078e0a04 */
[----:B------:R-:W-:Y:S01]  /*2b60*/  ISETP.GE.AND P4, PT, R7, RZ, PT ;  /* 0x000000ff0700720c */ /* 0x000fe20003f86270 */
[----:B------:R-:W-:Y:S01]  /*2b70*/  @!P6 IMAD.IADD R72, R72, 0x1, -R4 ;  /* 0x000000014848e824 */ /* 0x000fe200078e0a04 */
[C---:B------:R-:W-:Y:S01]  /*2b80*/  ISETP.GT.U32.AND P6, PT, R4.reuse, R77, PT ;  /* 0x0000004d0400720c */ /* 0x040fe20003fc4070 */
[----:B------:R-:W-:Y:S01]  /*2b90*/  IMAD.MOV R5, RZ, RZ, -R3 ;  /* 0x000000ffff057224 */ /* 0x000fe200078e0a03 */
[----:B------:R-:W-:Y:S01]  /*2ba0*/  ISETP.GT.U32.AND P0, PT, R4, R76, PT ;  /* 0x0000004c0400720c */ /* 0x000fe20003f04070 */
[----:B------:R-:W-:-:S04]  /*2bb0*/  IMAD.HI.U32 R3, R2, R81, RZ ;  /* 0x0000005102037227 */ /* 0x000fc800078e00ff */
[----:B------:R-:W-:Y:S01]  /*2bc0*/  @!P5 IMAD.MOV R68, RZ, RZ, -R68 ;  /* 0x000000ffff44d224 */ /* 0x000fe200078e0a44 */
[C---:B------:R-:W-:Y:S01]  /*2bd0*/  ISETP.GT.U32.AND P5, PT, R4.reuse, R74, PT ;  /* 0x0000004a0400720c */ /* 0x040fe20003fa4070 */
[----:B------:R-:W-:Y:S02]  /*2be0*/  IMAD R79, R4, R5, R79 ;  /* 0x00000005044f7224 */ /* 0x000fe400078e024f */
[----:B------:R-:W-:Y:S02]  /*2bf0*/  IMAD.MOV R5, RZ, RZ, -R3 ;  /* 0x000000ffff057224 */ /* 0x000fe400078e0a03 */
[----:B------:R-:W-:Y:S02]  /*2c00*/  VIADD R10, R236, 0x1a4 ;  /* 0x000001a4ec0a7836 */ /* 0x000fe40000000000 */
[----:B------:R-:W-:Y:S02]  /*2c10*/  IMAD R81, R4, R5, R81 ;  /* 0x0000000504517224 */ /* 0x000fe400078e0251 */
[----:B------:R-:W-:Y:S01]  /*2c20*/  @!P1 IMAD.MOV R66, RZ, RZ, -R66 ;  /* 0x000000ffff429224 */ /* 0x000fe200078e0a42 */
[----:B------:R-:W-:Y:S01]  /*2c30*/  ISETP.GE.AND P1, PT, R12, RZ, PT ;  /* 0x000000ff0c00720c */ /* 0x000fe20003f26270 */
[--C-:B------:R-:W-:Y:S01]  /*2c40*/  @!P0 IMAD.IADD R76, R76, 0x1, -R4.reuse ;  /* 0x000000014c4c8824 */ /* 0x100fe200078e0a04 */
[----:B------:R-:W-:Y:S01]  /*2c50*/  ISETP.GT.U32.AND P0, PT, R4, R81, PT ;  /* 0x000000510400720c */ /* 0x000fe20003f04070 */
[--C-:B------:R-:W-:Y:S01]  /*2c60*/  @!P6 IMAD.IADD R77, R77, 0x1, -R4.reuse ;  /* 0x000000014d4de824 */ /* 0x100fe200078e0a04 */
[----:B------:R-:W-:Y:S01]  /*2c70*/  IABS R83, R10 ;  /* 0x0000000a00537213 */ /* 0x000fe20000000000 */
[----:B------:R-:W-:Y:S01]  /*2c80*/  @!P5 IMAD.IADD R74, R74, 0x1, -R4 ;  /* 0x000000014a4ad824 */ /* 0x000fe200078e0a04 */
[----:B------:R-:W-:Y:S01]  /*2c90*/  ISETP.GE.AND P5, PT, R6, RZ, PT ;  /* 0x000000ff0600720c */ /* 0x000fe20003fa6270 */
[----:B------:R-:W-:Y:S01]  /*2ca0*/  VIADD R6, R236, 0x1a2 ;  /* 0x000001a2ec067836 */ /* 0x000fe20000000000 */
[----:B------:R-:W-:Y:S01]  /*2cb0*/  ISETP.GT.U32.AND P6, PT, R4, R77, PT ;  /* 0x0000004d0400720c */ /* 0x000fe20003fc4070 */
[----:B------:R-:W-:-:S03]  /*2cc0*/  IMAD.HI.U32 R3, R2, R83, RZ ;  /* 0x0000005302037227 */ /* 0x000fc600078e00ff */
[----:B------:R-:W-:Y:S01]  /*2cd0*/  IABS R85, R6 ;  /* 0x0000000600557213 */ /* 0x000fe20000000000 */
[----:B------:R-:W-:Y:S02]  /*2ce0*/  IMAD.MOV R3, RZ, RZ, -R3 ;  /* 0x000000ffff037224 */ /* 0x000fe400078e0a03 */
[----:B------:R-:W-:Y:S01]  /*2cf0*/  @!P1 IMAD.MOV R72, RZ, RZ, -R72 ;  /* 0x000000ffff489224 */ /* 0x000fe200078e0a48 */
[C---:B------:R-:W-:Y:S01]  /*2d00*/  ISETP.GT.U32.AND P1, PT, R4.reuse, R79, PT ;  /* 0x0000004f0400720c */ /* 0x040fe20003f24070 */
[----:B------:R-:W-:Y:S02]  /*2d10*/  @!P0 IMAD.IADD R81, R81, 0x1, -R4 ;  /* 0x0000000151518824 */ /* 0x000fe400078e0a04 */
[C---:B------:R-:W-:Y:S02]  /*2d20*/  IMAD R83, R4.reuse, R3, R83 ;  /* 0x0000000304537224 */ /* 0x040fe400078e0253 */
[----:B------:R-:W-:Y:S01]  /*2d30*/  @!P5 IMAD.MOV R76, RZ, RZ, -R76 ;  /* 0x000000ffff4cd224 */ /* 0x000fe200078e0a4c */
[C---:B------:R-:W-:Y:S01]  /*2d40*/  ISETP.GT.U32.AND P5, PT, R4.reuse, R81, PT ;  /* 0x000000510400720c */ /* 0x040fe20003fa4070 */
[----:B------:R-:W-:Y:S01]  /*2d50*/  @!P6 IMAD.IADD R77, R77, 0x1, -R4 ;  /* 0x000000014d4de824 */ /* 0x000fe200078e0a04 */
[----:B------:R-:W-:Y:S01]  /*2d60*/  ISETP.GT.U32.AND P6, PT, R4, R83, PT ;  /* 0x000000530400720c */ /* 0x000fe20003fc4070 */
[----:B------:R-:W-:-:S04]  /*2d70*/  IMAD.HI.U32 R3, R2, R85, RZ ;  /* 0x0000005502037227 */ /* 0x000fc800078e00ff */
[----:B------:R-:W-:Y:S01]  /*2d80*/  @!P3 IMAD.MOV R74, RZ, RZ, -R74 ;  /* 0x000000ffff4ab224 */ /* 0x000fe200078e0a4a */
[----:B------:R-:W-:Y:S01]  /*2d90*/  ISETP.GE.AND P3, PT, R8, RZ, PT ;  /* 0x000000ff0800720c */ /* 0x000fe20003f66270 */
[----:B------:R-:W-:Y:S02]  /*2da0*/  VIADD R8, R236, 0x19e ;  /* 0x0000019eec087836 */ /* 0x000fe40000000000 */
[----:B------:R-:W-:Y:S02]  /*2db0*/  IMAD.MOV R3, RZ, RZ, -R3 ;  /* 0x000000ffff037224 */ /* 0x000fe400078e0a03 */
[--C-:B------:R-:W-:Y:S01]  /*2dc0*/  @!P1 IMAD.IADD R79, R79, 0x1, -R4.reuse ;  /* 0x000000014f4f9824 */ /* 0x100fe200078e0a04 */
[----:B------:R-:W-:Y:S01]  /*2dd0*/  IABS R89, R8 ;  /* 0x0000000800597213 */ /* 0x000fe20000000000 */
[----:B------:R-:W-:Y:S01]  /*2de0*/  IMAD R85, R4, R3, R85 ;  /* 0x0000000304557224 */ /* 0x000fe200078e0255 */
[----:B------:R-:W-:Y:S01]  /*2df0*/  ISETP.GE.AND P1, PT, R9, RZ, PT ;  /* 0x000000ff0900720c */ /* 0x000fe20003f26270 */
[----:B------:R-:W-:Y:S01]  /*2e00*/  VIADD R7, R236, 0x1a0 ;  /* 0x000001a0ec077836 */ /* 0x000fe20000000000 */
[C---:B------:R-:W-:Y:S01]  /*2e10*/  ISETP.GT.U32.AND P0, PT, R4.reuse, R79, PT ;  /* 0x0000004f0400720c */ /* 0x040fe20003f04070 */
[--C-:B------:R-:W-:Y:S01]  /*2e20*/  @!P5 IMAD.IADD R81, R81, 0x1, -R4.reuse ;  /* 0x000000015151d824 */ /* 0x100fe200078e0a04 */
[----:B------:R-:W-:Y:S01]  /*2e30*/  ISETP.GT.U32.AND P5, PT, R4, R85, PT ;  /* 0x000000550400720c */ /* 0x000fe20003fa4070 */
[----:B------:R-:W-:Y:S01]  /*2e40*/  @!P6 IMAD.IADD R83, R83, 0x1, -R4 ;  /* 0x000000015353e824 */ /* 0x000fe200078e0a04 */
[----:B------:R-:W-:Y:S01]  /*2e50*/  IABS R87, R7 ;  /* 0x0000000700577213 */ /* 0x000fe20000000000 */
[----:B------:R-:W-:-:S03]  /*2e60*/  IMAD.HI.U32 R3, R2, R89, RZ ;  /* 0x0000005902037227 */ /* 0x000fc600078e00ff */
[----:B------:R-:W-:Y:S01]  /*2e70*/  ISETP.GT.U32.AND P6, PT, R4, R83, PT ;  /* 0x000000530400720c */ /* 0x000fe20003fc4070 */
[----:B------:R-:W-:Y:S02]  /*2e80*/  IMAD.MOV R3, RZ, RZ, -R3 ;  /* 0x000000ffff037224 */ /* 0x000fe400078e0a03 */
[----:B------:R-:W-:-:S04]  /*2e90*/  IMAD.HI.U32 R5, R2, R87, RZ ;  /* 0x0000005702057227 */ /* 0x000fc800078e00ff */
[----:B------:R-:W-:Y:S02]  /*2ea0*/  IMAD R89, R4, R3, R89 ;  /* 0x0000000304597224 */ /* 0x000fe400078e0259 */
[----:B------:R-:W-:Y:S02]  /*2eb0*/  IMAD.MOV R5, RZ, RZ, -R5 ;  /* 0x000000ffff057224 */ /* 0x000fe400078e0a05 */
[--C-:B------:R-:W-:Y:S01]  /*2ec0*/  @!P0 IMAD.IADD R79, R79, 0x1, -R4.reuse ;  /* 0x000000014f4f8824 */ /* 0x100fe200078e0a04 */
[----:B------:R-:W-:Y:S01]  /*2ed0*/  ISETP.GE.AND P0, PT, R6, RZ, PT ;  /* 0x000000ff0600720c */ /* 0x000fe20003f06270 */
[----:B------:R-:W-:Y:S01]  /*2ee0*/  @!P5 IMAD.IADD R85, R85, 0x1, -R4 ;  /* 0x000000015555d824 */ /* 0x000fe200078e0a04 */
[----:B------:R-:W-:Y:S01]  /*2ef0*/  ISETP.GT.U32.AND P5, PT, R4, R89, PT ;  /* 0x000000590400720c */ /* 0x000fe20003fa4070 */
[----:B------:R-:W-:Y:S02]  /*2f00*/  VIADD R6, R236, 0x19c ;  /* 0x0000019cec067836 */ /* 0x000fe40000000000 */
[----:B------:R-:W-:-:S02]  /*2f10*/  IMAD R87, R4, R5, R87 ;  /* 0x0000000504577224 */ /* 0x000fc400078e0257 */
[----:B------:R-:W-:Y:S01]  /*2f20*/  @!P6 IMAD.IADD R83, R83, 0x1, -R4 ;  /* 0x000000015353e824 */ /* 0x000fe200078e0a04 */
[----:B------:R-:W-:Y:S01]  /*2f30*/  IABS R91, R6 ;  /* 0x00000006005b7213 */ /* 0x000fe20000000000 */
[----:B------:R-:W-:Y:S01]  /*2f40*/  VIADD R9, R236, 0x19a ;  /* 0x0000019aec097836 */ /* 0x000fe20000000000 */
[----:B------:R-:W-:Y:S01]  /*2f50*/  ISETP.GT.U32.AND P6, PT, R4, R87, PT ;  /* 0x000000570400720c */ /* 0x000fe20003fc4070 */
[----:B------:R-:W-:Y:S01]  /*2f60*/  @!P4 IMAD.MOV R77, RZ, RZ, -R77 ;  /* 0x000000ffff4dc224 */ /* 0x000fe200078e0a4d */
[----:B------:R-:W-:Y:S01]  /*2f70*/  ISETP.GE.AND P4, PT, R10, RZ, PT ;  /* 0x000000ff0a00720c */ /* 0x000fe20003f86270 */
[----:B------:R-:W-:Y:S01]  /*2f80*/  IMAD.HI.U32 R3, R2, R91, RZ ;  /* 0x0000005b02037227 */ /* 0x000fe200078e00ff */
[----:B------:R-:W-:-:S03]  /*2f90*/  IABS R93, R9 ;  /* 0x00000009005d7213 */ /* 0x000fc60000000000 */
[----:B------:R-:W-:Y:S01]  /*2fa0*/  @!P5 IMAD.IADD R89, R89, 0x1, -R4 ;  /* 0x000000015959d824 */ /* 0x000fe200078e0a04 */
[----:B------:R-:W-:Y:S01]  /*2fb0*/  ISETP.GT.U32.AND P5, PT, R4, R85, PT ;  /* 0x000000550400720c */ /* 0x000fe20003fa4070 */
[----:B------:R-:W-:Y:S02]  /*2fc0*/  VIADD R10, R236, 0x198 ;  /* 0x00000198ec0a7836 */ /* 0x000fe40000000000 */
[----:B------:R-:W-:Y:S02]  /*2fd0*/  IMAD.MOV R5, RZ, RZ, -R3 ;  /* 0x000000ffff057224 */ /* 0x000fe400078e0a03 */
[----:B------:R-:W-:Y:S01]  /*2fe0*/  IMAD.HI.U32 R3, R2, R93, RZ ;  /* 0x0000005d02037227 */ /* 0x000fe200078e00ff */
[----:B------:R-:W-:-:S03]  /*2ff0*/  IABS R95, R10 ;  /* 0x0000000a005f7213 */ /* 0x000fc60000000000 */
[----:B------:R-:W-:Y:S01]  /*3000*/  @!P6 IMAD.IADD R87, R87, 0x1, -R4 ;  /* 0x000000015757e824 */ /* 0x000fe200078e0a04 */
[----:B------:R-:W-:Y:S01]  /*3010*/  ISETP.GE.AND P6, PT, R7, RZ, PT ;  /* 0x000000ff0700720c */ /* 0x000fe20003fc6270 */
[C---:B------:R-:W-:Y:S02]  /*3020*/  IMAD R91, R4.reuse, R5, R91 ;  /* 0x00000005045b7224 */ /* 0x040fe400078e025b */
[----:B------:R-:W-:Y:S02]  /*3030*/  IMAD.MOV R3, RZ, RZ, -R3 ;  /* 0x000000ffff037224 */ /* 0x000fe400078e0a03 */
[----:B------:R-:W-:Y:S01]  /*3040*/  @!P1 IMAD.MOV R81, RZ, RZ, -R81 ;  /* 0x000000ffff519224 */ /* 0x000fe200078e0a51 */
[----:B------:R-:W-:Y:S01]  /*3050*/  ISETP.GT.U32.AND P1, PT, R4, R87, PT ;  /* 0x000000570400720c */ /* 0x000fe20003f24070 */
[----:B------:R-:W-:Y:S02]  /*3060*/  VIADD R11, R236, 0x196 ;  /* 0x00000196ec0b7836 */ /* 0x000fe40000000000 */
[----:B------:R-:W-:-:S02]  /*3070*/  IMAD R93, R4, R3, R93 ;  /* 0x00000003045d7224 */ /* 0x000fc400078e025d */
[----:B------:R-:W-:Y:S01]  /*3080*/  @!P4 IMAD.MOV R83, RZ, RZ, -R83 ;  /* 0x000000ffff53c224 */ /* 0x000fe200078e0a53 */
[----:B------:R-:W-:Y:S01]  /*3090*/  ISETP.GT.U32.AND P4, PT, R4, R91, PT ;  /* 0x0000005b0400720c */ /* 0x000fe20003f84070 */
[----:B------:R-:W-:Y:S01]  /*30a0*/  IMAD.HI.U32 R5, R2, R95, RZ ;  /* 0x0000005f02057227 */ /* 0x000fe200078e00ff */
[----:B------:R-:W-:-:S03]  /*30b0*/  IABS R97, R11 ;  /* 0x0000000b00617213 */ /* 0x000fc60000000000 */
[----:B------:R-:W-:Y:S01]  /*30c0*/  @!P5 IMAD.IADD R85, R85, 0x1, -R4 ;  /* 0x000000015555d824 */ /* 0x000fe200078e0a04 */
[----:B------:R-:W-:Y:S01]  /*30d0*/  ISETP.GT.U32.AND P5, PT, R4, R93, PT ;  /* 0x0000005d0400720c */ /* 0x000fe20003fa4070 */
[----:B------:R-:W-:Y:S02]  /*30e0*/  IMAD.MOV R5, RZ, RZ, -R5 ;  /* 0x000000ffff057224 */ /* 0x000fe400078e0a05 */
[----:B------:R-:W-:-:S04]  /*30f0*/  IMAD.HI.U32 R3, R2, R97, RZ ;  /* 0x0000006102037227 */ /* 0x000fc800078e00ff */
[----:B------:R-:W-:Y:S02]  /*3100*/  IMAD R95, R4, R5, R95 ;  /* 0x00000005045f7224 */ /* 0x000fe400078e025f */
[--C-:B------:R-:W-:Y:S02]  /*3110*/  @!P1 IMAD.IADD R87, R87, 0x1, -R4.reuse ;  /* 0x0000000157579824 */ /* 0x100fe400078e0a04 */
[----:B------:R-:W-:Y:S01]  /*3120*/  VIADD R12, R236, 0x194 ;  /* 0x00000194ec0c7836 */ /* 0x000fe20000000000 */
[C---:B------:R-:W-:Y:S01]  /*3130*/  ISETP.GT.U32.AND P1, PT, R4.reuse, R95, PT ;  /* 0x0000005f0400720c */ /* 0x040fe20003f24070 */
[----:B------:R-:W-:Y:S02]  /*3140*/  IMAD.MOV R3, RZ, RZ, -R3 ;  /* 0x000000ffff037224 */ /* 0x000fe400078e0a03 */
[--C-:B------:R-:W-:Y:S01]  /*3150*/  @!P4 IMAD.IADD R91, R91, 0x1, -R4.reuse ;  /* 0x000000015b5bc824 */ /* 0x100fe200078e0a04 */
[----:B------:R-:W-:Y:S01]  /*3160*/  IABS R99, R12 ;  /* 0x0000000c00637213 */ /* 0x000fe20000000000 */
[----:B------:R-:W-:Y:S01]  /*3170*/  @!P3 IMAD.MOV R79, RZ, RZ, -R79 ;  /* 0x000000ffff4fb224 */ /* 0x000fe200078e0a4f */
[C---:B------:R-:W-:Y:S01]  /*3180*/  ISETP.GT.U32.AND P3, PT, R4.reuse, R89, PT ;  /* 0x000000590400720c */ /* 0x040fe20003f64070 */
[----:B------:R-:W-:Y:S01]  /*3190*/  IMAD R97, R4, R3, R97 ;  /* 0x0000000304617224 */ /* 0x000fe200078e0261 */
[----:B------:R-:W-:Y:S01]  /*31a0*/  ISETP.GE.AND P4, PT, R6, RZ, PT ;  /* 0x000000ff0600720c */ /* 0x000fe20003f86270 */
[----:B------:R-:W-:Y:S01]  /*31b0*/  @!P5 IMAD.IADD R93, R93, 0x1, -R4 ;  /* 0x000000015d5dd824 */ /* 0x000fe200078e0a04 */
[C---:B------:R-:W-:Y:S01]  /*31c0*/  ISETP.GT.U32.AND P5, PT, R4.reuse, R91, PT ;  /* 0x0000005b0400720c */ /* 0x040fe20003fa4070 */
[----:B------:R-:W-:Y:S01]  /*31d0*/  @!P6 IMAD.MOV R87, RZ, RZ, -R87 ;  /* 0x000000ffff57e224 */ /* 0x000fe200078e0a57 */
[----:B------:R-:W-:Y:S01]  /*31e0*/  ISETP.GT.U32.AND P6, PT, R4, R97, PT ;  /* 0x000000610400720c */ /* 0x000fe20003fc4070 */
[----:B------:R-:W-:-:S04]  /*31f0*/  IMAD.HI.U32 R3, R2, R99, RZ ;  /* 0x0000006302037227 */ /* 0x000fc800078e00ff */
[--C-:B------:R-:W-:Y:S02]  /*3200*/  @!P1 IMAD.IADD R95, R95, 0x1, -R4.reuse ;  /* 0x000000015f5f9824 */ /* 0x100fe400078e0a04 */
[----:B------:R-:W-:Y:S02]  /*3210*/  IMAD.MOV R5, RZ, RZ, -R3 ;  /* 0x000000ffff057224 */ /* 0x000fe400078e0a03 */
[--C-:B------:R-:W-:Y:S01]  /*3220*/  @!P3 IMAD.IADD R89, R89, 0x1, -R4.reuse ;  /* 0x000000015959b824 */ /* 0x100fe200078e0a04 */
[----:B------:R-:W-:Y:S01]  /*3230*/  ISETP.GE.AND P3, PT, R8, RZ, PT ;  /* 0x000000ff0800720c */ /* 0x000fe20003f66270 */
[----:B------:R-:W-:Y:S01]  /*3240*/  VIADD R8, R236, 0x192 ;  /* 0x00000192ec087836 */ /* 0x000fe20000000000 */
[----:B------:R-:W-:Y:S01]  /*3250*/  ISETP.GT.U32.AND P1, PT, R4, R95, PT ;  /* 0x0000005f0400720c */ /* 0x000fe20003f24070 */
[--C-:B------:R-:W-:Y:S01]  /*3260*/  @!P5 IMAD.IADD R91, R91, 0x1, -R4.reuse ;  /* 0x000000015b5bd824 */ /* 0x100fe200078e0a04 */
[----:B------:R-:W-:Y:S01]  /*3270*/  ISETP.GE.AND P5, PT, R10, RZ, PT ;  /* 0x000000ff0a00720c */ /* 0x000fe20003fa6270 */
[----:B------:R-:W-:Y:S01]  /*3280*/  IMAD R99, R4, R5, R99 ;  /* 0x0000000504637224 */ /* 0x000fe200078e0263 */
[----:B------:R-:W-:Y:S01]  /*3290*/  IABS R7, R8 ;  /* 0x0000000800077213 */ /* 0x000fe20000000000 */
[----:B------:R-:W-:-:S02]  /*32a0*/  @!P6 IMAD.IADD R97, R97, 0x1, -R4 ;  /* 0x000000016161e824 */ /* 0x000fc400078e0a04 */
[----:B------:R-:W-:Y:S01]  /*32b0*/  @!P4 IMAD.MOV R91, RZ, RZ, -R91 ;  /* 0x000000ffff5bc224 */ /* 0x000fe200078e0a5b */
[----:B------:R-:W-:Y:S01]  /*32c0*/  ISETP.GT.U32.AND P4, PT, R4, R99, PT ;  /* 0x000000630400720c */ /* 0x000fe20003f84070 */
[----:B------:R-:W-:Y:S01]  /*32d0*/  IMAD.HI.U32 R3, R2, R7, RZ ;  /* 0x0000000702037227 */ /* 0x000fe200078e00ff */
[----:B------:R-:W-:-:S03]  /*32e0*/  ISETP.GT.U32.AND P6, PT, R4, R97, PT ;  /* 0x000000610400720c */ /* 0x000fc60003fc4070 */
[----:B------:R-:W-:Y:S01]  /*32f0*/  @!P0 IMAD.MOV R85, RZ, RZ, -R85 ;  /* 0x000000ffff558224 */ /* 0x000fe200078e0a55 */
[----:B------:R-:W-:Y:S01]  /*3300*/  ISETP.GT.U32.AND P0, PT, R4, R93, PT ;  /* 0x0000005d0400720c */ /* 0x000fe20003f04070 */
[--C-:B------:R-:W-:Y:S01]  /*3310*/  @!P1 IMAD.IADD R95, R95, 0x1, -R4.reuse ;  /* 0x000000015f5f9824 */ /* 0x100fe200078e0a04 */
[----:B------:R-:W-:Y:S01]  /*3320*/  ISETP.GE.AND P1, PT, R12, RZ, PT ;  /* 0x000000ff0c00720c */ /* 0x000fe20003f26270 */
[----:B------:R-:W-:Y:S02]  /*3330*/  VIADD R5, R236, 0x190 ;  /* 0x00000190ec057836 */ /* 0x000fe40000000000 */
[----:B------:R-:W-:Y:S02]  /*3340*/  IMAD.MOV R3, RZ, RZ, -R3 ;  /* 0x000000ffff037224 */ /* 0x000fe400078e0a03 */
[----:B------:R-:W-:Y:S01]  /*3350*/  @!P3 IMAD.MOV R89, RZ, RZ, -R89 ;  /* 0x000000ffff59b224 */ /* 0x000fe200078e0a59 */
[----:B------:R-:W-:Y:S01]  /*3360*/  ISETP.GE.AND P3, PT, R9, RZ, PT ;  /* 0x000000ff0900720c */ /* 0x000fe20003f66270 */
[----:B------:R-:W-:Y:S01]  /*3370*/  @!P5 IMAD.MOV R95, RZ, RZ, -R95 ;  /* 0x000000ffff5fd224 */ /* 0x000fe200078e0a5f */
[----:B------:R-:W-:Y:S01]  /*3380*/  ISETP.GE.AND P5, PT, R5, RZ, PT ;  /* 0x000000ff0500720c */ /* 0x000fe20003fa6270 */
[----:B------:R-:W-:Y:S01]  /*3390*/  IMAD R100, R4, R3, R7 ;  /* 0x0000000304647224 */ /* 0x000fe200078e0207 */
[----:B------:R-:W-:Y:S01]  /*33a0*/  IABS R5, R5 ;  /* 0x0000000500057213 */ /* 0x000fe20000000000 */
[----:B------:R-:W-:-:S02]  /*33b0*/  @!P4 IMAD.IADD R99, R99, 0x1, -R4 ;  /* 0x000000016363c824 */ /* 0x000fc400078e0a04 */
[----:B------:R-:W-:Y:S01]  /*33c0*/  @!P6 IMAD.IADD R97, R97, 0x1, -R4 ;  /* 0x000000016161e824 */ /* 0x000fe200078e0a04 */
[----:B------:R-:W-:Y:S01]  /*33d0*/  ISETP.GT.U32.AND P6, PT, R4, R100, PT ;  /* 0x000000640400720c */ /* 0x000fe20003fc4070 */
[----:B------:R-:W-:Y:S01]  /*33e0*/  IMAD.HI.U32 R3, R2, R5, RZ ;  /* 0x0000000502037227 */ /* 0x000fe200078e00ff */
[----:B------:R-:W-:-:S03]  /*33f0*/  ISETP.GT.U32.AND P4, PT, R4, R99, PT ;  /* 0x000000630400720c */ /* 0x000fc60003f84070 */
[----:B------:R-:W-:Y:S01]  /*3400*/  @!P0 IMAD.IADD R93, R93, 0x1, -R4 ;  /* 0x000000015d5d8824 */ /* 0x000fe200078e0a04 */
[----:B------:R-:W-:Y:S01]  /*3410*/  ISETP.GE.AND P0, PT, R11, RZ, PT ;  /* 0x000000ff0b00720c */ /* 0x000fe20003f06270 */
[----:B------:R-:W-:Y:S02]  /*3420*/  VIADD R6, R236, 0x18e ;  /* 0x0000018eec067836 */ /* 0x000fe40000000000 */
[----:B------:R-:W-:Y:S02]  /*3430*/  IMAD.MOV R102, RZ, RZ, -R3 ;  /* 0x000000ffff667224 */ /* 0x000fe400078e0a03 */
[----:B------:R-:W-:Y:S01]  /*3440*/  @!P3 IMAD.MOV R93, RZ, RZ, -R93 ;  /* 0x000000ffff5db224 */ /* 0x000fe200078e0a5d */
[----:B------:R-:W-:Y:S01]  /*3450*/  ISETP.GE.AND P3, PT, R8, RZ, PT ;  /* 0x000000ff0800720c */ /* 0x000fe20003f66270 */
[----:B------:R-:W-:Y:S01]  /*3460*/  IMAD R102, R4, R102, R5 ;  /* 0x0000006604667224 */ /* 0x000fe200078e0205 */
[----:B------:R-:W-:Y:S01]  /*3470*/  IABS R7, R6 ;  /* 0x0000000600077213 */ /* 0x000fe20000000000 */
[----:B------:R-:W-:-:S02]  /*3480*/  VIADD R8, R236, 0x18c ;  /* 0x0000018cec087836 */ /* 0x000fc40000000000 */
[--C-:B------:R-:W-:Y:S02]  /*3490*/  @!P6 IMAD.IADD R100, R100, 0x1, -R4.reuse ;  /* 0x000000016464e824 */ /* 0x100fe400078e0a04 */
[----:B------:R-:W-:Y:S01]  /*34a0*/  @!P4 IMAD.IADD R99, R99, 0x1, -R4 ;  /* 0x000000016363c824 */ /* 0x000fe200078e0a04 */
[----:B------:R-:W-:Y:S01]  /*34b0*/  ISETP.GT.U32.AND P4, PT, R4, R102, PT ;  /* 0x000000660400720c */ /* 0x000fe20003f84070 */
[----:B------:R-:W-:Y:S01]  /*34c0*/  IMAD.HI.U32 R3, R2, R7, RZ ;  /* 0x0000000702037227 */ /* 0x000fe200078e00ff */
[----:B------:R-:W-:Y:S02]  /*34d0*/  IABS R9, R8 ;  /* 0x0000000800097213 */ /* 0x000fe40000000000 */
[----:B------:R-:W-:Y:S01]  /*34e0*/  ISETP.GT.U32.AND P6, PT, R4, R100, PT ;  /* 0x000000640400720c */ /* 0x000fe20003fc4070 */
[----:B------:R-:W-:Y:S01]  /*34f0*/  @!P0 IMAD.MOV R97, RZ, RZ, -R97 ;  /* 0x000000ffff618224 */ /* 0x000fe200078e0a61 */
[----:B------:R-:W-:Y:S01]  /*3500*/  ISETP.GE.AND P0, PT, R6, RZ, PT ;  /* 0x000000ff0600720c */ /* 0x000fe20003f06270 */
[----:B------:R-:W-:-:S02]  /*3510*/  IMAD.MOV R3, RZ, RZ, -R3 ;  /* 0x000000ffff037224 */ /* 0x000fc400078e0a03 */
[----:B------:R-:W-:Y:S02]  /*3520*/  VIADD R6, R236, 0x18a ;  /* 0x0000018aec067836 */ /* 0x000fe40000000000 */
[----:B------:R-:W-:-:S04]  /*3530*/  IMAD.HI.U32 R5, R2, R9, RZ ;  /* 0x0000000902057227 */ /* 0x000fc800078e00ff */
[----:B------:R-:W-:Y:S01]  /*3540*/  IMAD R104, R4, R3, R7 ;  /* 0x0000000304687224 */ /* 0x000fe200078e0207 */
[----:B------:R-:W-:Y:S01]  /*3550*/  IABS R3, R6 ;  /* 0x0000000600037213 */ /* 0x000fe20000000000 */
[----:B------:R-:W-:Y:S02]  /*3560*/  IMAD.MOV R5, RZ, RZ, -R5 ;  /* 0x000000ffff057224 */ /* 0x000fe400078e0a05 */
[--C-:B------:R-:W-:Y:S02]  /*3570*/  @!P4 IMAD.IADD R102, R102, 0x1, -R4.reuse ;  /* 0x000000016666c824 */ /* 0x100fe400078e0a04 */
[----:B------:R-:W-:Y:S02]  /*3580*/  IMAD R106, R4, R5, R9 ;  /* 0x00000005046a7224 */ /* 0x000fe400078e0209 */
[----:B------:R-:W-:Y:S02]  /*3590*/  IMAD.MOV.U32 R5, RZ, RZ, R3 ;  /* 0x000000ffff057224 */ /* 0x000fe400078e0003 */
[----:B------:R-:W-:Y:S01]  /*35a0*/  @!P6 IMAD.IADD R100, R100, 0x1, -R4 ;  /* 0x000000016464e824 */ /* 0x000fe200078e0a04 */
[C---:B------:R-:W-:Y:S01]  /*35b0*/  ISETP.GT.U32.AND P6, PT, R4.reuse, R104, PT ;  /* 0x000000680400720c */ /* 0x040fe20003fc4070 */
[----:B------:R-:W-:Y:S01]  /*35c0*/  @!P1 IMAD.MOV R99, RZ, RZ, -R99 ;  /* 0x000000ffff639224 */ /* 0x000fe200078e0a63 */
[----:B------:R-:W-:Y:S01]  /*35d0*/  ISETP.GT.U32.AND P1, PT, R4, R102, PT ;  /* 0x000000660400720c */ /* 0x000fe20003f24070 */
[----:B------:R-:W-:Y:S01]  /*35e0*/  IMAD.HI.U32 R3, R2, R5, RZ ;  /* 0x0000000502037227 */ /* 0x000fe200078e00ff */
[----:B------:R-:W-:-:S03]  /*35f0*/  ISETP.GT.U32.AND P4, PT, R4, R106, PT ;  /* 0x0000006a0400720c */ /* 0x000fc60003f84070 */
[----:B------:R-:W-:Y:S02]  /*3600*/  IMAD.MOV R108, RZ, RZ, -R3 ;  /* 0x000000ffff6c7224 */ /* 0x000fe400078e0a03 */
[----:B------:R-:W-:Y:S02]  /*3610*/  VIADD R10, R236, 0x188 ;  /* 0x00000188ec0a7836 */ /* 0x000fe40000000000 */
[----:B------:R-:W-:Y:S02]  /*3620*/  IMAD R108, R4, R108, R5 ;  /* 0x0000006c046c7224 */ /* 0x000fe400078e0205 */
[----:B------:R-:W-:Y:S01]  /*3630*/  VIADD R11, R236, 0x186 ;  /* 0x00000186ec0b7836 */ /* 0x000fe20000000000 */
[----:B------:R-:W-:Y:S01]  /*3640*/  IABS R7, R10 ;  /* 0x0000000a00077213 */ /* 0x000fe20000000000 */
[--C-:B------:R-:W-:Y:S02]  /*3650*/  @!P6 IMAD.IADD R104, R104, 0x1, -R4.reuse ;  /* 0x000000016868e824 */ /* 0x100fe400078e0a04 */
[----:B------:R-:W-:Y:S01]  /*3660*/  @!P1 IMAD.IADD R102, R102, 0x1, -R4 ;  /* 0x0000000166669824 */ /* 0x000fe200078e0a04 */
[----:B------:R-:W-:Y:S01]  /*3670*/  ISETP.GT.U32.AND P1, PT, R4, R108, PT ;  /* 0x0000006c0400720c */ /* 0x000fe20003f24070 */
[----:B------:R-:W-:Y:S01]  /*3680*/  IMAD.HI.U32 R3, R2, R7, RZ ;  /* 0x0000000702037227 */ /* 0x000fe200078e00ff */
[----:B------:R-:W-:-:S02]  /*3690*/  IABS R9, R11 ;  /* 0x0000000b00097213 */ /* 0x000fc40000000000 */
[----:B------:R-:W-:Y:S01]  /*36a0*/  ISETP.GT.U32.AND P6, PT, R4, R104, PT ;  /* 0x000000680400720c */ /* 0x000fe20003fc4070 */
[----:B------:R-:W-:Y:S02]  /*36b0*/  @!P4 IMAD.IADD R106, R106, 0x1, -R4 ;  /* 0x000000016a6ac824 */ /* 0x000fe400078e0a04 */
[----:B------:R-:W-:-:S03]  /*36c0*/  IMAD.HI.U32 R5, R2, R9, RZ ;  /* 0x0000000902057227 */ /* 0x000fc600078e00ff */
[----:B------:R-:W-:Y:S01]  /*36d0*/  ISETP.GT.U32.AND P4, PT, R4, R106, PT ;  /* 0x0000006a0400720c */ /* 0x000fe20003f84070 */
[----:B------:R-:W-:Y:S02]  /*36e0*/  IMAD.MOV R3, RZ, RZ, -R3 ;  /* 0x000000ffff037224 */ /* 0x000fe400078e0a03 */
[----:B------:R-:W-:Y:S01]  /*36f0*/  @!P3 IMAD.MOV R100, RZ, RZ, -R100 ;  /* 0x000000ffff64b224 */ /* 0x000fe200078e0a64 */
[----:B------:R-:W-:Y:S01]  /*3700*/  ISETP.GE.AND P3, PT, R8, RZ, PT ;  /* 0x000000ff0800720c */ /* 0x000fe20003f66270 */
[----:B------:R-:W-:Y:S02]  /*3710*/  IMAD R110, R4, R3, R7 ;  /* 0x00000003046e7224 */ /* 0x000fe400078e0207 */
[----:B------:R-:W-:Y:S02]  /*3720*/  IMAD.MOV R5, RZ, RZ, -R5 ;  /* 0x000000ffff057224 */ /* 0x000fe400078e0a05 */
[----:B------:R-:W-:Y:S02]  /*3730*/  VIADD R8, R236, 0x184 ;  /* 0x00000184ec087836 */ /* 0x000fe40000000000 */
[----:B------:R-:W-:-:S02]  /*3740*/  @!P1 IMAD.IADD R108, R108, 0x1, -R4 ;  /* 0x000000016c6c9824 */ /* 0x000fc400078e0a04 */
[----:B------:R-:W-:Y:S01]  /*3750*/  IMAD R112, R4, R5, R9 ;  /* 0x0000000504707224 */ /* 0x000fe200078e0209 */
[----:B------:R-:W-:Y:S01]  /*3760*/  IABS R5, R8 ;  /* 0x0000000800057213 */ /* 0x000fe20000000000 */
[----:B------:R-:W-:Y:S01]  /*3770*/  @!P6 IMAD.IADD R104, R104, 0x1, -R4 ;  /* 0x000000016868e824 */ /* 0x000fe200078e0a04 */
[C---:B------:R-:W-:Y:S01]  /*3780*/  ISETP.GT.U32.AND P6, PT, R4.reuse, R110, PT ;  /* 0x0000006e0400720c */ /* 0x040fe20003fc4070 */
[----:B------:R-:W-:Y:S01]  /*3790*/  @!P5 IMAD.MOV R102, RZ, RZ, -R102 ;  /* 0x000000ffff66d224 */ /* 0x000fe200078e0a66 */
[----:B------:R-:W-:Y:S01]  /*37a0*/  ISETP.GT.U32.AND P1, PT, R4, R108, PT ;  /* 0x0000006c0400720c */ /* 0x000fe20003f24070 */
[----:B------:R-:W-:Y:S01]  /*37b0*/  IMAD.HI.U32 R3, R2, R5, RZ ;  /* 0x0000000502037227 */ /* 0x000fe200078e00ff */
[----:B------:R-:W-:-:S03]  /*37c0*/  ISETP.GE.AND P5, PT, R6, RZ, PT ;  /* 0x000000ff0600720c */ /* 0x000fc60003fa6270 */
[--C-:B------:R-:W-:Y:S01]  /*37d0*/  @!P4 IMAD.IADD R106, R106, 0x1, -R4.reuse ;  /* 0x000000016a6ac824 */ /* 0x100fe200078e0a04 */
[----:B------:R-:W-:Y:S01]  /*37e0*/  ISETP.GT.U32.AND P4, PT, R4, R112, PT ;  /* 0x000000700400720c */ /* 0x000fe20003f84070 */
[----:B------:R-:W-:Y:S02]  /*37f0*/  IMAD.MOV R114, RZ, RZ, -R3 ;  /* 0x000000ffff727224 */ /* 0x000fe400078e0a03 */
[----:B------:R-:W-:Y:S02]  /*3800*/  VIADD R6, R236, 0x182 ;  /* 0x00000182ec067836 */ /* 0x000fe40000000000 */
[--C-:B------:R-:W-:Y:S02]  /*3810*/  @!P6 IMAD.IADD R110, R110, 0x1, -R4.reuse ;  /* 0x000000016e6ee824 */ /* 0x100fe400078e0a04 */
[----:B------:R-:W-:Y:S01]  /*3820*/  @!P1 IMAD.IADD R108, R108, 0x1, -R4 ;  /* 0x000000016c6c9824 */ /* 0x000fe200078e0a04 */
[----:B------:R-:W-:Y:S01]  /*3830*/  IABS R7, R6 ;  /* 0x0000000600077213 */ /* 0x000fe20000000000 */
[C---:B------:R-:W-:Y:S01]  /*3840*/  IMAD R114, R4.reuse, R114, R5 ;  /* 0x0000007204727224 */ /* 0x040fe200078e0205 */
[----:B------:R-:W-:Y:S01]  /*3850*/  ISETP.GT.U32.AND P6, PT, R4, R110, PT ;  /* 0x0000006e0400720c */ /* 0x000fe20003fc4070 */
[----:B------:R-:W-:Y:S01]  /*3860*/  @!P5 IMAD.MOV R108, RZ, RZ, -R108 ;  /* 0x000000ffff6cd224 */ /* 0x000fe200078e0a6c */
[----:B------:R-:W-:Y:S01]  /*3870*/  ISETP.GE.AND P1, PT, R8, RZ, PT ;  /* 0x000000ff0800720c */ /* 0x000fe20003f26270 */
[----:B------:R-:W-:Y:S01]  /*3880*/  @!P0 IMAD.MOV R104, RZ, RZ, -R104 ;  /* 0x000000ffff688224 */ /* 0x000fe200078e0a68 */
[----:B------:R-:W-:Y:S01]  /*3890*/  ISETP.GT.U32.AND P5, PT, R4, R114, PT ;  /* 0x000000720400720c */ /* 0x000fe20003fa4070 */
[----:B------:R-:W-:Y:S01]  /*38a0*/  @!P4 IMAD.IADD R112, R112, 0x1, -R4 ;  /* 0x000000017070c824 */ /* 0x000fe200078e0a04 */
[----:B------:R-:W-:Y:S01]  /*38b0*/  ISETP.GE.AND P0, PT, R10, RZ, PT ;  /* 0x000000ff0a00720c */ /* 0x000fe20003f06270 */
[----:B------:R-:W-:-:S03]  /*38c0*/  IMAD.HI.U32 R3, R2, R7, RZ ;  /* 0x0000000702037227 */ /* 0x000fc600078e00ff */
[----:B------:R-:W-:Y:S01]  /*38d0*/  ISETP.GT.U32.AND P4, PT, R4, R112, PT ;  /* 0x000000700400720c */ /* 0x000fe20003f84070 */
[----:B------:R-:W-:Y:S02]  /*38e0*/  VIADD R8, R236, 0x180 ;  /* 0x00000180ec087836 */ /* 0x000fe40000000000 */
[----:B------:R-:W-:Y:S02]  /*38f0*/  IMAD.MOV R3, RZ, RZ, -R3 ;  /* 0x000000ffff037224 */ /* 0x000fe400078e0a03 */
[--C-:B------:R-:W-:Y:S01]  /*3900*/  @!P6 IMAD.IADD R110, R110, 0x1, -R4.reuse ;  /* 0x000000016e6ee824 */ /* 0x100fe200078e0a04 */
[----:B------:R-:W-:Y:S01]  /*3910*/  IABS R5, R8 ;  /* 0x0000000800057213 */ /* 0x000fe20000000000 */
[----:B------:R-:W-:Y:S01]  /*3920*/  @!P5 IMAD.IADD R114, R114, 0x1, -R4 ;  /* 0x000000017272d824 */ /* 0x000fe200078e0a04 */
[----:B------:R-:W-:Y:S01]  /*3930*/  ISETP.GE.AND P6, PT, R6, RZ, PT ;  /* 0x000000ff0600720c */ /* 0x000fe20003fc6270 */
[----:B------:R-:W-:Y:S01]  /*3940*/  IMAD R116, R4, R3, R7 ;  /* 0x0000000304747224 */ /* 0x000fe200078e0207 */
[----:B------:R-:W-:Y:S01]  /*3950*/  ISETP.GE.AND P5, PT, R8, RZ, PT ;  /* 0x000000ff0800720c */ /* 0x000fe20003fa6270 */
[----:B------:R-:W-:Y:S01]  /*3960*/  @!P0 IMAD.MOV R110, RZ, RZ, -R110 ;  /* 0x000000ffff6e8224 */ /* 0x000fe200078e0a6e */
[----:B------:R-:W-:Y:S01]  /*3970*/  ISETP.GT.U32.AND P0, PT, R4, R114, PT ;  /* 0x000000720400720c */ /* 0x000fe20003f04070 */
[----:B------:R-:W-:-:S02]  /*3980*/  IMAD.MOV.U32 R7, RZ, RZ, R5 ;  /* 0x000000ffff077224 */ /* 0x000fc400078e0005 */
[----:B------:R-:W-:Y:S01]  /*3990*/  @!P4 IMAD.IADD R112, R112, 0x1, -R4 ;  /* 0x000000017070c824 */ /* 0x000fe200078e0a04 */
[----:B------:R-:W-:Y:S01]  /*39a0*/  ISETP.GT.U32.AND P4, PT, R4, R116, PT ;  /* 0x000000740400720c */ /* 0x000fe20003f84070 */
[----:B------:R-:W-:-:S04]  /*39b0*/  IMAD.HI.U32 R3, R2, R7, RZ ;  /* 0x0000000702037227 */ /* 0x000fc800078e00ff */
[----:B------:R-:W-:Y:S02]  /*39c0*/  IMAD.MOV R3, RZ, RZ, -R3 ;  /* 0x000000ffff037224 */ /* 0x000fe400078e0a03 */
[----:B------:R-:W-:Y:S02]  /*39d0*/  VIADD R9, R236, 0x17e ;  /* 0x0000017eec097836 */ /* 0x000fe40000000000 */
[--C-:B------:R-:W-:Y:S02]  /*39e0*/  @!P0 IMAD.IADD R114, R114, 0x1, -R4.reuse ;  /* 0x0000000172728824 */ /* 0x100fe400078e0a04 */
[----:B------:R-:W-:Y:S01]  /*39f0*/  IMAD R118, R4, R3, R7 ;  /* 0x0000000304767224 */ /* 0x000fe200078e0207 */
[----:B------:R-:W-:Y:S01]  /*3a00*/  IABS R119, R9 ;  /* 0x0000000900777213 */ /* 0x000fe20000000000 */
[----:B------:R-:W-:Y:S02]  /*3a10*/  @!P4 IMAD.IADD R116, R116, 0x1, -R4 ;  /* 0x000000017474c824 */ /* 0x000fe400078e0a04 */
[----:B------:R-:W-:Y:S01]  /*3a20*/  @!P1 IMAD.MOV R114, RZ, RZ, -R114 ;  /* 0x000000ffff729224 */ /* 0x000fe200078e0a72 */
[----:B------:R-:W-:Y:S01]  /*3a30*/  ISETP.GT.U32.AND P1, PT, R4, R118, PT ;  /* 0x000000760400720c */ /* 0x000fe20003f24070 */
[----:B------:R-:W-:Y:S01]  /*3a40*/  VIADD R10, R236, 0x17c ;  /* 0x0000017cec0a7836 */ /* 0x000fe20000000000 */
[----:B------:R-:W-:Y:S01]  /*3a50*/  ISETP.GT.U32.AND P4, PT, R4, R116, PT ;  /* 0x000000740400720c */ /* 0x000fe20003f84070 */
[----:B------:R-:W-:-:S03]  /*3a60*/  IMAD.HI.U32 R5, R2, R119, RZ ;  /* 0x0000007702057227 */ /* 0x000fc600078e00ff */
[----:B------:R-:W-:Y:S01]  /*3a70*/  IABS R121, R10 ;  /* 0x0000000a00797213 */ /* 0x000fe20000000000 */
[----:B------:R-:W-:Y:S01]  /*3a80*/  IMAD.MOV R5, RZ, RZ, -R5 ;  /* 0x000000ffff057224 */ /* 0x000fe200078e0a05 */
[----:B------:R-:W-:Y:S01]  /*3a90*/  ISETP.GE.AND P0, PT, R10, RZ, PT ;  /* 0x000000ff0a00720c */ /* 0x000fe20003f06270 */
[----:B------:R-:W-:Y:S01]  /*3aa0*/  @!P3 IMAD.MOV R106, RZ, RZ, -R106 ;  /* 0x000000ffff6ab224 */ /* 0x000fe200078e0a6a */
[----:B------:R-:W-:Y:S01]  /*3ab0*/  ISETP.GE.AND P3, PT, R11, RZ, PT ;  /* 0x000000ff0b00720c */ /* 0x000fe20003f66270 */
[----:B------:R-:W-:Y:S02]  /*3ac0*/  IMAD R119, R4, R5, R119 ;  /* 0x0000000504777224 */ /* 0x000fe400078e0277 */
[--C-:B------:R-:W-:Y:S02]  /*3ad0*/  @!P1 IMAD.IADD R118, R118, 0x1, -R4.reuse ;  /* 0x0000000176769824 */ /* 0x100fe400078e0a04 */
[----:B------:R-:W-:Y:S02]  /*3ae0*/  @!P4 IMAD.IADD R116, R116, 0x1, -R4 ;  /* 0x000000017474c824 */ /* 0x000fe400078e0a04 */
[----:B------:R-:W-:Y:S01]  /*3af0*/  IMAD.HI.U32 R6, R2, R121, RZ ;  /* 0x0000007902067227 */ /* 0x000fe200078e00ff */
[----:B------:R-:W-:-:S03]  /*3b00*/  ISETP.GT.U32.AND P1, PT, R4, R118, PT ;  /* 0x000000760400720c */ /* 0x000fc60003f24070 */
[----:B------:R-:W-:Y:S01]  /*3b10*/  @!P6 IMAD.MOV R116, RZ, RZ, -R116 ;  /* 0x000000ffff74e224 */ /* 0x000fe200078e0a74 */
[----:B------:R-:W-:Y:S01]  /*3b20*/  ISETP.GT.U32.AND P6, PT, R4, R119, PT ;  /* 0x000000770400720c */ /* 0x000fe20003fc4070 */
[----:B------:R-:W-:Y:S02]  /*3b30*/  IMAD.MOV R6, RZ, RZ, -R6 ;  /* 0x000000ffff067224 */ /* 0x000fe400078e0a06 */
[----:B------:R-:W-:Y:S02]  /*3b40*/  VIADD R3, R236, 0x17a ;  /* 0x0000017aec037836 */ /* 0x000fe40000000000 */
[----:B------:R-:W-:Y:S02]  /*3b50*/  IMAD R121, R4, R6, R121 ;  /* 0x0000000604797224 */ /* 0x000fe400078e0279 */
[----:B------:R-:W-:Y:S01]  /*3b60*/  VIADD R8, R236, 0x178 ;  /* 0x00000178ec087836 */ /* 0x000fe20000000000 */
[----:B------:R-:W-:Y:S01]  /*3b70*/  IABS R7, R3 ;  /* 0x0000000300077213 */ /* 0x000fe20000000000 */
[--C-:B------:R-:W-:Y:S01]  /*3b80*/  @!P1 IMAD.IADD R118, R118, 0x1, -R4.reuse ;  /* 0x0000000176769824 */ /* 0x100fe200078e0a04 */
[----:B------:R-:W-:Y:S01]  /*3b90*/  ISETP.GT.U32.AND P1, PT, R4, R121, PT ;  /* 0x000000790400720c */ /* 0x000fe20003f24070 */
[----:B------:R-:W-:Y:S01]  /*3ba0*/  VIADD R12, R236, 0x174 ;  /* 0x00000174ec0c7836 */ /* 0x000fe20000000000 */
[----:B------:R-:W-:Y:S01]  /*3bb0*/  ISETP.GE.AND P4, PT, R3, RZ, PT ;  /* 0x000000ff0300720c */ /* 0x000fe20003f86270 */
[----:B------:R-:W-:-:S02]  /*3bc0*/  @!P6 IMAD.IADD R119, R119, 0x1, -R4 ;  /* 0x000000017777e824 */ /* 0x000fc400078e0a04 */
[----:B------:R-:W-:Y:S01]  /*3bd0*/  IMAD.HI.U32 R3, R2, R7, RZ ;  /* 0x0000000702037227 */ /* 0x000fe200078e00ff */
[----:B------:R-:W-:Y:S02]  /*3be0*/  IABS R131, R12 ;  /* 0x0000000c00837213 */ /* 0x000fe40000000000 */
[----:B------:R-:W-:Y:S01]  /*3bf0*/  ISETP.GT.U32.AND P6, PT, R4, R119, PT ;  /* 0x000000770400720c */ /* 0x000fe20003fc4070 */
[----:B------:R-:W-:Y:S01]  /*3c00*/  @!P3 IMAD.MOV R112, RZ, RZ, -R112 ;  /* 0x000000ffff70b224 */ /* 0x000fe200078e0a70 */
[----:B------:R-:W-:Y:S01]  /*3c10*/  ISETP.GE.AND P3, PT, R9, RZ, PT ;  /* 0x000000ff0900720c */ /* 0x000fe20003f66270 */
[----:B------:R-:W-:Y:S01]  /*3c20*/  VIADD R13, R236, 0x172 ;  /* 0x00000172ec0d7836 */ /* 0x000fe20000000000 */
[----:B------:R-:W-:Y:S01]  /*3c30*/  IABS R9, R8 ;  /* 0x0000000800097213 */ /* 0x000fe20000000000 */
[----:B------:R-:W-:Y:S02]  /*3c40*/  IMAD.MOV R122, RZ, RZ, -R3 ;  /* 0x000000ffff7a7224 */ /* 0x000fe400078e0a03 */
[----:B------:R-:W-:Y:S01]  /*3c50*/  @!P1 IMAD.IADD R121, R121, 0x1, -R4 ;  /* 0x0000000179799824 */ /* 0x000fe200078e0a04 */
[----:B------:R-:W-:Y:S01]  /*3c60*/  IABS R11, R13 ;  /* 0x0000000d000b7213 */ /* 0x000fe20000000000 */
[----:B------:R-:W-:-:S02]  /*3c70*/  IMAD R122, R4, R122, R7 ;  /* 0x0000007a047a7224 */ /* 0x000fc400078e0207 */
[----:B------:R-:W-:Y:S01]  /*3c80*/  IMAD.HI.U32 R3, R2, R9, RZ ;  /* 0x0000000902037227 */ /* 0x000fe200078e00ff */
[----:B------:R-:W-:-:S03]  /*3c90*/  ISETP.GT.U32.AND P1, PT, R4, R121, PT ;  /* 0x000000790400720c */ /* 0x000fc60003f24070 */
[----:B------:R-:W-:-:S04]  /*3ca0*/  IMAD.HI.U32 R6, R2, R131, RZ ;  /* 0x0000008302067227 */ /* 0x000fc800078e00ff */
[----:B------:R-:W-:Y:S01]  /*3cb0*/  @!P6 IMAD.IADD R119, R119, 0x1, -R4 ;  /* 0x000000017777e824 */ /* 0x000fe200078e0a04 */
[----:B------:R-:W-:Y:S01]  /*3cc0*/  ISETP.GT.U32.AND P6, PT, R4, R122, PT ;  /* 0x0000007a0400720c */ /* 0x000fe20003fc4070 */
[----:B------:R-:W-:Y:S02]  /*3cd0*/  VIADD R10, R236, 0x176 ;  /* 0x00000176ec0a7836 */ /* 0x000fe40000000000 */
[----:B------:R-:W-:-:S03]  /*3ce0*/  IMAD.HI.U32 R7, R2, R11, RZ ;  /* 0x0000000b02077227 */ /* 0x000fc600078e00ff */
[----:B------:R-:W-:Y:S01]  /*3cf0*/  IABS R125, R10 ;  /* 0x0000000a007d7213 */ /* 0x000fe20000000000 */
[----:B------:R-:W-:Y:S02]  /*3d00*/  IMAD.MOV R3, RZ, RZ, -R3 ;  /* 0x000000ffff037224 */ /* 0x000fe400078e0a03 */
[----:B------:R-:W-:Y:S02]  /*3d10*/  IMAD.MOV R6, RZ, RZ, -R6 ;  /* 0x000000ffff067224 */ /* 0x000fe400078e0a06 */
[C---:B------:R-:W-:Y:S02]  /*3d20*/  IMAD R124, R4.reuse, R3, R9 ;  /* 0x00000003047c7224 */ /* 0x040fe400078e0209 */
[----:B------:R-:W-:Y:S02]  /*3d30*/  IMAD.MOV R7, RZ, RZ, -R7 ;  /* 0x000000ffff077224 */ /* 0x000fe400078e0a07 */
[C---:B------:R-:W-:Y:S02]  /*3d40*/  IMAD R131, R4.reuse, R6, R131 ;  /* 0x0000000604837224 */ /* 0x040fe400078e0283 */
[----:B------:R-:W-:-:S02]  /*3d50*/  IMAD R132, R4, R7, R11 ;  /* 0x0000000704847224 */ /* 0x000fc400078e020b */
[----:B------:R-:W-:Y:S01]  /*3d60*/  @!P5 IMAD.MOV R118, RZ, RZ, -R118 ;  /* 0x000000ffff76d224 */ /* 0x000fe200078e0a76 */
[C---:B------:R-:W-:Y:S01]  /*3d70*/  ISETP.GT.U32.AND P5, PT, R4.reuse, R124, PT ;  /* 0x0000007c0400720c */ /* 0x040fe20003fa4070 */
[----:B------:R-:W-:Y:S01]  /*3d80*/  @!P1 IMAD.IADD R121, R121, 0x1, -R4 ;  /* 0x0000000179799824 */ /* 0x000fe200078e0a04 */
[----:B------:R-:W-:Y:S01]  /*3d90*/  ISETP.GT.U32.AND P1, PT, R4, R131, PT ;  /* 0x000000830400720c */ /* 0x000fe20003f24070 */
[----:B------:R-:W-:-:S04]  /*3da0*/  IMAD.HI.U32 R5, R2, R125, RZ ;  /* 0x0000007d02057227 */ /* 0x000fc800078e00ff */
[--C-:B------:R-:W-:Y:S01]  /*3db0*/  @!P6 IMAD.IADD R122, R122, 0x1, -R4.reuse ;  /* 0x000000017a7ae824 */ /* 0x100fe200078e0a04 */
[----:B------:R-:W-:Y:S01]  /*3dc0*/  ISETP.GT.U32.AND P6, PT, R4, R132, PT ;  /* 0x000000840400720c */ /* 0x000fe20003fc4070 */
[C---:B------:R-:W-:Y:S02]  /*3dd0*/  VIADD R9, R236.reuse, 0x170 ;  /* 0x00000170ec097836 */ /* 0x040fe40000000000 */
[----:B------:R-:W-:Y:S02]  /*3de0*/  IMAD.MOV R5, RZ, RZ, -R5 ;  /* 0x000000ffff057224 */ /* 0x000fe400078e0a05 */
[----:B------:R-:W-:Y:S01]  /*3df0*/  VIADD R11, R236, 0x16c ;  /* 0x0000016cec0b7836 */ /* 0x000fe20000000000 */
[----:B------:R-:W-:Y:S01]  /*3e00*/  IABS R7, R9 ;  /* 0x0000000900077213 */ /* 0x000fe20000000000 */
[----:B------:R-:W-:Y:S02]  /*3e10*/  IMAD R125, R4, R5, R125 ;  /* 0x00000005047d7224 */ /* 0x000fe400078e027d */
[----:B------:R-:W-:Y:S01]  /*3e20*/  @!P3 IMAD.MOV R119, RZ, RZ, -R119 ;  /* 0x000000ffff77b224 */ /* 0x000fe200078e0a77 */
[----:B------:R-:W-:Y:S01]  /*3e30*/  IABS R137, R11 ;  /* 0x0000000b00897213 */ /* 0x000fe20000000000 */
[--C-:B------:R-:W-:Y:S01]  /*3e40*/  @!P5 IMAD.IADD R124, R124, 0x1, -R4.reuse ;  /* 0x000000017c7cd824 */ /* 0x100fe200078e0a04 */
[C---:B------:R-:W-:Y:S01]  /*3e50*/  ISETP.GT.U32.AND P3, PT, R4.reuse, R125, PT ;  /* 0x0000007d0400720c */ /* 0x040fe20003f64070 */
[----:B------:R-:W-:Y:S01]  /*3e60*/  @!P1 IMAD.IADD R131, R131, 0x1, -R4 ;  /* 0x0000000183839824 */ /* 0x000fe200078e0a04 */
[----:B------:R-:W-:Y:S01]  /*3e70*/  ISETP.GT.U32.AND P5, PT, R4, R122, PT ;  /* 0x0000007a0400720c */ /* 0x000fe20003fa4070 */
[----:B------:R-:W-:-:S04]  /*3e80*/  IMAD.HI.U32 R3, R2, R7, RZ ;  /* 0x0000000702037227 */ /* 0x000fc800078e00ff */
[----:B------:R-:W-:Y:S01]  /*3e90*/  @!P6 IMAD.IADD R132, R132, 0x1, -R4 ;  /* 0x000000018484e824 */ /* 0x000fe200078e0a04 */
[----:B------:R-:W-:Y:S01]  /*3ea0*/  ISETP.GT.U32.AND P6, PT, R4, R131, PT ;  /* 0x000000830400720c */ /* 0x000fe20003fc4070 */
[----:B------:R-:W-:Y:S02]  /*3eb0*/  IMAD.MOV R134, RZ, RZ, -R3 ;  /* 0x000000ffff867224 */ /* 0x000fe400078e0a03 */
[----:B------:R-:W-:-:S04]  /*3ec0*/  IMAD.HI.U32 R3, R2, R137, RZ ;  /* 0x0000008902037227 */ /* 0x000fc800078e00ff */
[----:B------:R-:W-:Y:S02]  /*3ed0*/  IMAD R134, R4, R134, R7 ;  /* 0x0000008604867224 */ /* 0x000fe400078e0207 */
[----:B------:R-:W-:Y:S02]  /*3ee0*/  IMAD.MOV R3, RZ, RZ, -R3 ;  /* 0x000000ffff037224 */ /* 0x000fe400078e0a03 */
[----:B------:R-:W-:Y:S02]  /*3ef0*/  VIADD R14, R236, 0x16e ;  /* 0x0000016eec0e7836 */ /* 0x000fe40000000000 */
[--C-:B------:R-:W-:Y:S01]  /*3f00*/  @!P3 IMAD.IADD R125, R125, 0x1, -R4.reuse ;  /* 0x000000017d7db824 */ /* 0x100fe200078e0a04 */
[C---:B------:R-:W-:Y:S01]  /*3f10*/  ISETP.GT.U32.AND P3, PT, R4.reuse, R124, PT ;  /* 0x0000007c0400720c */ /* 0x040fe20003f64070 */
[----:B------:R-:W-:Y:S01]  /*3f20*/  IMAD R137, R4, R3, R137 ;  /* 0x0000000304897224 */ /* 0x000fe200078e0289 */
[----:B------:R-:W-:Y:S01]  /*3f30*/  IABS R135, R14 ;  /* 0x0000000e00877213 */ /* 0x000fe20000000000 */
[--C-:B------:R-:W-:Y:S01]  /*3f40*/  @!P5 IMAD.IADD R122, R122, 0x1, -R4.reuse ;  /* 0x000000017a7ad824 */ /* 0x100fe200078e0a04 */
[C---:B------:R-:W-:Y:S01]  /*3f50*/  ISETP.GT.U32.AND P5, PT, R4.reuse, R134, PT ;  /* 0x000000860400720c */ /* 0x040fe20003fa4070 */
[----:B------:R-:W-:Y:S01]  /*3f60*/  @!P6 IMAD.IADD R131, R131, 0x1, -R4 ;  /* 0x000000018383e824 */ /* 0x000fe200078e0a04 */
[----:B------:R-:W-:Y:S01]  /*3f70*/  ISETP.GT.U32.AND P1, PT, R4, R125, PT ;  /* 0x0000007d0400720c */ /* 0x000fe20003f24070 */
[----:B------:R-:W-:Y:S01]  /*3f80*/  IMAD.HI.U32 R5, R2, R135, RZ ;  /* 0x0000008702057227 */ /* 0x000fe200078e00ff */
[----:B------:R-:W-:-:S03]  /*3f90*/  ISETP.GT.U32.AND P6, PT, R4, R137, PT ;  /* 0x000000890400720c */ /* 0x000fc60003fc4070 */
[----:B------:R-:W-:Y:S02]  /*3fa0*/  VIADD R7, R236, 0x16a ;  /* 0x0000016aec077836 */ /* 0x000fe40000000000 */
[----:B------:R-:W-:Y:S02]  /*3fb0*/  IMAD.MOV R5, RZ, RZ, -R5 ;  /* 0x000000ffff057224 */ /* 0x000fe400078e0a05 */
[----:B------:R-:W-:Y:S01]  /*3fc0*/  @!P0 IMAD.MOV R121, RZ, RZ, -R121 ;  /* 0x000000ffff798224 */ /* 0x000fe200078e0a79 */
[----:B------:R-:W-:Y:S01]  /*3fd0*/  ISETP.GT.U32.AND P0, PT, R4, R132, PT ;  /* 0x000000840400720c */ /* 0x000fe20003f04070 */
[--C-:B------:R-:W-:Y:S01]  /*3fe0*/  @!P5 IMAD.IADD R134, R134, 0x1, -R4.reuse ;  /* 0x000000018686d824 */ /* 0x100fe200078e0a04 */
[----:B------:R-:W-:Y:S01]  /*3ff0*/  ISETP.GE.AND P5, PT, R12, RZ, PT ;  /* 0x000000ff0c00720c */ /* 0x000fe20003fa6270 */
[----:B------:R-:W-:Y:S01]  /*4000*/  IMAD R135, R4, R5, R135 ;  /* 0x0000000504877224 */ /* 0x000fe200078e0287 */
[----:B------:R-:W-:Y:S01]  /*4010*/  IABS R5, R7 ;  /* 0x0000000700057213 */ /* 0x000fe20000000000 */
[--C-:B------:R-:W-:Y:S01]  /*4020*/  @!P1 IMAD.IADD R125, R125, 0x1, -R4.reuse ;  /* 0x000000017d7d9824 */ /* 0x100fe200078e0a04 */
[----:B------:R-:W-:Y:S01]  /*4030*/  ISETP.GE.AND P1, PT, R8, RZ, PT ;  /* 0x000000ff0800720c */ /* 0x000fe20003f26270 */
[----:B------:R-:W-:Y:S01]  /*4040*/  @!P6 IMAD.IADD R137, R137, 0x1, -R4 ;  /* 0x000000018989e824 */ /* 0x000fe200078e0a04 */
[----:B------:R-:W-:Y:S01]  /*4050*/  ISETP.GT.U32.AND P6, PT, R4, R134, PT ;  /* 0x000000860400720c */ /* 0x000fe20003fc4070 */
[----:B------:R-:W-:-:S02]  /*4060*/  VIADD R8, R236, 0x168 ;  /* 0x00000168ec087836 */ /* 0x000fc40000000000 */
[----:B------:R-:W-:-:S03]  /*4070*/  IMAD.HI.U32 R3, R2, R5, RZ ;  /* 0x0000000502037227 */ /* 0x000fc600078e00ff */
[----:B------:R-:W-:Y:S01]  /*4080*/  IABS R6, R8 ;  /* 0x0000000800067213 */ /* 0x000fe20000000000 */
[----:B------:R-:W-:Y:S02]  /*4090*/  IMAD.MOV R3, RZ, RZ, -R3 ;  /* 0x000000ffff037224 */ /* 0x000fe400078e0a03 */
[--C-:B------:R-:W-:Y:S01]  /*40a0*/  @!P0 IMAD.IADD R132, R132, 0x1, -R4.reuse ;  /* 0x0000000184848824 */ /* 0x100fe200078e0a04 */
[----:B------:R-:W-:Y:S01]  /*40b0*/  ISETP.GE.AND P0, PT, R10, RZ, PT ;  /* 0x000000ff0a00720c */ /* 0x000fe20003f06270 */
[----:B------:R-:W-:Y:S01]  /*40c0*/  @!P3 IMAD.IADD R124, R124, 0x1, -R4 ;  /* 0x000000017c7cb824 */ /* 0x000fe200078e0a04 */
[C---:B------:R-:W-:Y:S01]  /*40d0*/  ISETP.GT.U32.AND P3, PT, R4.reuse, R135, PT ;  /* 0x000000870400720c */ /* 0x040fe20003f64070 */
[----:B------:R-:W-:Y:S01]  /*40e0*/  @!P4 IMAD.MOV R122, RZ, RZ, -R122 ;  /* 0x000000ffff7ac224 */ /* 0x000fe200078e0a7a */
[C---:B------:R-:W-:Y:S01]  /*40f0*/  ISETP.GT.U32.AND P4, PT, R4.reuse, R137, PT ;  /* 0x000000890400720c */ /* 0x040fe20003f84070 */
[----:B------:R-:W-:Y:S02]  /*4100*/  IMAD R138, R4, R3, R5 ;  /* 0x00000003048a7224 */ /* 0x000fe400078e0205 */
[----:B------:R-:W-:-:S02]  /*4110*/  IMAD.MOV.U32 R5, RZ, RZ, R6 ;  /* 0x000000ffff057224 */ /* 0x000fc400078e0006 */
[----:B------:R-:W-:Y:S01]  /*4120*/  @!P6 IMAD.IADD R134, R134, 0x1, -R4 ;  /* 0x000000018686e824 */ /* 0x000fe200078e0a04 */
[----:B------:R-:W-:Y:S01]  /*4130*/  ISETP.GE.AND P6, PT, R11, RZ, PT ;  /* 0x000000ff0b00720c */ /* 0x000fe20003fc6270 */
[----:B------:R-:W-:-:S04]  /*4140*/  IMAD.HI.U32 R3, R2, R5, RZ ;  /* 0x0000000502037227 */ /* 0x000fc800078e00ff */
[----:B------:R-:W-:Y:S01]  /*4150*/  @!P5 IMAD.MOV R131, RZ, RZ, -R131 ;  /* 0x000000ffff83d224 */ /* 0x000fe200078e0a83 */
[----:B------:R-:W-:Y:S01]  /*4160*/  ISETP.GT.U32.AND P5, PT, R4, R138, PT ;  /* 0x0000008a0400720c */ /* 0x000fe20003fa4070 */
[----:B------:R-:W-:Y:S02]  /*4170*/  IMAD.MOV R3, RZ, RZ, -R3 ;  /* 0x000000ffff037224 */ /* 0x000fe400078e0a03 */
[----:B------:R-:W-:Y:S01]  /*4180*/  @!P0 IMAD.MOV R125, RZ, RZ, -R125 ;  /* 0x000000ffff7d8224 */ /* 0x000fe200078e0a7d */
[----:B------:R-:W-:Y:S01]  /*4190*/  ISETP.GE.AND P0, PT, R9, RZ, PT ;  /* 0x000000ff0900720c */ /* 0x000fe20003f06270 */
[--C-:B------:R-:W-:Y:S01]  /*41a0*/  @!P3 IMAD.IADD R135, R135, 0x1, -R4.reuse ;  /* 0x000000018787b824 */ /* 0x100fe200078e0a04 */
[----:B------:R-:W-:Y:S01]  /*41b0*/  ISETP.GE.AND P3, PT, R13, RZ, PT ;  /* 0x000000ff0d00720c */ /* 0x000fe20003f66270 */
[----:B------:R-:W-:Y:S01]  /*41c0*/  @!P4 IMAD.IADD R137, R137, 0x1, -R4 ;  /* 0x000000018989c824 */ /* 0x000fe200078e0a04 */
[----:B------:R-:W-:Y:S01]  /*41d0*/  ISETP.GE.AND P4, PT, R8, RZ, PT ;  /* 0x000000ff0800720c */ /* 0x000fe20003f86270 */
[----:B------:R-:W-:-:S02]  /*41e0*/  IMAD R140, R4, R3, R5 ;  /* 0x00000003048c7224 */ /* 0x000fc400078e0205 */
[----:B------:R-:W-:Y:S01]  /*41f0*/  @!P1 IMAD.MOV R124, RZ, RZ, -R124 ;  /* 0x000000ffff7c9224 */ /* 0x000fe200078e0a7c */
[C---:B------:R-:W-:Y:S01]  /*4200*/  ISETP.GT.U32.AND P1, PT, R4.reuse, R135, PT ;  /* 0x000000870400720c */ /* 0x040fe20003f24070 */
[----:B------:R-:W-:Y:S01]  /*4210*/  @!P6 IMAD.MOV R137, RZ, RZ, -R137 ;  /* 0x000000ffff89e224 */ /* 0x000fe200078e0a89 */
[----:B------:R-:W-:Y:S01]  /*4220*/  ISETP.GT.U32.AND P6, PT, R4, R140, PT ;  /* 0x0000008c0400720c */ /* 0x000fe20003fc4070 */
[----:B------:R-:W-:Y:S02]  /*4230*/  VIADD R3, R236, 0x166 ;  /* 0x00000166ec037836 */ /* 0x000fe40000000000 */
[----:B------:R-:W-:Y:S02]  /*4240*/  @!P5 IMAD.IADD R138, R138, 0x1, -R4 ;  /* 0x000000018a8ad824 */ /* 0x000fe400078e0a04 */
[----:B------:R-:W-:Y:S01]  /*4250*/  @!P0 IMAD.MOV R134, RZ, RZ, -R134 ;  /* 0x000000ffff868224 */ /* 0x000fe200078e0a86 */
[----:B------:R-:W-:Y:S01]  /*4260*/  IABS R141, R3 ;  /* 0x00000003008d7213 */ /* 0x000fe20000000000 */
[----:B------:R-:W-:Y:S01]  /*4270*/  VIADD R5, R236, 0x164 ;  /* 0x00000164ec057836 */ /* 0x000fe20000000000 */
[----:B------:R-:W-:Y:S01]  /*4280*/  ISETP.GE.AND P0, PT, R3, RZ, PT ;  /* 0x000000ff0300720c */ /* 0x000fe20003f06270 */
[----:B------:R-:W-:Y:S01]  /*4290*/  @!P3 IMAD.MOV R132, RZ, RZ, -R132 ;  /* 0x000000ffff84b224 */ /* 0x000fe200078e0a84 */
[----:B------:R-:W-:Y:S01]  /*42a0*/  ISETP.GT.U32.AND P5, PT, R4, R138, PT ;  /* 0x0000008a0400720c */ /* 0x000fe20003fa4070 */
[----:B------:R-:W-:Y:S01]  /*42b0*/  IMAD.HI.U32 R3, R2, R141, RZ ;  /* 0x0000008d02037227 */ /* 0x000fe200078e00ff */
[----:B------:R-:W-:-:S02]  /*42c0*/  IABS R143, R5 ;  /* 0x00000005008f7213 */ /* 0x000fc40000000000 */
[----:B------:R-:W-:Y:S01]  /*42d0*/  ISETP.GE.AND P3, PT, R14, RZ, PT ;  /* 0x000000ff0e00720c */ /* 0x000fe20003f66270 */
[--C-:B------:R-:W-:Y:S01]  /*42e0*/  @!P1 IMAD.IADD R135, R135, 0x1, -R4.reuse ;  /* 0x0000000187879824 */ /* 0x100fe200078e0a04 */
[----:B------:R-:W-:Y:S01]  /*42f0*/  ISETP.GE.AND P1, PT, R7, RZ, PT ;  /* 0x000000ff0700720c */ /* 0x000fe20003f26270 */
[----:B------:R-:W-:Y:S02]  /*4300*/  @!P6 IMAD.IADD R140, R140, 0x1, -R4 ;  /* 0x000000018c8ce824 */ /* 0x000fe400078e0a04 */
[----:B------:R-:W-:Y:S02]  /*4310*/  IMAD.MOV R3, RZ, RZ, -R3 ;  /* 0x000000ffff037224 */ /* 0x000fe400078e0a03 */
[----:B------:R-:W-:Y:S01]  /*4320*/  VIADD R6, R236, 0x162 ;  /* 0x00000162ec067836 */ /* 0x000fe20000000000 */
[C---:B------:R-:W-:Y:S01]  /*4330*/  ISETP.GT.U32.AND P6, PT, R4.reuse, R140, PT ;  /* 0x0000008c0400720c */ /* 0x040fe20003fc4070 */
[----:B------:R-:W-:Y:S02]  /*4340*/  IMAD R141, R4, R3, R141 ;  /* 0x00000003048d7224 */ /* 0x000fe400078e028d */
[----:B------:R-:W-:Y:S01]  /*4350*/  IMAD.HI.U32 R3, R2, R143, RZ ;  /* 0x0000008f02037227 */ /* 0x000fe200078e00ff */
[----:B------:R-:W-:-:S03]  /*4360*/  IABS R9, R6 ;  /* 0x0000000600097213 */ /* 0x000fc60000000000 */
[----:B------:R-:W-:Y:S01]  /*4370*/  @!P5 IMAD.IADD R138, R138, 0x1, -R4 ;  /* 0x000000018a8ad824 */ /* 0x000fe200078e0a04 */
[----:B------:R-:W-:Y:S01]  /*4380*/  ISETP.GE.AND P5, PT, R6, RZ, PT ;  /* 0x000000ff0600720c */ /* 0x000fe20003fa6270 */
[----:B------:R-:W-:Y:S02]  /*4390*/  IMAD.MOV R3, RZ, RZ, -R3 ;  /* 0x000000ffff037224 */ /* 0x000fe400078e0a03 */
[----:B------:R-:W-:Y:S01]  /*43a0*/  @!P1 IMAD.MOV R138, RZ, RZ, -R138 ;  /* 0x000000ffff8a9224 */ /* 0x000fe200078e0a8a */
[C---:B------:R-:W-:Y:S01]  /*43b0*/  ISETP.GT.U32.AND P1, PT, R4.reuse, R141, PT ;  /* 0x0000008d0400720c */ /* 0x040fe20003f24070 */
[----:B------:R-:W-:Y:S02]  /*43c0*/  IMAD R143, R4, R3, R143 ;  /* 0x00000003048f7224 */ /* 0x000fe400078e028f */
[----:B------:R-:W-:Y:S02]  /*43d0*/  @!P6 IMAD.IADD R140, R140, 0x1, -R4 ;  /* 0x000000018c8ce824 */ /* 0x000fe400078e0a04 */
[----:B------:R-:W-:Y:S01]  /*43e0*/  VIADD R8, R236, 0x160 ;  /* 0x00000160ec087836 */ /* 0x000fe20000000000 */
[----:B------:R-:W-:Y:S01]  /*43f0*/  ISETP.GT.U32.AND P6, PT, R4, R143, PT ;  /* 0x0000008f0400720c */ /* 0x000fe20003fc4070 */
[----:B------:R-:W-:Y:S01]  /*4400*/  @!P3 IMAD.MOV R135, RZ, RZ, -R135 ;  /* 0x000000ffff87b224 */ /* 0x000fe200078e0a87 */
[----:B------:R-:W-:Y:S01]  /*4410*/  ISETP.GE.AND P3, PT, R5, RZ, PT ;  /* 0x000000ff0500720c */ /* 0x000fe20003f66270 */
[----:B------:R-:W-:Y:S01]  /*4420*/  IMAD.HI.U32 R5, R2, R9, RZ ;  /* 0x0000000902057227 */ /* 0x000fe200078e00ff */
[----:B------:R-:W-:-:S03]  /*4430*/  IABS R11, R8 ;  /* 0x00000008000b7213 */ /* 0x000fc60000000000 */
[----:B------:R-:W-:Y:S02]  /*4440*/  IMAD.MOV R5, RZ, RZ, -R5 ;  /* 0x000000ffff057224 */ /* 0x000fe400078e0a05 */
[----:B------:R-:W-:Y:S02]  /*4450*/  @!P1 IMAD.IADD R141, R141, 0x1, -R4 ;  /* 0x000000018d8d9824 */ /* 0x000fe400078e0a04 */
[----:B------:R-:W-:-:S04]  /*4460*/  IMAD.HI.U32 R6, R2, R11, RZ ;  /* 0x0000000b02067227 */ /* 0x000fc800078e00ff */
[C---:B------:R-:W-:Y:S02]  /*4470*/  IMAD R144, R4.reuse, R5, R9 ;  /* 0x0000000504907224 */ /* 0x040fe400078e0209 */
[----:B------:R-:W-:Y:S01]  /*4480*/  @!P6 IMAD.IADD R143, R143, 0x1, -R4 ;  /* 0x000000018f8fe824 */ /* 0x000fe200078e0a04 */
[C---:B------:R-:W-:Y:S01]  /*4490*/  ISETP.GT.U32.AND P6, PT, R4.reuse, R141, PT ;  /* 0x0000008d0400720c */ /* 0x040fe20003fc4070 */
[----:B------:R-:W-:Y:S01]  /*44a0*/  IMAD.MOV R6, RZ, RZ, -R6 ;  /* 0x000000ffff067224 */ /* 0x000fe200078e0a06 */
[----:B------:R-:W-:Y:S01]  /*44b0*/  ISETP.GT.U32.AND P1, PT, R4, R144, PT ;  /* 0x000000900400720c */ /* 0x000fe20003f24070 */
[----:B------:R-:W-:Y:S02]  /*44c0*/  VIADD R12, R236, 0x15a ;  /* 0x0000015aec0c7836 */ /* 0x000fe40000000000 */
[----:B------:R-:W-:Y:S02]  /*44d0*/  IMAD R146, R4, R6, R11 ;  /* 0x0000000604927224 */ /* 0x000fe400078e020b */
[C---:B------:R-:W-:Y:S01]  /*44e0*/  VIADD R11, R236.reuse, 0x15c ;  /* 0x0000015cec0b7836 */ /* 0x040fe20000000000 */
[----:B------:R-:W-:Y:S01]  /*44f0*/  IABS R151, R12 ;  /* 0x0000000c00977213 */ /* 0x000fe20000000000 */
[----:B------:R-:W-:-:S02]  /*4500*/  VIADD R10, R236, 0x15e ;  /* 0x0000015eec0a7836 */ /* 0x000fc40000000000 */
[----:B------:R-:W-:Y:S01]  /*4510*/  VIADD R13, R236, 0x158 ;  /* 0x00000158ec0d7836 */ /* 0x000fe20000000000 */
[----:B------:R-:W-:Y:S01]  /*4520*/  IABS R149, R11 ;  /* 0x0000000b00957213 */ /* 0x000fe20000000000 */
[--C-:B------:R-:W-:Y:S01]  /*4530*/  @!P6 IMAD.IADD R141, R141, 0x1, -R4.reuse ;  /* 0x000000018d8de824 */ /* 0x100fe200078e0a04 */
[----:B------:R-:W-:Y:S01]  /*4540*/  IABS R147, R10 ;  /* 0x0000000a00937213 */ /* 0x000fe20000000000 */
[----:B------:R-:W-:Y:S01]  /*4550*/  @!P1 IMAD.IADD R144, R144, 0x1, -R4 ;  /* 0x0000000190909824 */ /* 0x000fe200078e0a04 */
[----:B------:R-:W-:Y:S01]  /*4560*/  ISETP.GT.U32.AND P6, PT, R4, R146, PT ;  /* 0x000000920400720c */ /* 0x000fe20003fc4070 */
[----:B------:R-:W-:Y:S01]  /*4570*/  IMAD.HI.U32 R3, R2, R149, RZ ;  /* 0x0000009502037227 */ /* 0x000fe200078e00ff */
[----:B------:R-:W-:Y:S02]  /*4580*/  IABS R153, R13 ;  /* 0x0000000d00997213 */ /* 0x000fe40000000000 */
[----:B------:R-:W-:Y:S01]  /*4590*/  ISETP.GT.U32.AND P1, PT, R4, R144, PT ;  /* 0x000000900400720c */ /* 0x000fe20003f24070 */
[----:B------:R-:W-:-:S04]  /*45a0*/  IMAD.HI.U32 R5, R2, R151, RZ ;  /* 0x0000009702057227 */ /* 0x000fc800078e00ff */
[----:B------:R-:W-:-:S04]  /*45b0*/  IMAD.HI.U32 R7, R2, R147, RZ ;  /* 0x0000009302077227 */ /* 0x000fc800078e00ff */
[----:B------:R-:W-:Y:S02]  /*45c0*/  IMAD.MOV R3, RZ, RZ, -R3 ;  /* 0x000000ffff037224 */ /* 0x000fe400078e0a03 */
[----:B------:R-:W-:Y:S02]  /*45d0*/  IMAD.MOV R5, RZ, RZ, -R5 ;  /* 0x000000ffff057224 */ /* 0x000fe400078e0a05 */
[----:B------:R-:W-:Y:S01]  /*45e0*/  @!P4 IMAD.MOV R140, RZ, RZ, -R140 ;  /* 0x000000ffff8cc224 */ /* 0x000fe200078e0a8c */
[----:B------:R-:W-:Y:S01]  /*45f0*/  ISETP.GT.U32.AND P4, PT, R4, R143, PT ;  /* 0x0000008f0400720c */ /* 0x000fe20003f84070 */
[----:B------:R-:W-:Y:S02]  /*4600*/  IMAD.MOV R7, RZ, RZ, -R7 ;  /* 0x000000ffff077224 */ /* 0x000fe400078e0a07 */
[C---:B------:R-:W-:Y:S02]  /*4610*/  VIADD R14, R236.reuse, 0x156 ;  /* 0x00000156ec0e7836 */ /* 0x040fe40000000000 */
[----:B------:R-:W-:-:S02]  /*4620*/  VIADD R17, R236, 0x154 ;  /* 0x00000154ec117836 */ /* 0x000fc40000000000 */
[C---:B------:R-:W-:Y:S02]  /*4630*/  IMAD R149, R4.reuse, R3, R149 ;  /* 0x0000000304957224 */ /* 0x040fe400078e0295 */
[----:B------:R-:W-:Y:S01]  /*4640*/  IMAD R151, R4, R5, R151 ;  /* 0x0000000504977224 */ /* 0x000fe200078e0297 */
[----:B------:R-:W-:Y:S01]  /*4650*/  IABS R9, R17 ;  /* 0x0000001100097213 */ /* 0x000fe20000000000 */
[----:B------:R-:W-:-:S04]  /*4660*/  IMAD.HI.U32 R3, R2, R153, RZ ;  /* 0x0000009902037227 */ /* 0x000fc800078e00ff */
[----:B------:R-:W-:Y:S01]  /*4670*/  IMAD R147, R4, R7, R147 ;  /* 0x0000000704937224 */ /* 0x000fe200078e0293 */
[----:B------:R-:W-:Y:S01]  /*4680*/  IABS R7, R14 ;  /* 0x0000000e00077213 */ /* 0x000fe20000000000 */
[--C-:B------:R-:W-:Y:S01]  /*4690*/  @!P6 IMAD.IADD R146, R146, 0x1, -R4.reuse ;  /* 0x000000019292e824 */ /* 0x100fe200078e0a04 */
[C---:B------:R-:W-:Y:S01]  /*46a0*/  ISETP.GT.U32.AND P6, PT, R4.reuse, R151, PT ;  /* 0x000000970400720c */ /* 0x040fe20003fc4070 */
[----:B------:R-:W-:Y:S02]  /*46b0*/  IMAD.MOV R3, RZ, RZ, -R3 ;  /* 0x000000ffff037224 */ /* 0x000fe400078e0a03 */
[----:B------:R-:W-:Y:S01]  /*46c0*/  @!P0 IMAD.MOV R141, RZ, RZ, -R141 ;  /* 0x000000ffff8d8224 */ /* 0x000fe200078e0a8d */
[----:B------:R-:W-:Y:S01]  /*46d0*/  ISETP.GT.U32.AND P0, PT, R4, R146, PT ;  /* 0x000000920400720c */ /* 0x000fe20003f04070 */
[----:B------:R-:W-:Y:S01]  /*46e0*/  @!P1 IMAD.IADD R144, R144, 0x1, -R4 ;  /* 0x0000000190909824 */ /* 0x000fe200078e0a04 */
[C---:B------:R-:W-:Y:S01]  /*46f0*/  ISETP.GT.U32.AND P1, PT, R4.reuse, R149, PT ;  /* 0x000000950400720c */ /* 0x040fe20003f24070 */
[----:B------:R-:W-:-:S02]  /*4700*/  IMAD R153, R4, R3, R153 ;  /* 0x0000000304997224 */ /* 0x000fc400078e0299 */
[----:B------:R-:W-:-:S04]  /*4710*/  IMAD.HI.U32 R5, R2, R7, RZ ;  /* 0x0000000702057227 */ /* 0x000fc800078e00ff */
[----:B------:R-:W-:-:S04]  /*4720*/  IMAD.HI.U32 R6, R2, R9, RZ ;  /* 0x0000000902067227 */ /* 0x000fc800078e00ff */
[----:B------:R-:W-:Y:S01]  /*4730*/  @!P4 IMAD.IADD R143, R143, 0x1, -R4 ;  /* 0x000000018f8fc824 */ /* 0x000fe200078e0a04 */
[C---:B------:R-:W-:Y:S01]  /*4740*/  ISETP.GT.U32.AND P4, PT, R4.reuse, R147, PT ;  /* 0x000000930400720c */ /* 0x040fe20003f84070 */
[----:B------:R-:W-:Y:S01]  /*4750*/  @!P5 IMAD.MOV R144, RZ, RZ, -R144 ;  /* 0x000000ffff90d224 */ /* 0x000fe200078e0a90 */
[C---:B------:R-:W-:Y:S01]  /*4760*/  ISETP.GT.U32.AND P5, PT, R4.reuse, R153, PT ;  /* 0x000000990400720c */ /* 0x040fe20003fa4070 */
[----:B------:R-:W-:Y:S02]  /*4770*/  IMAD.MOV R5, RZ, RZ, -R5 ;  /* 0x000000ffff057224 */ /* 0x000fe400078e0a05 */
[----:B------:R-:W-:Y:S02]  /*4780*/  IMAD.MOV R6, RZ, RZ, -R6 ;  /* 0x000000ffff067224 */ /* 0x000fe400078e0a06 */
[C---:B------:R-:W-:Y:S02]  /*4790*/  IMAD R154, R4.reuse, R5, R7 ;  /* 0x00000005049a7224 */ /* 0x040fe400078e0207 */
[----:B------:R-:W-:-:S02]  /*47a0*/  IMAD R156, R4, R6, R9 ;  /* 0x00000006049c7224 */ /* 0x000fc400078e0209 */
[----:B------:R-:W-:Y:S02]  /*47b0*/  VIADD R6, R236, 0x152 ;  /* 0x00000152ec067836 */ /* 0x000fe40000000000 */
[--C-:B------:R-:W-:Y:S02]  /*47c0*/  @!P6 IMAD.IADD R151, R151, 0x1, -R4.reuse ;  /* 0x000000019797e824 */ /* 0x100fe400078e0a04 */
[--C-:B------:R-:W-:Y:S01]  /*47d0*/  @!P0 IMAD.IADD R146, R146, 0x1, -R4.reuse ;  /* 0x0000000192928824 */ /* 0x100fe200078e0a04 */
[C---:B------:R-:W-:Y:S01]  /*47e0*/  ISETP.GT.U32.AND P0, PT, R4.reuse, R154, PT ;  /* 0x0000009a0400720c */ /* 0x040fe20003f04070 */
[----:B------:R-:W-:Y:S01]  /*47f0*/  @!P3 IMAD.MOV R143, RZ, RZ, -R143 ;  /* 0x000000ffff8fb224 */ /* 0x000fe200078e0a8f */
[----:B------:R-:W-:Y:S01]  /*4800*/  IABS R5, R6 ;  /* 0x0000000600057213 */ /* 0x000fe20000000000 */
[--C-:B------:R-:W-:Y:S01]  /*4810*/  @!P4 IMAD.IADD R147, R147, 0x1, -R4.reuse ;  /* 0x000000019393c824 */ /* 0x100fe200078e0a04 */
[----:B------:R-:W-:Y:S01]  /*4820*/  ISETP.GT.U32.AND P3, PT, R4, R151, PT ;  /* 0x000000970400720c */ /* 0x000fe20003f64070 */
[----:B------:R-:W-:Y:S01]  /*4830*/  @!P5 IMAD.IADD R153, R153, 0x1, -R4 ;  /* 0x000000019999d824 */ /* 0x000fe200078e0a04 */
[----:B------:R-:W-:Y:S01]  /*4840*/  ISETP.GE.AND P4, PT, R8, RZ, PT ;  /* 0x000000ff0800720c */ /* 0x000fe20003f86270 */
[----:B------:R-:W-:Y:S01]  /*4850*/  IMAD.HI.U32 R3, R2, R5, RZ ;  /* 0x0000000502037227 */ /* 0x000fe200078e00ff */
[----:B------:R-:W-:-:S03]  /*4860*/  ISETP.GE.AND P5, PT, R12, RZ, PT ;  /* 0x000000ff0c00720c */ /* 0x000fc60003fa6270 */
[----:B------:R-:W-:Y:S02]  /*4870*/  VIADD R8, R236, 0x150 ;  /* 0x00000150ec087836 */ /* 0x000fe40000000000 */
[----:B------:R-:W-:Y:S02]  /*4880*/  IMAD.MOV R158, RZ, RZ, -R3 ;  /* 0x000000ffff9e7224 */ /* 0x000fe400078e0a03 */
[--C-:B------:R-:W-:Y:S01]  /*4890*/  @!P0 IMAD.IADD R154, R154, 0x1, -R4.reuse ;  /* 0x000000019a9a8824 */ /* 0x100fe200078e0a04 */
[----:B------:R-:W-:Y:S01]  /*48a0*/  IABS R7, R8 ;  /* 0x0000000800077213 */ /* 0x000fe20000000000 */
[--C-:B------:R-:W-:Y:S01]  /*48b0*/  @!P3 IMAD.IADD R151, R151, 0x1, -R4.reuse ;  /* 0x000000019797b824 */ /* 0x100fe200078e0a04 */
[----:B------:R-:W-:Y:S01]  /*48c0*/  ISETP.GE.AND P3, PT, R11, RZ, PT ;  /* 0x000000ff0b00720c */ /* 0x000fe20003f66270 */
[C---:B------:R-:W-:Y:S01]  /*48d0*/  IMAD R158, R4.reuse, R158, R5 ;  /* 0x0000009e049e7224 */ /* 0x040fe200078e0205 */
[----:B------:R-:W-:Y:S01]  /*48e0*/  ISETP.GE.AND P0, PT, R13, RZ, PT ;  /* 0x000000ff0d00720c */ /* 0x000fe20003f06270 */
[----:B------:R-:W-:Y:S01]  /*48f0*/  @!P1 IMAD.IADD R149, R149, 0x1, -R4 ;  /* 0x0000000195959824 */ /* 0x000fe200078e0a04 */
[C---:B------:R-:W-:Y:S01]  /*4900*/  ISETP.GT.U32.AND P1, PT, R4.reuse, R147, PT ;  /* 0x000000930400720c */ /* 0x040fe20003f24070 */
[----:B------:R-:W-:Y:S01]  /*4910*/  @!P4 IMAD.MOV R146, RZ, RZ, -R146 ;  /* 0x000000ffff92c224 */ /* 0x000fe200078e0a92 */
        /* <DEDUP_REMOVED lines=8> */
[--C-:B------:R-:W-:Y:S01]  /*49a0*/  @!P4 IMAD.IADD R154, R154, 0x1, -R4.reuse ;  /* 0x000000019a9ac824 */ /* 0x100fe200078e0a04 */
[----:B------:R-:W-:Y:S01]  /*49b0*/  IABS R161, R9 ;  /* 0x0000000900a17213 */ /* 0x000fe20000000000 */
[--C-:B------:R-:W-:Y:S01]  /*49c0*/  @!P5 IMAD.IADD R158, R158, 0x1, -R4.reuse ;  /* 0x000000019e9ed824 */ /* 0x100fe200078e0a04 */
[C---:B------:R-:W-:Y:S01]  /*49d0*/  ISETP.GT.U32.AND P4, PT, R4.reuse, R160, PT ;  /* 0x000000a00400720c */ /* 0x040fe20003f84070 */
[----:B------:R-:W-:Y:S01]  /*49e0*/  @!P6 IMAD.IADD R149, R149, 0x1, -R4 ;  /* 0x000000019595e824 */ /* 0x000fe200078e0a04 */
[----:B------:R-:W-:Y:S01]  /*49f0*/  ISETP.GT.U32.AND P6, PT, R4, R156, PT ;  /* 0x0000009c0400720c */ /* 0x000fe20003fc4070 */
[----:B------:R-:W-:Y:S01]  /*4a00*/  IMAD.HI.U32 R3, R2, R161, RZ ;  /* 0x000000a102037227 */ /* 0x000fe200078e00ff */
[----:B------:R-:W-:-:S03]  /*4a10*/  ISETP.GT.U32.AND P5, PT, R4, R158, PT ;  /* 0x0000009e0400720c */ /* 0x000fc60003fa4070 */
[--C-:B------:R-:W-:Y:S01]  /*4a20*/  @!P1 IMAD.IADD R147, R147, 0x1, -R4.reuse ;  /* 0x0000000193939824 */ /* 0x100fe200078e0a04 */
[----:B------:R-:W-:Y:S01]  /*4a30*/  ISETP.GE.AND P1, PT, R10, RZ, PT ;  /* 0x000000ff0a00720c */ /* 0x000fe20003f26270 */
[----:B------:R-:W-:Y:S02]  /*4a40*/  VIADD R7, R236, 0x14c ;  /* 0x0000014cec077836 */ /* 0x000fe40000000000 */
[----:B------:R-:W-:Y:S02]  /*4a50*/  IMAD.MOV R5, RZ, RZ, -R3 ;  /* 0x000000ffff057224 */ /* 0x000fe400078e0a03 */
[--C-:B------:R-:W-:Y:S01]  /*4a60*/  @!P4 IMAD.IADD R160, R160, 0x1, -R4.reuse ;  /* 0x00000001a0a0c824 */ /* 0x100fe200078e0a04 */
[----:B------:R-:W-:Y:S01]  /*4a70*/  IABS R163, R7 ;  /* 0x0000000700a37213 */ /* 0x000fe20000000000 */
[----:B------:R-:W-:Y:S02]  /*4a80*/  IMAD R161, R4, R5, R161 ;  /* 0x0000000504a17224 */ /* 0x000fe400078e02a1 */
[--C-:B------:R-:W-:Y:S01]  /*4a90*/  @!P6 IMAD.IADD R156, R156, 0x1, -R4.reuse ;  /* 0x000000019c9ce824 */ /* 0x100fe200078e0a04 */
[----:B------:R-:W-:Y:S01]  /*4aa0*/  ISETP.GT.U32.AND P6, PT, R4, R153, PT ;  /* 0x000000990400720c */ /* 0x000fe20003fc4070 */
[----:B------:R-:W-:Y:S01]  /*4ab0*/  @!P5 IMAD.IADD R158, R158, 0x1, -R4 ;  /* 0x000000019e9ed824 */ /* 0x000fe200078e0a04 */
[----:B------:R-:W-:Y:S01]  /*4ac0*/  ISETP.GT.U32.AND P4, PT, R4, R160, PT ;  /* 0x000000a00400720c */ /* 0x000fe20003f84070 */
[----:B------:R-:W-:Y:S01]  /*4ad0*/  IMAD.HI.U32 R3, R2, R163, RZ ;  /* 0x000000a302037227 */ /* 0x000fe200078e00ff */
[----:B------:R-:W-:-:S03]  /*4ae0*/  ISETP.GT.U32.AND P5, PT, R4, R161, PT ;  /* 0x000000a10400720c */ /* 0x000fc60003fa4070 */
[----:B------:R-:W-:Y:S01]  /*4af0*/  @!P1 IMAD.MOV R147, RZ, RZ, -R147 ;  /* 0x000000ffff939224 */ /* 0x000fe200078e0a93 */
[----:B------:R-:W-:Y:S01]  /*4b00*/  ISETP.GT.U32.AND P1, PT, R4, R156, PT ;  /* 0x0000009c0400720c */ /* 0x000fe20003f24070 */
[----:B------:R-:W-:Y:S02]  /*4b10*/  IMAD.MOV R3, RZ, RZ, -R3 ;  /* 0x000000ffff037224 */ /* 0x000fe400078e0a03 */
[----:B------:R-:W-:Y:S01]  /*4b20*/  @!P3 IMAD.MOV R149, RZ, RZ, -R149 ;  /* 0x000000ffff95b224 */ /* 0x000fe200078e0a95 */
[----:B------:R-:W-:Y:S01]  /*4b30*/  ISETP.GE.AND P3, PT, R14, RZ, PT ;  /* 0x000000ff0e00720c */ /* 0x000fe20003f66270 */
[----:B------:R-:W-:Y:S02]  /*4b40*/  IMAD R163, R4, R3, R163 ;  /* 0x0000000304a37224 */ /* 0x000fe400078e02a3 */
[----:B------:R-:W-:Y:S02]  /*4b50*/  VIADD R5, R236, 0x14a ;  /* 0x0000014aec057836 */ /* 0x000fe40000000000 */
[--C-:B------:R-:W-:Y:S01]  /*4b60*/  @!P6 IMAD.IADD R153, R153, 0x1, -R4.reuse ;  /* 0x000000019999e824 */ /* 0x100fe200078e0a04 */
[----:B------:R-:W-:Y:S01]  /*4b70*/  ISETP.GE.AND P6, PT, R17, RZ, PT ;  /* 0x000000ff1100720c */ /* 0x000fe20003fc6270 */
[--C-:B------:R-:W-:Y:S01]  /*4b80*/  @!P4 IMAD.IADD R160, R160, 0x1, -R4.reuse ;  /* 0x00000001a0a0c824 */ /* 0x100fe200078e0a04 */
[----:B------:R-:W-:Y:S01]  /*4b90*/  ISETP.GT.U32.AND P4, PT, R4, R163, PT ;  /* 0x000000a30400720c */ /* 0x000fe20003f84070 */
[--C-:B------:R-:W-:Y:S01]  /*4ba0*/  @!P5 IMAD.IADD R161, R161, 0x1, -R4.reuse ;  /* 0x00000001a1a1d824 */ /* 0x100fe200078e0a04 */
[----:B------:R-:W-:Y:S01]  /*4bb0*/  IABS R165, R5 ;  /* 0x0000000500a57213 */ /* 0x000fe20000000000 */
[----:B------:R-:W-:Y:S01]  /*4bc0*/  @!P1 IMAD.IADD R156, R156, 0x1, -R4 ;  /* 0x000000019c9c9824 */ /* 0x000fe200078e0a04 */
[----:B------:R-:W-:Y:S01]  /*4bd0*/  ISETP.GE.AND P1, PT, R6, RZ, PT ;  /* 0x000000ff0600720c */ /* 0x000fe20003f26270 */
[----:B------:R-:W-:Y:S01]  /*4be0*/  @!P0 IMAD.MOV R153, RZ, RZ, -R153 ;  /* 0x000000ffff998224 */ /* 0x000fe200078e0a99 */
[----:B------:R-:W-:Y:S01]  /*4bf0*/  ISETP.GT.U32.AND P5, PT, R4, R161, PT ;  /* 0x000000a10400720c */ /* 0x000fe20003fa4070 */
[----:B------:R-:W-:Y:S01]  /*4c00*/  IMAD.HI.U32 R3, R2, R165, RZ ;  /* 0x000000a502037227 */ /* 0x000fe200078e00ff */
[----:B------:R-:W-:-:S02]  /*4c10*/  ISETP.GE.AND P0, PT, R8, RZ, PT ;  /* 0x000000ff0800720c */ /* 0x000fc40003f06270 */
[----:B------:R-:W-:Y:S01]  /*4c20*/  STL [R1+0x9dc], R153 ;  /* 0x0009dc9901007387 */ /* 0x000fe20000100800 */
[----:B------:R-:W-:Y:S01]  /*4c30*/  @!P3 IMAD.MOV R154, RZ, RZ, -R154 ;  /* 0x000000ffff9ab224 */ /* 0x000fe200078e0a9a */
[----:B------:R-:W-:Y:S01]  /*4c40*/  ISETP.GE.AND P3, PT, R9, RZ, PT ;  /* 0x000000ff0900720c */ /* 0x000fe20003f66270 */
[C---:B------:R-:W-:Y:S02]  /*4c50*/  VIADD R8, R236.reuse, 0x148 ;  /* 0x00000148ec087836 */ /* 0x040fe40000000000 */
[----:B------:R-:W-:Y:S01]  /*4c60*/  VIADD R9, R236, 0x146 ;  /* 0x00000146ec097836 */ /* 0x000fe20000000000 */
[----:B------:R-:W-:Y:S01]  /*4c70*/  STL [R1+0x9e0], R154 ;  /* 0x0009e09a01007387 */ /* 0x000fe20000100800 */
[----:B------:R-:W-:Y:S01]  /*4c80*/  IMAD.MOV R3, RZ, RZ, -R3 ;  /* 0x000000ffff037224 */ /* 0x000fe200078e0a03 */
[----:B------:R-:W-:Y:S01]  /*4c90*/  IABS R167, R8 ;  /* 0x0000000800a77213 */ /* 0x000fe20000000000 */
[----:B------:R-:W-:Y:S01]  /*4ca0*/  @!P6 IMAD.MOV R156, RZ, RZ, -R156 ;  /* 0x000000ffff9ce224 */ /* 0x000fe200078e0a9c */
[----:B------:R-:W-:Y:S01]  /*4cb0*/  ISETP.GE.AND P6, PT, R7, RZ, PT ;  /* 0x000000ff0700720c */ /* 0x000fe20003fc6270 */
[----:B------:R-:W-:Y:S01]  /*4cc0*/  @!P4 IMAD.IADD R163, R163, 0x1, -R4 ;  /* 0x00000001a3a3c824 */ /* 0x000fe200078e0a04 */
[----:B------:R-:W-:Y:S01]  /*4cd0*/  IABS R7, R9 ;  /* 0x0000000900077213 */ /* 0x000fe20000000000 */
[C---:B------:R-:W-:Y:S01]  /*4ce0*/  IMAD R165, R4.reuse, R3, R165 ;  /* 0x0000000304a57224 */ /* 0x040fe200078e02a5 */
[----:B------:R-:W-:Y:S01]  /*4cf0*/  STL [R1+0x9e4], R156 ;  /* 0x0009e49c01007387 */ /* 0x000fe20000100800 */
[----:B------:R-:W-:Y:S01]  /*4d00*/  @!P1 IMAD.MOV R158, RZ, RZ, -R158 ;  /* 0x000000ffff9e9224 */ /* 0x000fe200078e0a9e */
[----:B------:R-:W-:Y:S01]  /*4d10*/  ISETP.GE.AND P1, PT, R5, RZ, PT ;  /* 0x000000ff0500720c */ /* 0x000fe20003f26270 */
[----:B------:R-:W-:Y:S01]  /*4d20*/  @!P5 IMAD.IADD R161, R161, 0x1, -R4 ;  /* 0x00000001a1a1d824 */ /* 0x000fe200078e0a04 */
[----:B------:R-:W-:Y:S01]  /*4d30*/  ISETP.GT.U32.AND P4, PT, R4, R163, PT ;  /* 0x000000a30400720c */ /* 0x000fe20003f84070 */
[----:B------:R-:W-:Y:S01]  /*4d40*/  IMAD.HI.U32 R5, R2, R167, RZ ;  /* 0x000000a702057227 */ /* 0x000fe200078e00ff */
[----:B------:R-:W-:Y:S01]  /*4d50*/  ISETP.GT.U32.AND P5, PT, R4, R165, PT ;  /* 0x000000a50400720c */ /* 0x000fe20003fa4070 */
[----:B------:R-:W-:Y:S02]  /*4d60*/  STL [R1+0x9e8], R158 ;  /* 0x0009e89e01007387 */ /* 0x000fe40000100800 */
[----:B------:R-:W-:-:S04]  /*4d70*/  IMAD.HI.U32 R6, R2, R7, RZ ;  /* 0x0000000702067227 */ /* 0x000fc800078e00ff */
[----:B------:R-:W-:Y:S02]  /*4d80*/  IMAD.MOV R5, RZ, RZ, -R5 ;  /* 0x000000ffff057224 */ /* 0x000fe400078e0a05 */
[----:B------:R-:W-:Y:S02]  /*4d90*/  IMAD.MOV R6, RZ, RZ, -R6 ;  /* 0x000000ffff067224 */ /* 0x000fe400078e0a06 */
[C---:B------:R-:W-:Y:S02]  /*4da0*/  IMAD R167, R4.reuse, R5, R167 ;  /* 0x0000000504a77224 */ /* 0x040fe400078e02a7 */
[----:B------:R-:W-:Y:S02]  /*4db0*/  IMAD R168, R4, R6, R7 ;  /* 0x0000000604a87224 */ /* 0x000fe400078e0207 */
[----:B------:R-:W-:Y:S01]  /*4dc0*/  @!P0 IMAD.MOV R160, RZ, RZ, -R160 ;  /* 0x000000ffffa08224 */ /* 0x000fe200078e0aa0 */
[----:B------:R-:W-:Y:S01]  /*4dd0*/  ISETP.GE.AND P0, PT, R8, RZ, PT ;  /* 0x000000ff0800720c */ /* 0x000fe20003f06270 */
[--C-:B------:R-:W-:Y:S01]  /*4de0*/  @!P4 IMAD.IADD R163, R163, 0x1, -R4.reuse ;  /* 0x00000001a3a3c824 */ /* 0x100fe200078e0a04 */
[C---:B------:R-:W-:Y:S01]  /*4df0*/  ISETP.GT.U32.AND P4, PT, R4.reuse, R167, PT ;  /* 0x000000a70400720c */ /* 0x040fe20003f84070 */
[----:B------:R-:W-:Y:S01]  /*4e00*/  @!P5 IMAD.IADD R165, R165, 0x1, -R4 ;  /* 0x00000001a5a5d824 */ /* 0x000fe200078e0a04 */
[----:B------:R-:W-:Y:S01]  /*4e10*/  ISETP.GT.U32.AND P5, PT, R4, R168, PT ;  /* 0x000000a80400720c */ /* 0x000fe20003fa4070 */
[C---:B------:R-:W-:Y:S01]  /*4e20*/  VIADD R8, R236.reuse, 0x144 ;  /* 0x00000144ec087836 */ /* 0x040fe20000000000 */
[----:B------:R-:W-:Y:S01]  /*4e30*/  STL [R1+0x9ec], R160 ;  /* 0x0009eca001007387 */ /* 0x000fe20000100800 */
[----:B------:R-:W-:-:S02]  /*4e40*/  VIADD R11, R236, 0x140 ;  /* 0x00000140ec0b7836 */ /* 0x000fc40000000000 */
[C---:B------:R-:W-:Y:S01]  /*4e50*/  VIADD R10, R236.reuse, 0x142 ;  /* 0x00000142ec0a7836 */ /* 0x040fe20000000000 */
[----:B------:R-:W-:Y:S01]  /*4e60*/  IABS R5, R8 ;  /* 0x0000000800057213 */ /* 0x000fe20000000000 */
[----:B------:R-:W-:Y:S01]  /*4e70*/  VIADD R12, R236, 0x13e ;  /* 0x0000013eec0c7836 */ /* 0x000fe20000000000 */
[----:B------:R-:W-:Y:S01]  /*4e80*/  IABS R173, R11 ;  /* 0x0000000b00ad7213 */ /* 0x000fe20000000000 */
[----:B------:R-:W-:Y:S01]  /*4e90*/  @!P3 IMAD.MOV R161, RZ, RZ, -R161 ;  /* 0x000000ffffa1b224 */ /* 0x000fe200078e0aa1 */
[----:B------:R-:W-:Y:S01]  /*4ea0*/  IABS R171, R10 ;  /* 0x0000000a00ab7213 */ /* 0x000fe20000000000 */
[----:B------:R-:W-:Y:S01]  /*4eb0*/  IMAD.HI.U32 R3, R2, R5, RZ ;  /* 0x0000000502037227 */ /* 0x000fe200078e00ff */
[----:B------:R-:W-:Y:S02]  /*4ec0*/  IABS R7, R12 ;  /* 0x0000000c00077213 */ /* 0x000fe40000000000 */
[----:B------:R-:W-:Y:S01]  /*4ed0*/  ISETP.GT.U32.AND P3, PT, R4, R165, PT ;  /* 0x000000a50400720c */ /* 0x000fe20003f64070 */
[--C-:B------:R-:W-:Y:S01]  /*4ee0*/  @!P4 IMAD.IADD R167, R167, 0x1, -R4.reuse ;  /* 0x00000001a7a7c824 */ /* 0x100fe200078e0a04 */
[----:B------:R-:W-:Y:S01]  /*4ef0*/  STL [R1+0x9f0], R161 ;  /* 0x0009f0a101007387 */ /* 0x000fe20000100800 */
[----:B------:R-:W-:-:S02]  /*4f00*/  @!P5 IMAD.IADD R168, R168, 0x1, -R4 ;  /* 0x00000001a8a8d824 */ /* 0x000fc400078e0a04 */
[----:B------:R-:W-:Y:S01]  /*4f10*/  IMAD.MOV R3, RZ, RZ, -R3 ;  /* 0x000000ffff037224 */ /* 0x000fe200078e0a03 */
[C---:B------:R-:W-:Y:S01]  /*4f20*/  ISETP.GT.U32.AND P4, PT, R4.reuse, R167, PT ;  /* 0x000000a70400720c */ /* 0x040fe20003f84070 */
[----:B------:R-:W-:Y:S01]  /*4f30*/  @!P6 IMAD.MOV R163, RZ, RZ, -R163 ;  /* 0x000000ffffa3e224 */ /* 0x000fe200078e0aa3 */
[C---:B------:R-:W-:Y:S01]  /*4f40*/  ISETP.GT.U32.AND P5, PT, R4.reuse, R168, PT ;  /* 0x000000a80400720c */ /* 0x040fe20003fa4070 */
[----:B------:R-:W-:Y:S01]  /*4f50*/  IMAD R170, R4, R3, R5 ;  /* 0x0000000304aa7224 */ /* 0x000fe200078e0205 */
[----:B------:R-:W-:Y:S01]  /*4f60*/  ISETP.GE.AND P6, PT, R9, RZ, PT ;  /* 0x000000ff0900720c */ /* 0x000fe20003fc6270 */
[C---:B------:R-:W-:Y:S01]  /*4f70*/  IMAD.HI.U32 R5, R2.reuse, R173, RZ ;  /* 0x000000ad02057227 */ /* 0x040fe200078e00ff */
[----:B------:R-:W-:Y:S03]  /*4f80*/  STL [R1+0x9f4], R163 ;  /* 0x0009f4a301007387 */ /* 0x000fe60000100800 */
[----:B------:R-:W-:-:S04]  /*4f90*/  IMAD.HI.U32 R3, R2, R171, RZ ;  /* 0x000000ab02037227 */ /* 0x000fc800078e00ff */
[----:B------:R-:W-:-:S04]  /*4fa0*/  IMAD.HI.U32 R6, R2, R7, RZ ;  /* 0x0000000702067227 */ /* 0x000fc800078e00ff */
[----:B------:R-:W-:Y:S02]  /*4fb0*/  IMAD.MOV R5, RZ, RZ, -R5 ;  /* 0x000000ffff057224 */ /* 0x000fe400078e0a05 */
[----:B------:R-:W-:Y:S02]  /*4fc0*/  IMAD.MOV R3, RZ, RZ, -R3 ;  /* 0x000000ffff037224 */ /* 0x000fe400078e0a03 */
[----:B------:R-:W-:Y:S02]  /*4fd0*/  IMAD.MOV R6, RZ, RZ, -R6 ;  /* 0x000000ffff067224 */ /* 0x000fe400078e0a06 */
[----:B------:R-:W-:Y:S02]  /*4fe0*/  IMAD R173, R4, R5, R173 ;  /* 0x0000000504ad7224 */ /* 0x000fe400078e02ad */
[--C-:B------:R-:W-:Y:S01]  /*4ff0*/  @!P4 IMAD.IADD R167, R167, 0x1, -R4.reuse ;  /* 0x00000001a7a7c824 */ /* 0x100fe200078e0a04 */
[----:B------:R-:W-:Y:S01]  /*5000*/  ISETP.GE.AND P4, PT, R8, RZ, PT ;  /* 0x000000ff0800720c */ /* 0x000fe20003f86270 */
[----:B------:R-:W-:Y:S01]  /*5010*/  @!P3 IMAD.IADD R165, R165, 0x1, -R4 ;  /* 0x00000001a5a5b824 */ /* 0x000fe200078e0a04 */
[C---:B------:R-:W-:Y:S01]  /*5020*/  ISETP.GT.U32.AND P3, PT, R4.reuse, R170, PT ;  /* 0x000000aa0400720c */ /* 0x040fe20003f64070 */
[----:B------:R-:W-:-:S02]  /*5030*/  IMAD R171, R4, R3, R171 ;  /* 0x0000000304ab7224 */ /* 0x000fc400078e02ab */
[----:B------:R-:W-:Y:S02]  /*5040*/  IMAD R174, R4, R6, R7 ;  /* 0x0000000604ae7224 */ /* 0x000fe400078e0207 */
[----:B------:R-:W-:Y:S01]  /*5050*/  @!P5 IMAD.IADD R168, R168, 0x1, -R4 ;  /* 0x00000001a8a8d824 */ /* 0x000fe200078e0a04 */
[----:B------:R-:W-:Y:S01]  /*5060*/  ISETP.GT.U32.AND P5, PT, R4, R173, PT ;  /* 0x000000ad0400720c */ /* 0x000fe20003fa4070 */
[----:B------:R-:W-:Y:S02]  /*5070*/  VIADD R8, R236, 0x13c ;  /* 0x0000013cec087836 */ /* 0x000fe40000000000 */
[----:B------:R-:W-:Y:S01]  /*5080*/  @!P1 IMAD.MOV R165, RZ, RZ, -R165 ;  /* 0x000000ffffa59224 */ /* 0x000fe200078e0aa5 */
[C---:B------:R-:W-:Y:S01]  /*5090*/  ISETP.GT.U32.AND P1, PT, R4.reuse, R171, PT ;  /* 0x000000ab0400720c */ /* 0x040fe20003f24070 */
[----:B------:R-:W-:Y:S01]  /*50a0*/  @!P6 IMAD.MOV R168, RZ, RZ, -R168 ;  /* 0x000000ffffa8e224 */ /* 0x000fe200078e0aa8 */
[----:B------:R-:W-:Y:S01]  /*50b0*/  ISETP.GT.U32.AND P6, PT, R4, R174, PT ;  /* 0x000000ae0400720c */ /* 0x000fe20003fc4070 */
[----:B------:R-:W-:Y:S01]  /*50c0*/  VIADD R6, R236, 0x13a ;  /* 0x0000013aec067836 */ /* 0x000fe20000000000 */
[----:B------:R-:W-:Y:S01]  /*50d0*/  IABS R5, R8 ;  /* 0x0000000800057213 */ /* 0x000fe20000000000 */
[----:B------:R-:W-:-:S02]  /*50e0*/  @!P3 IMAD.IADD R170, R170, 0x1, -R4 ;  /* 0x00000001aaaab824 */ /* 0x000fc400078e0a04 */
[----:B------:R-:W-:Y:S01]  /*50f0*/  @!P0 IMAD.MOV R167, RZ, RZ, -R167 ;  /* 0x000000ffffa78224 */ /* 0x000fe200078e0aa7 */
[----:B------:R-:W-:Y:S01]  /*5100*/  IABS R7, R6 ;  /* 0x0000000600077213 */ /* 0x000fe20000000000 */
[----:B------:R-:W-:Y:S01]  /*5110*/  IMAD.HI.U32 R3, R2, R5, RZ ;  /* 0x0000000502037227 */ /* 0x000fe200078e00ff */
[----:B------:R-:W-:Y:S02]  /*5120*/  ISETP.GT.U32.AND P3, PT, R4, R170, PT ;  /* 0x000000aa0400720c */ /* 0x000fe40003f64070 */
[----:B------:R-:W-:Y:S01]  /*5130*/  ISETP.GE.AND P0, PT, R10, RZ, PT ;  /* 0x000000ff0a00720c */ /* 0x000fe20003f06270 */
        /* <DEDUP_REMOVED lines=10> */
[----:B------:R-:W-:Y:S02]  /*51e0*/  VIADD R9, R236, 0x138 ;  /* 0x00000138ec097836 */ /* 0x000fe40000000000 */
[C---:B------:R-:W-:Y:S02]  /*51f0*/  IMAD R178, R4.reuse, R3, R7 ;  /* 0x0000000304b27224 */ /* 0x040fe400078e0207 */
[--C-:B------:R-:W-:Y:S01]  /*5200*/  @!P6 IMAD.IADD R173, R173, 0x1, -R4.reuse ;  /* 0x00000001adade824 */ /* 0x100fe200078e0a04 */
[----:B------:R-:W-:Y:S01]  /*5210*/  IABS R5, R9 ;  /* 0x0000000900057213 */ /* 0x000fe20000000000 */
[--C-:B------:R-:W-:Y:S01]  /*5220*/  @!P5 IMAD.IADD R171, R171, 0x1, -R4.reuse ;  /* 0x00000001ababd824 */ /* 0x100fe200078e0a04 */
[----:B------:R-:W-:Y:S01]  /*5230*/  ISETP.GT.U32.AND P6, PT, R4, R178, PT ;  /* 0x000000b20400720c */ /* 0x000fe20003fc4070 */
[----:B------:R-:W-:Y:S01]  /*5240*/  @!P3 IMAD.IADD R170, R170, 0x1, -R4 ;  /* 0x00000001aaaab824 */ /* 0x000fe200078e0a04 */
[----:B------:R-:W-:Y:S01]  /*5250*/  ISETP.GT.U32.AND P5, PT, R4, R176, PT ;  /* 0x000000b00400720c */ /* 0x000fe20003fa4070 */
[----:B------:R-:W-:Y:S01]  /*5260*/  VIADD R10, R236, 0x136 ;  /* 0x00000136ec0a7836 */ /* 0x000fe20000000000 */
[----:B------:R-:W-:Y:S01]  /*5270*/  ISETP.GE.AND P3, PT, R11, RZ, PT ;  /* 0x000000ff0b00720c */ /* 0x000fe20003f66270 */
[----:B------:R-:W-:Y:S01]  /*5280*/  @!P4 IMAD.MOV R170, RZ, RZ, -R170 ;  /* 0x000000ffffaac224 */ /* 0x000fe200078e0aaa */
[----:B------:R-:W-:Y:S01]  /*5290*/  ISETP.GT.U32.AND P4, PT, R4, R174, PT ;  /* 0x000000ae0400720c */ /* 0x000fe20003f84070 */
[----:B------:R-:W-:Y:S01]  /*52a0*/  VIADD R11, R236, 0x134 ;  /* 0x00000134ec0b7836 */ /* 0x000fe20000000000 */
[----:B------:R-:W-:Y:S01]  /*52b0*/  IABS R181, R10 ;  /* 0x0000000a00b57213 */ /* 0x000fe20000000000 */
[----:B------:R-:W-:-:S02]  /*52c0*/  IMAD.MOV.U32 R7, RZ, RZ, R5 ;  /* 0x000000ffff077224 */ /* 0x000fc400078e0005 */
[----:B------:R-:W-:Y:S01]  /*52d0*/  @!P0 IMAD.MOV R171, RZ, RZ, -R171 ;  /* 0x000000ffffab8224 */ /* 0x000fe200078e0aab */
[----:B------:R-:W-:Y:S01]  /*52e0*/  IABS R183, R11 ;  /* 0x0000000b00b77213 */ /* 0x000fe20000000000 */
[----:B------:R-:W-:Y:S02]  /*52f0*/  @!P6 IMAD.IADD R178, R178, 0x1, -R4 ;  /* 0x00000001b2b2e824 */ /* 0x000fe400078e0a04 */
[----:B------:R-:W-:-:S03]  /*5300*/  IMAD.HI.U32 R5, R2, R181, RZ ;  /* 0x000000b502057227 */ /* 0x000fc600078e00ff */
[----:B------:R-:W-:Y:S01]  /*5310*/  ISETP.GT.U32.AND P6, PT, R4, R178, PT ;  /* 0x000000b20400720c */ /* 0x000fe20003fc4070 */
[----:B------:R-:W-:Y:S01]  /*5320*/  @!P5 IMAD.IADD R176, R176, 0x1, -R4 ;  /* 0x00000001b0b0d824 */ /* 0x000fe200078e0a04 */
[----:B------:R-:W-:Y:S01]  /*5330*/  ISETP.GE.AND P5, PT, R6, RZ, PT ;  /* 0x000000ff0600720c */ /* 0x000fe20003fa6270 */
[----:B------:R-:W-:-:S03]  /*5340*/  IMAD.HI.U32 R6, R2, R183, RZ ;  /* 0x000000b702067227 */ /* 0x000fc600078e00ff */
[----:B------:R-:W-:Y:S01]  /*5350*/  ISETP.GT.U32.AND P0, PT, R4, R176, PT ;  /* 0x000000b00400720c */ /* 0x000fe20003f04070 */
[----:B------:R-:W-:Y:S02]  /*5360*/  IMAD.MOV R5, RZ, RZ, -R5 ;  /* 0x000000ffff057224 */ /* 0x000fe400078e0a05 */
[----:B------:R-:W-:Y:S01]  /*5370*/  @!P4 IMAD.IADD R174, R174, 0x1, -R4 ;  /* 0x00000001aeaec824 */ /* 0x000fe200078e0a04 */
[----:B------:R-:W-:Y:S01]  /*5380*/  ISETP.GE.AND P4, PT, R8, RZ, PT ;  /* 0x000000ff0800720c */ /* 0x000fe20003f86270 */
[----:B------:R-:W-:Y:S02]  /*5390*/  IMAD.MOV R6, RZ, RZ, -R6 ;  /* 0x000000ffff067224 */ /* 0x000fe400078e0a06 */
[C---:B------:R-:W-:Y:S02]  /*53a0*/  IMAD R181, R4.reuse, R5, R181 ;  /* 0x0000000504b57224 */ /* 0x040fe400078e02b5 */
[C---:B------:R-:W-:Y:S02]  /*53b0*/  IMAD R183, R4.reuse, R6, R183 ;  /* 0x0000000604b77224 */ /* 0x040fe400078e02b7 */
[----:B------:R-:W-:Y:S01]  /*53c0*/  @!P1 IMAD.MOV R174, RZ, RZ, -R174 ;  /* 0x000000ffffae9224 */ /* 0x000fe200078e0aae */
[----:B------:R-:W-:Y:S01]  /*53d0*/  ISETP.GT.U32.AND P1, PT, R4, R181, PT ;  /* 0x000000b50400720c */ /* 0x000fe20003f24070 */
[----:B------:R-:W-:Y:S01]  /*53e0*/  @!P6 IMAD.IADD R178, R178, 0x1, -R4 ;  /* 0x00000001b2b2e824 */ /* 0x000fe200078e0a04 */
[----:B------:R-:W-:Y:S01]  /*53f0*/  ISETP.GT.U32.AND P6, PT, R4, R183, PT ;  /* 0x000000b70400720c */ /* 0x000fe20003fc4070 */
[----:B------:R-:W-:-:S02]  /*5400*/  VIADD R6, R236, 0x132 ;  /* 0x00000132ec067836 */ /* 0x000fc40000000000 */
[----:B------:R-:W-:-:S03]  /*5410*/  IMAD.HI.U32 R3, R2, R7, RZ ;  /* 0x0000000702037227 */ /* 0x000fc600078e00ff */
[----:B------:R-:W-:Y:S01]  /*5420*/  IABS R185, R6 ;  /* 0x0000000600b97213 */ /* 0x000fe20000000000 */
[----:B------:R-:W-:Y:S02]  /*5430*/  IMAD.MOV R3, RZ, RZ, -R3 ;  /* 0x000000ffff037224 */ /* 0x000fe400078e0a03 */
[----:B------:R-:W-:Y:S02]  /*5440*/  VIADD R8, R236, 0x130 ;  /* 0x00000130ec087836 */ /* 0x000fe40000000000 */
[----:B------:R-:W-:Y:S02]  /*5450*/  IMAD R180, R4, R3, R7 ;  /* 0x0000000304b47224 */ /* 0x000fe400078e0207 */
[----:B------:R-:W-:Y:S01]  /*5460*/  @!P1 IMAD.IADD R181, R181, 0x1, -R4 ;  /* 0x00000001b5b59824 */ /* 0x000fe200078e0a04 */
[----:B------:R-:W-:Y:S01]  /*5470*/  IABS R187, R8 ;  /* 0x0000000800bb7213 */ /* 0x000fe20000000000 */
[----:B------:R-:W-:-:S04]  /*5480*/  IMAD.HI.U32 R3, R2, R185, RZ ;  /* 0x000000b902037227 */ /* 0x000fc800078e00ff */
[----:B------:R-:W-:Y:S01]  /*5490*/  @!P6 IMAD.IADD R183, R183, 0x1, -R4 ;  /* 0x00000001b7b7e824 */ /* 0x000fe200078e0a04 */
[----:B------:R-:W-:Y:S01]  /*54a0*/  ISETP.GT.U32.AND P6, PT, R4, R181, PT ;  /* 0x000000b50400720c */ /* 0x000fe20003fc4070 */
[----:B------:R-:W-:Y:S02]  /*54b0*/  IMAD.MOV R5, RZ, RZ, -R3 ;  /* 0x000000ffff057224 */ /* 0x000fe400078e0a03 */
[----:B------:R-:W-:-:S04]  /*54c0*/  IMAD.HI.U32 R3, R2, R187, RZ ;  /* 0x000000bb02037227 */ /* 0x000fc800078e00ff */
[----:B------:R-:W-:Y:S01]  /*54d0*/  @!P3 IMAD.MOV R173, RZ, RZ, -R173 ;  /* 0x000000ffffadb224 */ /* 0x000fe200078e0aad */
[----:B------:R-:W-:Y:S01]  /*54e0*/  ISETP.GT.U32.AND P3, PT, R4, R180, PT ;  /* 0x000000b40400720c */ /* 0x000fe20003f64070 */
[----:B------:R-:W-:Y:S02]  /*54f0*/  IMAD.MOV R3, RZ, RZ, -R3 ;  /* 0x000000ffff037224 */ /* 0x000fe400078e0a03 */
[--C-:B------:R-:W-:Y:S01]  /*5500*/  @!P0 IMAD.IADD R176, R176, 0x1, -R4.reuse ;  /* 0x00000001b0b08824 */ /* 0x100fe200078e0a04 */
[----:B------:R-:W-:Y:S01]  /*5510*/  ISETP.GE.AND P0, PT, R9, RZ, PT ;  /* 0x000000ff0900720c */ /* 0x000fe20003f06270 */
[----:B------:R-:W-:Y:S02]  /*5520*/  IMAD R187, R4, R3, R187 ;  /* 0x0000000304bb7224 */ /* 0x000fe400078e02bb */
[----:B------:R-:W-:Y:S02]  /*5530*/  @!P6 IMAD.IADD R181, R181, 0x1, -R4 ;  /* 0x00000001b5b5e824 */ /* 0x000fe400078e0a04 */
[----:B------:R-:W-:Y:S01]  /*5540*/  VIADD R9, R236, 0x12e ;  /* 0x0000012eec097836 */ /* 0x000fe20000000000 */
[C---:B------:R-:W-:Y:S01]  /*5550*/  ISETP.GT.U32.AND P6, PT, R4.reuse, R187, PT ;  /* 0x000000bb0400720c */ /* 0x040fe20003fc4070 */
[----:B------:R-:W-:-:S02]  /*5560*/  IMAD R185, R4, R5, R185 ;  /* 0x0000000504b97224 */ /* 0x000fc400078e02b9 */
[----:B------:R-:W-:Y:S01]  /*5570*/  @!P3 IMAD.IADD R180, R180, 0x1, -R4 ;  /* 0x00000001b4b4b824 */ /* 0x000fe200078e0a04 */
[----:B------:R-:W-:Y:S01]  /*5580*/  ISETP.GE.AND P3, PT, R10, RZ, PT ;  /* 0x000000ff0a00720c */ /* 0x000fe20003f66270 */
[----:B------:R-:W-:Y:S01]  /*5590*/  VIADD R10, R236, 0x12c ;  /* 0x0000012cec0a7836 */ /* 0x000fe20000000000 */
[----:B------:R-:W-:Y:S01]  /*55a0*/  IABS R5, R9 ;  /* 0x0000000900057213 */ /* 0x000fe20000000000 */
[----:B------:R-:W-:Y:S01]  /*55b0*/  @!P5 IMAD.MOV R178, RZ, RZ, -R178 ;  /* 0x000000ffffb2d224 */ /* 0x000fe200078e0ab2 */
[----:B------:R-:W-:Y:S01]  /*55c0*/  ISETP.GT.U32.AND P1, PT, R4, R180, PT ;  /* 0x000000b40400720c */ /* 0x000fe20003f24070 */
[----:B------:R-:W-:Y:S01]  /*55d0*/  VIADD R12, R236, 0x12a ;  /* 0x0000012aec0c7836 */ /* 0x000fe20000000000 */
[----:B------:R-:W-:Y:S01]  /*55e0*/  IABS R7, R10 ;  /* 0x0000000a00077213 */ /* 0x000fe20000000000 */
[----:B------:R-:W-:-:S03]  /*55f0*/  IMAD.HI.U32 R3, R2, R5, RZ ;  /* 0x0000000502037227 */ /* 0x000fc600078e00ff */
[----:B------:R-:W-:Y:S01]  /*5600*/  IABS R191, R12 ;  /* 0x0000000c00bf7213 */ /* 0x000fe20000000000 */
[----:B------:R-:W-:Y:S02]  /*5610*/  @!P6 IMAD.IADD R187, R187, 0x1, -R4 ;  /* 0x00000001bbbbe824 */ /* 0x000fe400078e0a04 */
[----:B------:R-:W-:Y:S02]  /*5620*/  IMAD.MOV R188, RZ, RZ, -R3 ;  /* 0x000000ffffbc7224 */ /* 0x000fe400078e0a03 */
[----:B------:R-:W-:Y:S01]  /*5630*/  IMAD.HI.U32 R3, R2, R7, RZ ;  /* 0x0000000702037227 */ /* 0x000fe200078e00ff */
[----:B------:R-:W-:-:S03]  /*5640*/  ISETP.GT.U32.AND P5, PT, R4, R187, PT ;  /* 0x000000bb0400720c */ /* 0x000fc60003fa4070 */
[----:B------:R-:W-:Y:S01]  /*5650*/  @!P1 IMAD.IADD R180, R180, 0x1, -R4 ;  /* 0x00000001b4b49824 */ /* 0x000fe200078e0a04 */
[C---:B------:R-:W-:Y:S01]  /*5660*/  ISETP.GT.U32.AND P1, PT, R4.reuse, R185, PT ;  /* 0x000000b90400720c */ /* 0x040fe20003f24070 */
[----:B------:R-:W-:Y:S02]  /*5670*/  IMAD.MOV R190, RZ, RZ, -R3 ;  /* 0x000000ffffbe7224 */ /* 0x000fe400078e0a03 */
[----:B------:R-:W-:Y:S01]  /*5680*/  @!P4 IMAD.MOV R176, RZ, RZ, -R176 ;  /* 0x000000ffffb0c224 */ /* 0x000fe200078e0ab0 */
[C---:B------:R-:W-:Y:S01]  /*5690*/  ISETP.GT.U32.AND P4, PT, R4.reuse, R183, PT ;  /* 0x000000b70400720c */ /* 0x040fe20003f84070 */
[C---:B------:R-:W-:Y:S02]  /*56a0*/  IMAD R190, R4.reuse, R190, R7 ;  /* 0x000000be04be7224 */ /* 0x040fe400078e0207 */
[C---:B------:R-:W-:Y:S02]  /*56b0*/  IMAD R188, R4.reuse, R188, R5 ;  /* 0x000000bc04bc7224 */ /* 0x040fe400078e0205 */
[----:B------:R-:W-:Y:S01]  /*56c0*/  @!P5 IMAD.IADD R187, R187, 0x1, -R4 ;  /* 0x00000001bbbbd824 */ /* 0x000fe200078e0a04 */
[----:B------:R-:W-:Y:S01]  /*56d0*/  ISETP.GT.U32.AND P5, PT, R4, R190, PT ;  /* 0x000000be0400720c */ /* 0x000fe20003fa4070 */
[----:B------:R-:W-:-:S04]  /*56e0*/  IMAD.HI.U32 R3, R2, R191, RZ ;  /* 0x000000bf02037227 */ /* 0x000fc800078e00ff */
[----:B------:R-:W-:Y:S01]  /*56f0*/  @!P1 IMAD.IADD R185, R185, 0x1, -R4 ;  /* 0x00000001b9b99824 */ /* 0x000fe200078e0a04 */
[----:B------:R-:W-:Y:S01]  /*5700*/  ISETP.GE.AND P1, PT, R6, RZ, PT ;  /* 0x000000ff0600720c */ /* 0x000fe20003f26270 */
[----:B------:R-:W-:Y:S02]  /*5710*/  VIADD R6, R236, 0x128 ;  /* 0x00000128ec067836 */ /* 0x000fe40000000000 */
[----:B------:R-:W-:Y:S01]  /*5720*/  @!P0 IMAD.MOV R180, RZ, RZ, -R180 ;  /* 0x000000ffffb48224 */ /* 0x000fe200078e0ab4 */
[C---:B------:R-:W-:Y:S01]  /*5730*/  ISETP.GT.U32.AND P0, PT, R4.reuse, R188, PT ;  /* 0x000000bc0400720c */ /* 0x040fe20003f04070 */
[----:B------:R-:W-:Y:S01]  /*5740*/  @!P3 IMAD.MOV R181, RZ, RZ, -R181 ;  /* 0x000000ffffb5b224 */ /* 0x000fe200078e0ab5 */
[----:B------:R-:W-:Y:S01]  /*5750*/  ISETP.GT.U32.AND P6, PT, R4, R185, PT ;  /* 0x000000b90400720c */ /* 0x000fe20003fc4070 */
[----:B------:R-:W-:Y:S01]  /*5760*/  IMAD.MOV R3, RZ, RZ, -R3 ;  /* 0x000000ffff037224 */ /* 0x000fe200078e0a03 */
[----:B------:R-:W-:Y:S01]  /*5770*/  ISETP.GE.AND P3, PT, R8, RZ, PT ;  /* 0x000000ff0800720c */ /* 0x000fe20003f66270 */
[----:B------:R-:W-:Y:S01]  /*5780*/  VIADD R8, R236, 0x126 ;  /* 0x00000126ec087836 */ /* 0x000fe20000000000 */
[----:B------:R-:W-:Y:S01]  /*5790*/  IABS R193, R6 ;  /* 0x0000000600c17213 */ /* 0x000fe20000000000 */
[----:B------:R-:W-:-:S02]  /*57a0*/  IMAD R191, R4, R3, R191 ;  /* 0x0000000304bf7224 */ /* 0x000fc400078e02bf */
[----:B------:R-:W-:Y:S01]  /*57b0*/  @!P5 IMAD.IADD R190, R190, 0x1, -R4 ;  /* 0x00000001bebed824 */ /* 0x000fe200078e0a04 */
[----:B------:R-:W-:Y:S01]  /*57c0*/  IABS R5, R8 ;  /* 0x0000000800057213 */ /* 0x000fe20000000000 */
[----:B------:R-:W-:-:S03]  /*57d0*/  IMAD.HI.U32 R3, R2, R193, RZ ;  /* 0x000000c102037227 */ /* 0x000fc600078e00ff */
[----:B------:R-:W-:Y:S01]  /*57e0*/  ISETP.GT.U32.AND P5, PT, R4, R190, PT ;  /* 0x000000be0400720c */ /* 0x000fe20003fa4070 */
[--C-:B------:R-:W-:Y:S01]  /*57f0*/  @!P4 IMAD.IADD R183, R183, 0x1, -R4.reuse ;  /* 0x00000001b7b7c824 */ /* 0x100fe200078e0a04 */
[----:B------:R-:W-:Y:S01]  /*5800*/  ISETP.GE.AND P4, PT, R11, RZ, PT ;  /* 0x000000ff0b00720c */ /* 0x000fe20003f86270 */
[----:B------:R-:W-:Y:S02]  /*5810*/  IMAD.MOV R3, RZ, RZ, -R3 ;  /* 0x000000ffff037224 */ /* 0x000fe400078e0a03 */
[--C-:B------:R-:W-:Y:S02]  /*5820*/  @!P0 IMAD.IADD R188, R188, 0x1, -R4.reuse ;  /* 0x00000001bcbc8824 */ /* 0x100fe400078e0a04 */
[----:B------:R-:W-:Y:S01]  /*5830*/  @!P6 IMAD.IADD R185, R185, 0x1, -R4 ;  /* 0x00000001b9b9e824 */ /* 0x000fe200078e0a04 */
[----:B------:R-:W-:Y:S01]  /*5840*/  ISETP.GE.AND P6, PT, R10, RZ, PT ;  /* 0x000000ff0a00720c */ /* 0x000fe20003fc6270 */
[----:B------:R-:W-:Y:S01]  /*5850*/  @!P3 IMAD.MOV R187, RZ, RZ, -R187 ;  /* 0x000000ffffbbb224 */ /* 0x000fe200078e0abb */
[C---:B------:R-:W-:Y:S01]  /*5860*/  ISETP.GT.U32.AND P3, PT, R4.reuse, R191, PT ;  /* 0x000000bf0400720c */ /* 0x040fe20003f64070 */
[C---:B------:R-:W-:Y:S01]  /*5870*/  IMAD R193, R4.reuse, R3, R193 ;  /* 0x0000000304c17224 */ /* 0x040fe200078e02c1 */
[----:B------:R-:W-:Y:S01]  /*5880*/  ISETP.GT.U32.AND P0, PT, R4, R188, PT ;  /* 0x000000bc0400720c */ /* 0x000fe20003f04070 */
[----:B------:R-:W-:-:S04]  /*5890*/  IMAD.HI.U32 R3, R2, R5, RZ ;  /* 0x0000000502037227 */ /* 0x000fc800078e00ff */
[----:B------:R-:W-:Y:S02]  /*58a0*/  IMAD.MOV R194, RZ, RZ, -R3 ;  /* 0x000000ffffc27224 */ /* 0x000fe400078e0a03 */
[----:B------:R-:W-:Y:S01]  /*58b0*/  @!P4 IMAD.MOV R183, RZ, RZ, -R183 ;  /* 0x000000ffffb7c224 */ /* 0x000fe200078e0ab7 */
[----:B------:R-:W-:Y:S01]  /*58c0*/  ISETP.GE.AND P4, PT, R9, RZ, PT ;  /* 0x000000ff0900720c */ /* 0x000fe20003f86270 */
[----:B------:R-:W-:Y:S02]  /*58d0*/  VIADD R9, R236, 0x124 ;  /* 0x00000124ec097836 */ /* 0x000fe40000000000 */
[--C-:B------:R-:W-:Y:S01]  /*58e0*/  @!P5 IMAD.IADD R190, R190, 0x1, -R4.reuse ;  /* 0x00000001bebed824 */ /* 0x100fe200078e0a04 */
[----:B------:R-:W-:Y:S01]  /*58f0*/  ISETP.GE.AND P5, PT, R8, RZ, PT ;  /* 0x000000ff0800720c */ /* 0x000fe20003fa6270 */
[----:B------:R-:W-:Y:S01]  /*5900*/  IMAD R194, R4, R194, R5 ;  /* 0x000000c204c27224 */ /* 0x000fe200078e0205 */
[----:B------:R-:W-:Y:S01]  /*5910*/  IABS R7, R9 ;  /* 0x0000000900077213 */ /* 0x000fe20000000000 */
[----:B------:R-:W-:-:S02]  /*5920*/  @!P3 IMAD.IADD R191, R191, 0x1, -R4 ;  /* 0x00000001bfbfb824 */ /* 0x000fc400078e0a04 */
[----:B------:R-:W-:Y:S01]  /*5930*/  @!P6 IMAD.MOV R190, RZ, RZ, -R190 ;  /* 0x000000ffffbee224 */ /* 0x000fe200078e0abe */
[----:B------:R-:W-:Y:S01]  /*5940*/  ISETP.GT.U32.AND P6, PT, R4, R194, PT ;  /* 0x000000c20400720c */ /* 0x000fe20003fc4070 */
[----:B------:R-:W-:Y:S01]  /*5950*/  @!P0 IMAD.IADD R188, R188, 0x1, -R4 ;  /* 0x00000001bcbc8824 */ /* 0x000fe200078e0a04 */
[----:B------:R-:W-:Y:S01]  /*5960*/  ISETP.GE.AND P0, PT, R6, RZ, PT ;  /* 0x000000ff0600720c */ /* 0x000fe20003f06270 */
[----:B------:R-:W-:Y:S01]  /*5970*/  VIADD R6, R236, 0x122 ;  /* 0x00000122ec067836 */ /* 0x000fe20000000000 */
[----:B------:R-:W-:Y:S01]  /*5980*/  ISETP.GT.U32.AND P3, PT, R4, R191, PT ;  /* 0x000000bf0400720c */ /* 0x000fe20003f64070 */
[----:B------:R-:W-:-:S03]  /*5990*/  IMAD.HI.U32 R3, R2, R7, RZ ;  /* 0x0000000702037227 */ /* 0x000fc600078e00ff */
[----:B------:R-:W-:Y:S01]  /*59a0*/  IABS R197, R6 ;  /* 0x0000000600c57213 */ /* 0x000fe20000000000 */
[----:B------:R-:W-:Y:S01]  /*59b0*/  @!P1 IMAD.MOV R185, RZ, RZ, -R185 ;  /* 0x000000ffffb99224 */ /* 0x000fe200078e0ab9 */
[----:B------:R-:W-:Y:S01]  /*59c0*/  ISETP.GE.AND P1, PT, R12, RZ, PT ;  /* 0x000000ff0c00720c */ /* 0x000fe20003f26270 */
[----:B------:R-:W-:Y:S02]  /*59d0*/  VIADD R8, R236, 0x120 ;  /* 0x00000120ec087836 */ /* 0x000fe40000000000 */
[----:B------:R-:W-:Y:S02]  /*59e0*/  IMAD.MOV R3, RZ, RZ, -R3 ;  /* 0x000000ffff037224 */ /* 0x000fe400078e0a03 */
[----:B------:R-:W-:Y:S01]  /*59f0*/  @!P6 IMAD.IADD R194, R194, 0x1, -R4 ;  /* 0x00000001c2c2e824 */ /* 0x000fe200078e0a04 */
[----:B------:R-:W-:Y:S01]  /*5a00*/  IABS R199, R8 ;  /* 0x0000000800c77213 */ /* 0x000fe20000000000 */
[----:B------:R-:W-:Y:S02]  /*5a10*/  IMAD R196, R4, R3, R7 ;  /* 0x0000000304c47224 */ /* 0x000fe400078e0207 */
[----:B------:R-:W-:Y:S01]  /*5a20*/  IMAD.HI.U32 R3, R2, R197, RZ ;  /* 0x000000c502037227 */ /* 0x000fe200078e00ff */
[----:B------:R-:W-:-:S03]  /*5a30*/  ISETP.GT.U32.AND P6, PT, R4, R194, PT ;  /* 0x000000c20400720c */ /* 0x000fc60003fc4070 */
[----:B------:R-:W-:Y:S01]  /*5a40*/  @!P3 IMAD.IADD R191, R191, 0x1, -R4 ;  /* 0x00000001bfbfb824 */ /* 0x000fe200078e0a04 */
[----:B------:R-:W-:Y:S01]  /*5a50*/  ISETP.GE.AND P3, PT, R9, RZ, PT ;  /* 0x000000ff0900720c */ /* 0x000fe20003f66270 */
[----:B------:R-:W-:Y:S02]  /*5a60*/  IMAD.MOV R5, RZ, RZ, -R3 ;  /* 0x000000ffff057224 */ /* 0x000fe400078e0a03 */
[----:B------:R-:W-:-:S04]  /*5a70*/  IMAD.HI.U32 R3, R2, R199, RZ ;  /* 0x000000c702037227 */ /* 0x000fc800078e00ff */
[----:B------:R-:W-:Y:S01]  /*5a80*/  @!P1 IMAD.MOV R191, RZ, RZ, -R191 ;  /* 0x000000ffffbf9224 */ /* 0x000fe200078e0abf */
[C---:B------:R-:W-:Y:S01]  /*5a90*/  ISETP.GT.U32.AND P1, PT, R4.reuse, R196, PT ;  /* 0x000000c40400720c */ /* 0x040fe20003f24070 */
[----:B------:R-:W-:Y:S02]  /*5aa0*/  IMAD.MOV R3, RZ, RZ, -R3 ;  /* 0x000000ffff037224 */ /* 0x000fe400078e0a03 */
[----:B------:R-:W-:Y:S01]  /*5ab0*/  @!P4 IMAD.MOV R188, RZ, RZ, -R188 ;  /* 0x000000ffffbcc224 */ /* 0x000fe200078e0abc */
[C---:B------:R-:W-:Y:S01]  /*5ac0*/  ISETP.GT.U32.AND P4, PT, R4.reuse, R193, PT ;  /* 0x000000c10400720c */ /* 0x040fe20003f84070 */
[----:B------:R-:W-:Y:S02]  /*5ad0*/  IMAD R199, R4, R3, R199 ;  /* 0x0000000304c77224 */ /* 0x000fe400078e02c7 */
[----:B------:R-:W-:Y:S02]  /*5ae0*/  VIADD R10, R236, 0x11e ;  /* 0x0000011eec0a7836 */ /* 0x000fe40000000000 */
[--C-:B------:R-:W-:Y:S01]  /*5af0*/  @!P6 IMAD.IADD R194, R194, 0x1, -R4.reuse ;  /* 0x00000001c2c2e824 */ /* 0x100fe200078e0a04 */
[C---:B------:R-:W-:Y:S01]  /*5b00*/  ISETP.GT.U32.AND P6, PT, R4.reuse, R199, PT ;  /* 0x000000c70400720c */ /* 0x040fe20003fc4070 */
[----:B------:R-:W-:Y:S01]  /*5b10*/  IMAD R197, R4, R5, R197 ;  /* 0x0000000504c57224 */ /* 0x000fe200078e02c5 */
[----:B------:R-:W-:Y:S01]  /*5b20*/  IABS R5, R10 ;  /* 0x0000000a00057213 */ /* 0x000fe20000000000 */
[----:B------:R-:W-:-:S02]  /*5b30*/  @!P1 IMAD.IADD R196, R196, 0x1, -R4 ;  /* 0x00000001c4c49824 */ /* 0x000fc400078e0a04 */
[----:B------:R-:W-:Y:S02]  /*5b40*/  VIADD R11, R236, 0x11c ;  /* 0x0000011cec0b7836 */ /* 0x000fe40000000000 */
[--C-:B------:R-:W-:Y:S01]  /*5b50*/  @!P4 IMAD.IADD R193, R193, 0x1, -R4.reuse ;  /* 0x00000001c1c1c824 */ /* 0x100fe200078e0a04 */
[----:B------:R-:W-:Y:S01]  /*5b60*/  ISETP.GT.U32.AND P1, PT, R4, R196, PT ;  /* 0x000000c40400720c */ /* 0x000fe20003f24070 */
[----:B------:R-:W-:Y:S01]  /*5b70*/  IMAD.HI.U32 R3, R2, R5, RZ ;  /* 0x0000000502037227 */ /* 0x000fe200078e00ff */
[----:B------:R-:W-:Y:S02]  /*5b80*/  IABS R7, R11 ;  /* 0x0000000b00077213 */ /* 0x000fe40000000000 */
[----:B------:R-:W-:Y:S01]  /*5b90*/  ISETP.GT.U32.AND P4, PT, R4, R193, PT ;  /* 0x000000c10400720c */ /* 0x000fe20003f84070 */
[----:B------:R-:W-:Y:S02]  /*5ba0*/  IMAD.MOV R3, RZ, RZ, -R3 ;  /* 0x000000ffff037224 */ /* 0x000fe400078e0a03 */
[----:B------:R-:W-:-:S02]  /*5bb0*/  @!P6 IMAD.IADD R199, R199, 0x1, -R4 ;  /* 0x00000001c7c7e824 */ /* 0x000fc400078e0a04 */
[----:B------:R-:W-:Y:S02]  /*5bc0*/  IMAD R200, R4, R3, R5 ;  /* 0x0000000304c87224 */ /* 0x000fe400078e0205 */
[----:B------:R-:W-:Y:S01]  /*5bd0*/  VIADD R12, R236, 0x11a ;  /* 0x0000011aec0c7836 */ /* 0x000fe20000000000 */
[----:B------:R-:W-:Y:S01]  /*5be0*/  ISETP.GT.U32.AND P6, PT, R4, R199, PT ;  /* 0x000000c70400720c */ /* 0x000fe20003fc4070 */
[----:B------:R-:W-:-:S03]  /*5bf0*/  IMAD.HI.U32 R3, R2, R7, RZ ;  /* 0x0000000702037227 */ /* 0x000fc600078e00ff */
[----:B------:R-:W-:Y:S01]  /*5c00*/  IABS R9, R12 ;  /* 0x0000000c00097213 */ /* 0x000fe20000000000 */
[--C-:B------:R-:W-:Y:S01]  /*5c10*/  @!P1 IMAD.IADD R196, R196, 0x1, -R4.reuse ;  /* 0x00000001c4c49824 */ /* 0x100fe200078e0a04 */
[C---:B------:R-:W-:Y:S01]  /*5c20*/  ISETP.GT.U32.AND P1, PT, R4.reuse, R200, PT ;  /* 0x000000c80400720c */ /* 0x040fe20003f24070 */
[----:B------:R-:W-:Y:S02]  /*5c30*/  IMAD.MOV R3, RZ, RZ, -R3 ;  /* 0x000000ffff037224 */ /* 0x000fe400078e0a03 */
[----:B------:R-:W-:Y:S01]  /*5c40*/  @!P4 IMAD.IADD R193, R193, 0x1, -R4 ;  /* 0x00000001c1c1c824 */ /* 0x000fe200078e0a04 */
[C---:B------:R-:W-:Y:S01]  /*5c50*/  ISETP.GT.U32.AND P4, PT, R4.reuse, R197, PT ;  /* 0x000000c50400720c */ /* 0x040fe20003f84070 */
[----:B------:R-:W-:Y:S02]  /*5c60*/  IMAD R202, R4, R3, R7 ;  /* 0x0000000304ca7224 */ /* 0x000fe400078e0207 */
[----:B------:R-:W-:-:S04]  /*5c70*/  IMAD.HI.U32 R5, R2, R9, RZ ;  /* 0x0000000902057227 */ /* 0x000fc800078e00ff */
[--C-:B------:R-:W-:Y:S01]  /*5c80*/  @!P6 IMAD.IADD R199, R199, 0x1, -R4.reuse ;  /* 0x00000001c7c7e824 */ /* 0x100fe200078e0a04 */
[----:B------:R-:W-:Y:S01]  /*5c90*/  ISETP.GT.U32.AND P6, PT, R4, R202, PT ;  /* 0x000000ca0400720c */ /* 0x000fe20003fc4070 */
[----:B------:R-:W-:Y:S02]  /*5ca0*/  IMAD.MOV R5, RZ, RZ, -R5 ;  /* 0x000000ffff057224 */ /* 0x000fe400078e0a05 */
[--C-:B------:R-:W-:Y:S02]  /*5cb0*/  @!P1 IMAD.IADD R200, R200, 0x1, -R4.reuse ;  /* 0x00000001c8c89824 */ /* 0x100fe400078e0a04 */
[----:B------:R-:W-:Y:S02]  /*5cc0*/  IMAD R204, R4, R5, R9 ;  /* 0x0000000504cc7224 */ /* 0x000fe400078e0209 */
[----:B------:R-:W-:Y:S01]  /*5cd0*/  @!P4 IMAD.IADD R197, R197, 0x1, -R4 ;  /* 0x00000001c5c5c824 */ /* 0x000fe200078e0a04 */
[----:B------:R-:W-:Y:S01]  /*5ce0*/  ISETP.GE.AND P4, PT, R6, RZ, PT ;  /* 0x000000ff0600720c */ /* 0x000fe20003f86270 */
[----:B------:R-:W-:Y:S01]  /*5cf0*/  VIADD R6, R236, 0x118 ;  /* 0x00000118ec067836 */ /* 0x000fe20000000000 */
[C---:B------:R-:W-:Y:S01]  /*5d00*/  ISETP.GT.U32.AND P1, PT, R4.reuse, R200, PT ;  /* 0x000000c80400720c */ /* 0x040fe20003f24070 */
[----:B------:R-:W-:Y:S01]  /*5d10*/  @!P3 IMAD.MOV R196, RZ, RZ, -R196 ;  /* 0x000000ffffc4b224 */ /* 0x000fe200078e0ac4 */
[----:B------:R-:W-:Y:S01]  /*5d20*/  ISETP.GT.U32.AND P3, PT, R4, R204, PT ;  /* 0x000000cc0400720c */ /* 0x000fe20003f64070 */
[----:B------:R-:W-:Y:S01]  /*5d30*/  @!P6 IMAD.IADD R202, R202, 0x1, -R4 ;  /* 0x00000001cacae824 */ /* 0x000fe200078e0a04 */
[----:B------:R-:W-:Y:S01]  /*5d40*/  IABS R7, R6 ;  /* 0x0000000600077213 */ /* 0x000fe20000000000 */
[----:B------:R-:W-:Y:S01]  /*5d50*/  @!P5 IMAD.MOV R194, RZ, RZ, -R194 ;  /* 0x000000ffffc2d224 */ /* 0x000fe200078e0ac2 */
[----:B------:R-:W-:Y:S01]  /*5d60*/  ISETP.GE.AND P5, PT, R8, RZ, PT ;  /* 0x000000ff0800720c */ /* 0x000fe20003fa6270 */
[----:B------:R-:W-:Y:S01]  /*5d70*/  VIADD R8, R236, 0x116 ;  /* 0x00000116ec087836 */ /* 0x000fe20000000000 */
[----:B------:R-:W-:Y:S01]  /*5d80*/  ISETP.GT.U32.AND P6, PT, R4, R202, PT ;  /* 0x000000ca0400720c */ /* 0x000fe20003fc4070 */
[----:B------:R-:W-:-:S03]  /*5d90*/  IMAD.HI.U32 R3, R2, R7, RZ ;  /* 0x0000000702037227 */ /* 0x000fc600078e00ff */
[----:B------:R-:W-:Y:S01]  /*5da0*/  IABS R207, R8 ;  /* 0x0000000800cf7213 */ /* 0x000fe20000000000 */
[--C-:B------:R-:W-:Y:S01]  /*5db0*/  @!P1 IMAD.IADD R200, R200, 0x1, -R4.reuse ;  /* 0x00000001c8c89824 */ /* 0x100fe200078e0a04 */
[----:B------:R-:W-:Y:S01]  /*5dc0*/  ISETP.GE.AND P1, PT, R6, RZ, PT ;  /* 0x000000ff0600720c */ /* 0x000fe20003f26270 */
[----:B------:R-:W-:Y:S02]  /*5dd0*/  VIADD R6, R236, 0x114 ;  /* 0x00000114ec067836 */ /* 0x000fe40000000000 */
[----:B------:R-:W-:Y:S02]  /*5de0*/  IMAD.MOV R3, RZ, RZ, -R3 ;  /* 0x000000ffff037224 */ /* 0x000fe400078e0a03 */
[----:B------:R-:W-:Y:S01]  /*5df0*/  @!P3 IMAD.IADD R204, R204, 0x1, -R4 ;  /* 0x00000001ccccb824 */ /* 0x000fe200078e0a04 */
[----:B------:R-:W-:Y:S01]  /*5e00*/  IABS R209, R6 ;  /* 0x0000000600d17213 */ /* 0x000fe20000000000 */
[----:B------:R-:W-:Y:S01]  /*5e10*/  @!P0 IMAD.MOV R193, RZ, RZ, -R193 ;  /* 0x000000ffffc18224 */ /* 0x000fe200078e0ac1 */
[C---:B------:R-:W-:Y:S01]  /*5e20*/  ISETP.GT.U32.AND P0, PT, R4.reuse, R197, PT ;  /* 0x000000c50400720c */ /* 0x040fe20003f04070 */
[C---:B------:R-:W-:Y:S01]  /*5e30*/  IMAD R206, R4.reuse, R3, R7 ;  /* 0x0000000304ce7224 */ /* 0x040fe200078e0207 */
        /* <DEDUP_REMOVED lines=11> */
[C---:B------:R-:W-:Y:S01]  /*5ef0*/  ISETP.GT.U32.AND P3, PT, R4.reuse, R207, PT ;  /* 0x000000cf0400720c */ /* 0x040fe20003f64070 */
[----:B------:R-:W-:Y:S02]  /*5f00*/  IMAD R209, R4, R3, R209 ;  /* 0x0000000304d17224 */ /* 0x000fe400078e02d1 */
[----:B------:R-:W-:-:S02]  /*5f10*/  VIADD R10, R236, 0x112 ;  /* 0x00000112ec0a7836 */ /* 0x000fc40000000000 */
[----:B------:R-:W-:Y:S01]  /*5f20*/  @!P6 IMAD.IADD R206, R206, 0x1, -R4 ;  /* 0x00000001cecee824 */ /* 0x000fe200078e0a04 */
[----:B------:R-:W-:Y:S01]  /*5f30*/  ISETP.GT.U32.AND P6, PT, R4, R209, PT ;  /* 0x000000d10400720c */ /* 0x000fe20003fc4070 */
[----:B------:R-:W-:Y:S01]  /*5f40*/  @!P5 IMAD.MOV R199, RZ, RZ, -R199 ;  /* 0x000000ffffc7d224 */ /* 0x000fe200078e0ac7 */
[----:B------:R-:W-:Y:S01]  /*5f50*/  IABS R7, R10 ;  /* 0x0000000a00077213 */ /* 0x000fe20000000000 */
[----:B------:R-:W-:Y:S01]  /*5f60*/  @!P4 IMAD.MOV R197, RZ, RZ, -R197 ;  /* 0x000000ffffc5c224 */ /* 0x000fe200078e0ac5 */
[----:B------:R-:W-:Y:S01]  /*5f70*/  ISETP.GE.AND P5, PT, R12, RZ, PT ;  /* 0x000000ff0c00720c */ /* 0x000fe20003fa6270 */
[----:B------:R-:W-:Y:S01]  /*5f80*/  VIADD R12, R236, 0x10e ;  /* 0x0000010eec0c7836 */ /* 0x000fe20000000000 */
[----:B------:R-:W-:Y:S01]  /*5f90*/  ISETP.GE.AND P4, PT, R11, RZ, PT ;  /* 0x000000ff0b00720c */ /* 0x000fe20003f86270 */
[----:B------:R-:W-:-:S03]  /*5fa0*/  IMAD.HI.U32 R3, R2, R7, RZ ;  /* 0x0000000702037227 */ /* 0x000fc600078e00ff */
[----:B------:R-:W-:Y:S01]  /*5fb0*/  IABS R213, R12 ;  /* 0x0000000c00d57213 */ /* 0x000fe20000000000 */
[----:B------:R-:W-:Y:S02]  /*5fc0*/  VIADD R11, R236, 0x110 ;  /* 0x00000110ec0b7836 */ /* 0x000fe40000000000 */
[--C-:B------:R-:W-:Y:S01]  /*5fd0*/  @!P3 IMAD.IADD R207, R207, 0x1, -R4.reuse ;  /* 0x00000001cfcfb824 */ /* 0x100fe200078e0a04 */
[C---:B------:R-:W-:Y:S01]  /*5fe0*/  ISETP.GT.U32.AND P3, PT, R4.reuse, R206, PT ;  /* 0x000000ce0400720c */ /* 0x040fe20003f64070 */
[----:B------:R-:W-:Y:S01]  /*5ff0*/  IMAD.MOV R3, RZ, RZ, -R3 ;  /* 0x000000ffff037224 */ /* 0x000fe200078e0a03 */
[----:B------:R-:W-:Y:S01]  /*6000*/  IABS R9, R11 ;  /* 0x0000000b00097213 */ /* 0x000fe20000000000 */
[----:B------:R-:W-:Y:S01]  /*6010*/  @!P6 IMAD.IADD R209, R209, 0x1, -R4 ;  /* 0x00000001d1d1e824 */ /* 0x000fe200078e0a04 */
[C---:B------:R-:W-:Y:S01]  /*6020*/  ISETP.GT.U32.AND P6, PT, R4.reuse, R207, PT ;  /* 0x000000cf0400720c */ /* 0x040fe20003fc4070 */
[----:B------:R-:W-:Y:S02]  /*6030*/  IMAD R210, R4, R3, R7 ;  /* 0x0000000304d27224 */ /* 0x000fe400078e0207 */
[----:B------:R-:W-:-:S04]  /*6040*/  IMAD.HI.U32 R3, R2, R213, RZ ;  /* 0x000000d502037227 */ /* 0x000fc800078e00ff */
[----:B------:R-:W-:-:S04]  /*6050*/  IMAD.HI.U32 R5, R2, R9, RZ ;  /* 0x0000000902057227 */ /* 0x000fc800078e00ff */
[----:B------:R-:W-:Y:S02]  /*6060*/  IMAD.MOV R3, RZ, RZ, -R3 ;  /* 0x000000ffff037224 */ /* 0x000fe400078e0a03 */
[----:B------:R-:W-:Y:S02]  /*6070*/  IMAD.MOV R5, RZ, RZ, -R5 ;  /* 0x000000ffff057224 */ /* 0x000fe400078e0a05 */
[C---:B------:R-:W-:Y:S02]  /*6080*/  IMAD R213, R4.reuse, R3, R213 ;  /* 0x0000000304d57224 */ /* 0x040fe400078e02d5 */
[C---:B------:R-:W-:Y:S02]  /*6090*/  IMAD R212, R4.reuse, R5, R9 ;  /* 0x0000000504d47224 */ /* 0x040fe400078e0209 */
[----:B------:R-:W-:Y:S01]  /*60a0*/  @!P6 IMAD.IADD R207, R207, 0x1, -R4 ;  /* 0x00000001cfcfe824 */ /* 0x000fe200078e0a04 */
[----:B------:R-:W-:Y:S01]  /*60b0*/  ISETP.GT.U32.AND P6, PT, R4, R213, PT ;  /* 0x000000d50400720c */ /* 0x000fe20003fc4070 */
[----:B------:R-:W-:-:S02]  /*60c0*/  VIADD R13, R236, 0x10c ;  /* 0x0000010cec0d7836 */ /* 0x000fc40000000000 */
[----:B------:R-:W-:Y:S01]  /*60d0*/  @!P5 IMAD.MOV R204, RZ, RZ, -R204 ;  /* 0x000000ffffccd224 */ /* 0x000fe200078e0acc */
[----:B------:R-:W-:Y:S01]  /*60e0*/  ISETP.GT.U32.AND P5, PT, R4, R212, PT ;  /* 0x000000d40400720c */ /* 0x000fe20003fa4070 */
[----:B------:R-:W-:Y:S01]  /*60f0*/  @!P3 IMAD.IADD R206, R206, 0x1, -R4 ;  /* 0x00000001ceceb824 */ /* 0x000fe200078e0a04 */
[----:B------:R-:W-:Y:S01]  /*6100*/  IABS R215, R13 ;  /* 0x0000000d00d77213 */ /* 0x000fe20000000000 */
[----:B------:R-:W-:Y:S01]  /*6110*/  @!P0 IMAD.MOV R200, RZ, RZ, -R200 ;  /* 0x000000ffffc88224 */ /* 0x000fe200078e0ac8 */
[----:B------:R-:W-:Y:S01]  /*6120*/  ISETP.GE.AND P0, PT, R8, RZ, PT ;  /* 0x000000ff0800720c */ /* 0x000fe20003f06270 */
[----:B------:R-:W-:Y:S01]  /*6130*/  @!P1 IMAD.MOV R206, RZ, RZ, -R206 ;  /* 0x000000ffffce9224 */ /* 0x000fe200078e0ace */
[----:B------:R-:W-:Y:S01]  /*6140*/  ISETP.GE.AND P1, PT, R6, RZ, PT ;  /* 0x000000ff0600720c */ /* 0x000fe20003f26270 */
[----:B------:R-:W-:Y:S01]  /*6150*/  @!P4 IMAD.MOV R202, RZ, RZ, -R202 ;  /* 0x000000ffffcac224 */ /* 0x000fe200078e0aca */
[----:B------:R-:W-:Y:S01]  /*6160*/  ISETP.GT.U32.AND P4, PT, R4, R209, PT ;  /* 0x000000d10400720c */ /* 0x000fe20003f84070 */
[----:B------:R-:W-:Y:S01]  /*6170*/  VIADD R6, R236, 0x10a ;  /* 0x0000010aec067836 */ /* 0x000fe20000000000 */
[----:B------:R-:W-:Y:S01]  /*6180*/  ISETP.GT.U32.AND P3, PT, R4, R210, PT ;  /* 0x000000d20400720c */ /* 0x000fe20003f64070 */
[----:B------:R-:W-:-:S03]  /*6190*/  IMAD.HI.U32 R3, R2, R215, RZ ;  /* 0x000000d702037227 */ /* 0x000fc600078e00ff */
[----:B------:R-:W-:Y:S01]  /*61a0*/  IABS R5, R6 ;  /* 0x0000000600057213 */ /* 0x000fe20000000000 */
[--C-:B------:R-:W-:Y:S02]  /*61b0*/  @!P6 IMAD.IADD R213, R213, 0x1, -R4.reuse ;  /* 0x00000001d5d5e824 */ /* 0x100fe400078e0a04 */
[----:B------:R-:W-:Y:S02]  /*61c0*/  IMAD.MOV R3, RZ, RZ, -R3 ;  /* 0x000000ffff037224 */ /* 0x000fe400078e0a03 */
[----:B------:R-:W-:Y:S01]  /*61d0*/  VIADD R8, R236, 0x108 ;  /* 0x00000108ec087836 */ /* 0x000fe20000000000 */
[----:B------:R-:W-:Y:S01]  /*61e0*/  ISETP.GT.U32.AND P6, PT, R4, R213, PT ;  /* 0x000000d50400720c */ /* 0x000fe20003fc4070 */
[----:B------:R-:W-:Y:S02]  /*61f0*/  @!P5 IMAD.IADD R212, R212, 0x1, -R4 ;  /* 0x00000001d4d4d824 */ /* 0x000fe400078e0a04 */
[C---:B------:R-:W-:Y:S01]  /*6200*/  IMAD R215, R4.reuse, R3, R215 ;  /* 0x0000000304d77224 */ /* 0x040fe200078e02d7 */
[----:B------:R-:W-:Y:S01]  /*6210*/  IABS R7, R8 ;  /* 0x0000000800077213 */ /* 0x000fe20000000000 */
[----:B------:R-:W-:Y:S01]  /*6220*/  @!P0 IMAD.MOV R207, RZ, RZ, -R207 ;  /* 0x000000ffffcf8224 */ /* 0x000fe200078e0acf */
[----:B------:R-:W-:Y:S01]  /*6230*/  ISETP.GT.U32.AND P0, PT, R4, R212, PT ;  /* 0x000000d40400720c */ /* 0x000fe20003f04070 */
[----:B------:R-:W-:-:S04]  /*6240*/  IMAD.HI.U32 R3, R2, R5, RZ ;  /* 0x0000000502037227 */ /* 0x000fc800078e00ff */
[--C-:B------:R-:W-:Y:S01]  /*6250*/  @!P4 IMAD.IADD R209, R209, 0x1, -R4.reuse ;  /* 0x00000001d1d1c824 */ /* 0x100fe200078e0a04 */
[----:B------:R-:W-:Y:S01]  /*6260*/  ISETP.GE.AND P4, PT, R10, RZ, PT ;  /* 0x000000ff0a00720c */ /* 0x000fe20003f86270 */
[----:B------:R-:W-:Y:S01]  /*6270*/  @!P3 IMAD.IADD R210, R210, 0x1, -R4 ;  /* 0x00000001d2d2b824 */ /* 0x000fe200078e0a04 */
[----:B------:R-:W-:Y:S01]  /*6280*/  ISETP.GE.AND P3, PT, R11, RZ, PT ;  /* 0x000000ff0b00720c */ /* 0x000fe20003f66270 */
[----:B------:R-:W-:Y:S02]  /*6290*/  IMAD.MOV R216, RZ, RZ, -R3 ;  /* 0x000000ffffd87224 */ /* 0x000fe400078e0a03 */
[----:B------:R-:W-:Y:S01]  /*62a0*/  IMAD.HI.U32 R3, R2, R7, RZ ;  /* 0x0000000702037227 */ /* 0x000fe200078e00ff */
[----:B------:R-:W-:-:S03]  /*62b0*/  ISETP.GT.U32.AND P5, PT, R4, R210, PT ;  /* 0x000000d20400720c */ /* 0x000fc60003fa4070 */
[----:B------:R-:W-:Y:S01]  /*62c0*/  @!P1 IMAD.MOV R209, RZ, RZ, -R209 ;  /* 0x000000ffffd19224 */ /* 0x000fe200078e0ad1 */
[C---:B------:R-:W-:Y:S01]  /*62d0*/  ISETP.GT.U32.AND P1, PT, R4.reuse, R215, PT ;  /* 0x000000d70400720c */ /* 0x040fe20003f24070 */
[C---:B------:R-:W-:Y:S02]  /*62e0*/  IMAD R216, R4.reuse, R216, R5 ;  /* 0x000000d804d87224 */ /* 0x040fe400078e0205 */
[----:B------:R-:W-:Y:S02]  /*62f0*/  IMAD.MOV R3, RZ, RZ, -R3 ;  /* 0x000000ffff037224 */ /* 0x000fe400078e0a03 */
[--C-:B------:R-:W-:Y:S01]  /*6300*/  @!P6 IMAD.IADD R213, R213, 0x1, -R4.reuse ;  /* 0x00000001d5d5e824 */ /* 0x100fe200078e0a04 */
[----:B------:R-:W-:Y:S01]  /*6310*/  ISETP.GT.U32.AND P6, PT, R4, R216, PT ;  /* 0x000000d80400720c */ /* 0x000fe20003fc4070 */
[----:B------:R-:W-:Y:S01]  /*6320*/  @!P0 IMAD.IADD R212, R212, 0x1, -R4 ;  /* 0x00000001d4d48824 */ /* 0x000fe200078e0a04 */
[----:B------:R-:W-:Y:S01]  /*6330*/  ISETP.GE.AND P0, PT, R13, RZ, PT ;  /* 0x000000ff0d00720c */ /* 0x000fe20003f06270 */
[----:B------:R-:W-:-:S02]  /*6340*/  IMAD R218, R4, R3, R7 ;  /* 0x0000000304da7224 */ /* 0x000fc400078e0207 */
[----:B------:R-:W-:Y:S02]  /*6350*/  VIADD R9, R236, 0x106 ;  /* 0x00000106ec097836 */ /* 0x000fe40000000000 */
[----:B------:R-:W-:Y:S01]  /*6360*/  @!P3 IMAD.MOV R212, RZ, RZ, -R212 ;  /* 0x000000ffffd4b224 */ /* 0x000fe200078e0ad4 */
[----:B------:R-:W-:Y:S01]  /*6370*/  ISETP.GT.U32.AND P3, PT, R4, R218, PT ;  /* 0x000000da0400720c */ /* 0x000fe20003f64070 */
[--C-:B------:R-:W-:Y:S01]  /*6380*/  @!P1 IMAD.IADD R215, R215, 0x1, -R4.reuse ;  /* 0x00000001d7d79824 */ /* 0x100fe200078e0a04 */
[----:B------:R-:W-:Y:S01]  /*6390*/  IABS R5, R9 ;  /* 0x0000000900057213 */ /* 0x000fe20000000000 */
[--C-:B------:R-:W-:Y:S01]  /*63a0*/  @!P5 IMAD.IADD R210, R210, 0x1, -R4.reuse ;  /* 0x00000001d2d2d824 */ /* 0x100fe200078e0a04 */
[----:B------:R-:W-:Y:S01]  /*63b0*/  ISETP.GE.AND P1, PT, R6, RZ, PT ;  /* 0x000000ff0600720c */ /* 0x000fe20003f26270 */
[----:B------:R-:W-:Y:S01]  /*63c0*/  @!P6 IMAD.IADD R216, R216, 0x1, -R4 ;  /* 0x00000001d8d8e824 */ /* 0x000fe200078e0a04 */
[----:B------:R-:W-:Y:S01]  /*63d0*/  ISETP.GE.AND P5, PT, R12, RZ, PT ;  /* 0x000000ff0c00720c */ /* 0x000fe20003fa6270 */
[----:B------:R-:W-:Y:S01]  /*63e0*/  VIADD R6, R236, 0x104 ;  /* 0x00000104ec067836 */ /* 0x000fe20000000000 */
[----:B------:R-:W-:Y:S01]  /*63f0*/  ISETP.GT.U32.AND P6, PT, R4, R215, PT ;  /* 0x000000d70400720c */ /* 0x000fe20003fc4070 */
[----:B------:R-:W-:-:S02]  /*6400*/  VIADD R10, R236, 0x102 ;  /* 0x00000102ec0a7836 */ /* 0x000fc40000000000 */
[----:B------:R-:W-:Y:S01]  /*6410*/  IMAD.HI.U32 R3, R2, R5, RZ ;  /* 0x0000000502037227 */ /* 0x000fe200078e00ff */
[----:B------:R-:W-:Y:S02]  /*6420*/  IABS R7, R6 ;  /* 0x0000000600077213 */ /* 0x000fe40000000000 */
[----:B------:R-:W-:Y:S01]  /*6430*/  IABS R223, R10 ;  /* 0x0000000a00df7213 */ /* 0x000fe20000000000 */
[----:B------:R-:W-:Y:S02]  /*6440*/  VIADD R11, R236, 0x100 ;  /* 0x00000100ec0b7836 */ /* 0x000fe40000000000 */
[----:B------:R-:W-:Y:S02]  /*6450*/  IMAD.MOV R3, RZ, RZ, -R3 ;  /* 0x000000ffff037224 */ /* 0x000fe400078e0a03 */
[----:B------:R-:W-:Y:S01]  /*6460*/  @!P3 IMAD.IADD R218, R218, 0x1, -R4 ;  /* 0x00000001dadab824 */ /* 0x000fe200078e0a04 */
[----:B------:R-:W-:Y:S01]  /*6470*/  IABS R225, R11 ;  /* 0x0000000b00e17213 */ /* 0x000fe20000000000 */
[----:B------:R-:W-:-:S02]  /*6480*/  IMAD R220, R4, R3, R5 ;  /* 0x0000000304dc7224 */ /* 0x000fc400078e0205 */
[----:B------:R-:W-:Y:S01]  /*6490*/  IMAD.HI.U32 R3, R2, R7, RZ ;  /* 0x0000000702037227 */ /* 0x000fe200078e00ff */
[----:B------:R-:W-:-:S03]  /*64a0*/  ISETP.GT.U32.AND P3, PT, R4, R218, PT ;  /* 0x000000da0400720c */ /* 0x000fc60003f64070 */
[----:B------:R-:W-:-:S04]  /*64b0*/  IMAD.HI.U32 R5, R2, R223, RZ ;  /* 0x000000df02057227 */ /* 0x000fc800078e00ff */
[----:B------:R-:W-:Y:S01]  /*64c0*/  @!P4 IMAD.MOV R210, RZ, RZ, -R210 ;  /* 0x000000ffffd2c224 */ /* 0x000fe200078e0ad2 */
[----:B------:R-:W-:Y:S01]  /*64d0*/  ISETP.GT.U32.AND P4, PT, R4, R216, PT ;  /* 0x000000d80400720c */ /* 0x000fe20003f84070 */
[----:B------:R-:W-:Y:S01]  /*64e0*/  @!P5 IMAD.MOV R213, RZ, RZ, -R213 ;  /* 0x000000ffffd5d224 */ /* 0x000fe200078e0ad5 */
[----:B------:R-:W-:Y:S01]  /*64f0*/  ISETP.GE.AND P5, PT, R8, RZ, PT ;  /* 0x000000ff0800720c */ /* 0x000fe20003fa6270 */
[----:B------:R-:W-:Y:S01]  /*6500*/  @!P6 IMAD.IADD R215, R215, 0x1, -R4 ;  /* 0x00000001d7d7e824 */ /* 0x000fe200078e0a04 */
[----:B------:R-:W-:Y:S01]  /*6510*/  ISETP.GT.U32.AND P6, PT, R4, R220, PT ;  /* 0x000000dc0400720c */ /* 0x000fe20003fc4070 */
[----:B------:R-:W-:Y:S02]  /*6520*/  IMAD.MOV R222, RZ, RZ, -R3 ;  /* 0x000000ffffde7224 */ /* 0x000fe400078e0a03 */
[----:B------:R-:W-:-:S04]  /*6530*/  IMAD.HI.U32 R3, R2, R225, RZ ;  /* 0x000000e102037227 */ /* 0x000fc800078e00ff */
[----:B------:R-:W-:Y:S02]  /*6540*/  IMAD.MOV R5, RZ, RZ, -R5 ;  /* 0x000000ffff057224 */ /* 0x000fe400078e0a05 */
[----:B------:R-:W-:Y:S02]  /*6550*/  IMAD.MOV R3, RZ, RZ, -R3 ;  /* 0x000000ffff037224 */ /* 0x000fe400078e0a03 */
[C---:B------:R-:W-:Y:S02]  /*6560*/  IMAD R223, R4.reuse, R5, R223 ;  /* 0x0000000504df7224 */ /* 0x040fe400078e02df */
[C---:B------:R-:W-:Y:S02]  /*6570*/  IMAD R222, R4.reuse, R222, R7 ;  /* 0x000000de04de7224 */ /* 0x040fe400078e0207 */
[----:B------:R-:W-:Y:S02]  /*6580*/  IMAD R225, R4, R3, R225 ;  /* 0x0000000304e17224 */ /* 0x000fe400078e02e1 */
[----:B------:R-:W-:Y:S01]  /*6590*/  @!P3 IMAD.IADD R218, R218, 0x1, -R4 ;  /* 0x00000001dadab824 */ /* 0x000fe200078e0a04 */
[----:B------:R-:W-:Y:S01]  /*65a0*/  ISETP.GT.U32.AND P3, PT, R4, R223, PT ;  /* 0x000000df0400720c */ /* 0x000fe20003f64070 */
[----:B------:R-:W-:-:S02]  /*65b0*/  VIADD R8, R236, 0xfe ;  /* 0x000000feec087836 */ /* 0x000fc40000000000 */
[--C-:B------:R-:W-:Y:S01]  /*65c0*/  @!P4 IMAD.IADD R216, R216, 0x1, -R4.reuse ;  /* 0x00000001d8d8c824 */ /* 0x100fe200078e0a04 */
[----:B------:R-:W-:Y:S01]  /*65d0*/  ISETP.GE.AND P4, PT, R9, RZ, PT ;  /* 0x000000ff0900720c */ /* 0x000fe20003f86270 */
[----:B------:R-:W-:Y:S01]  /*65e0*/  @!P6 IMAD.IADD R220, R220, 0x1, -R4 ;  /* 0x00000001dcdce824 */ /* 0x000fe200078e0a04 */
[C---:B------:R-:W-:Y:S01]  /*65f0*/  ISETP.GT.U32.AND P6, PT, R4.reuse, R222, PT ;  /* 0x000000de0400720c */ /* 0x040fe20003fc4070 */
[----:B------:R-:W-:Y:S01]  /*6600*/  @!P5 IMAD.MOV R218, RZ, RZ, -R218 ;  /* 0x000000ffffdad224 */ /* 0x000fe200078e0ada */
[----:B------:R-:W-:Y:S01]  /*6610*/  ISETP.GT.U32.AND P5, PT, R4, R225, PT ;  /* 0x000000e10400720c */ /* 0x000fe20003fa4070 */
[----:B------:R-:W-:Y:S01]  /*6620*/  @!P1 IMAD.MOV R216, RZ, RZ, -R216 ;  /* 0x000000ffffd89224 */ /* 0x000fe200078e0ad8 */
[----:B------:R-:W-:Y:S01]  /*6630*/  IABS R5, R8 ;  /* 0x0000000800057213 */ /* 0x000fe20000000000 */
[----:B------:R-:W-:Y:S01]  /*6640*/  @!P0 IMAD.MOV R215, RZ, RZ, -R215 ;  /* 0x000000ffffd78224 */ /* 0x000fe200078e0ad7 */
[----:B------:R-:W-:Y:S01]  /*6650*/  ISETP.GE.AND P1, PT, R6, RZ, PT ;  /* 0x000000ff0600720c */ /* 0x000fe20003f26270 */
[----:B------:R-:W-:Y:S01]  /*6660*/  VIADD R6, R236, 0xfc ;  /* 0x000000fcec067836 */ /* 0x000fe20000000000 */
[----:B------:R-:W-:Y:S01]  /*6670*/  ISETP.GT.U32.AND P0, PT, R4, R220, PT ;  /* 0x000000dc0400720c */ /* 0x000fe20003f04070 */
[----:B------:R-:W-:-:S03]  /*6680*/  IMAD.HI.U32 R3, R2, R5, RZ ;  /* 0x0000000502037227 */ /* 0x000fc600078e00ff */
[----:B------:R-:W-:Y:S01]  /*6690*/  IABS R157, R6 ;  /* 0x00000006009d7213 */ /* 0x000fe20000000000 */
        /* <DEDUP_REMOVED lines=10> */
[--C-:B------:R-:W-:Y:S01]  /*6740*/  @!P0 IMAD.IADD R220, R220, 0x1, -R4.reuse ;  /* 0x00000001dcdc8824 */ /* 0x100fe200078e0a04 */
[----:B------:R-:W-:Y:S01]  /*6750*/  ISETP.GE.AND P0, PT, R10, RZ, PT ;  /* 0x000000ff0a00720c */ /* 0x000fe20003f06270 */
[----:B------:R-:W-:Y:S02]  /*6760*/  IMAD R157, R4, R5, R157 ;  /* 0x00000005049d7224 */ /* 0x000fe400078e029d */
[--C-:B------:R-:W-:Y:S02]  /*6770*/  @!P5 IMAD.IADD R223, R223, 0x1, -R4.reuse ;  /* 0x00000001dfdfd824 */ /* 0x100fe400078e0a04 */
[----:B------:R-:W-:Y:S01]  /*6780*/  @!P3 IMAD.IADD R222, R222, 0x1, -R4 ;  /* 0x00000001dedeb824 */ /* 0x000fe200078e0a04 */
[----:B------:R-:W-:Y:S01]  /*6790*/  ISETP.GT.U32.AND P5, PT, R4, R157, PT ;  /* 0x0000009d0400720c */ /* 0x000fe20003fa4070 */
[----:B------:R-:W-:Y:S01]  /*67a0*/  VIADD R12, R236, 0xf6 ;  /* 0x000000f6ec0c7836 */ /* 0x000fe20000000000 */
[----:B------:R-:W-:Y:S01]  /*67b0*/  ISETP.GT.U32.AND P3, PT, R4, R3, PT ;  /* 0x000000030400720c */ /* 0x000fe20003f64070 */
[----:B------:R-:W-:-:S02]  /*67c0*/  VIADD R10, R236, 0xfa ;  /* 0x000000faec0a7836 */ /* 0x000fc40000000000 */
[----:B------:R-:W-:Y:S01]  /*67d0*/  @!P4 IMAD.MOV R220, RZ, RZ, -R220 ;  /* 0x000000ffffdcc224 */ /* 0x000fe200078e0adc */
[----:B------:R-:W-:Y:S01]  /*67e0*/  IABS R203, R12 ;  /* 0x0000000c00cb7213 */ /* 0x000fe20000000000 */
[----:B------:R-:W-:Y:S01]  /*67f0*/  @!P0 IMAD.MOV R223, RZ, RZ, -R223 ;  /* 0x000000ffffdf8224 */ /* 0x000fe200078e0adf */
[----:B------:R-:W-:Y:S01]  /*6800*/  IABS R7, R10 ;  /* 0x0000000a00077213 */ /* 0x000fe20000000000 */
[----:B------:R-:W-:Y:S01]  /*6810*/  VIADD R11, R236, 0xf8 ;  /* 0x000000f8ec0b7836 */ /* 0x000fe20000000000 */
[----:B------:R-:W-:Y:S01]  /*6820*/  ISETP.GT.U32.AND P4, PT, R4, R225, PT ;  /* 0x000000e10400720c */ /* 0x000fe20003f84070 */
[----:B0-----:R-:W-:Y:S02]  /*6830*/  IMAD.MOV.U32 R15, RZ, RZ, R164 ;  /* 0x000000ffff0f7224 */ /* 0x001fe400078e00a4 */
[--C-:B------:R-:W-:Y:S01]  /*6840*/  @!P5 IMAD.IADD R157, R157, 0x1, -R4.reuse ;  /* 0x000000019d9dd824 */ /* 0x100fe200078e0a04 */
[----:B------:R-:W-:Y:S01]  /*6850*/  IABS R9, R11 ;  /* 0x0000000b00097213 */ /* 0x000fe20000000000 */
[----:B------:R-:W-:Y:S01]  /*6860*/  @!P3 IMAD.IADD R3, R3, 0x1, -R4 ;  /* 0x000000010303b824 */ /* 0x000fe200078e0a04 */
[----:B------:R-:W-:Y:S01]  /*6870*/  ISETP.GE.AND P3, PT, R6, RZ, PT ;  /* 0x000000ff0600720c */ /* 0x000fe20003f66270 */
[----:B------:R-:W-:Y:S01]  /*6880*/  IMAD.HI.U32 R6, R2, R203, RZ ;  /* 0x000000cb02067227 */ /* 0x000fe200078e00ff */
[----:B------:R-:W-:-:S02]  /*6890*/  ISETP.GT.U32.AND P0, PT, R4, R157, PT ;  /* 0x0000009d0400720c */ /* 0x000fc40003f04070 */
[----:B------:R-:W-:Y:S01]  /*68a0*/  ISETP.GT.U32.AND P5, PT, R4, R3, PT ;  /* 0x000000030400720c */ /* 0x000fe20003fa4070 */
[----:B------:R-:W-:Y:S02]  /*68b0*/  IMAD.MOV R6, RZ, RZ, -R6 ;  /* 0x000000ffff067224 */ /* 0x000fe400078e0a06 */
[----:B------:R-:W-:-:S04]  /*68c0*/  IMAD.HI.U32 R5, R2, R7, RZ ;  /* 0x0000000702057227 */ /* 0x000fc800078e00ff */
[C---:B------:R-:W-:Y:S02]  /*68d0*/  IMAD R203, R4.reuse, R6, R203 ;  /* 0x0000000604cb7224 */ /* 0x040fe400078e02cb */
[----:B------:R-:W-:Y:S02]  /*68e0*/  IMAD.MOV R164, RZ, RZ, -R5 ;  /* 0x000000ffffa47224 */ /* 0x000fe400078e0a05 */
[----:B------:R-:W-:Y:S01]  /*68f0*/  @!P0 IMAD.IADD R157, R157, 0x1, -R4 ;  /* 0x000000019d9d8824 */ /* 0x000fe200078e0a04 */
[C---:B------:R-:W-:Y:S01]  /*6900*/  ISETP.GT.U32.AND P0, PT, R4.reuse, R203, PT ;  /* 0x000000cb0400720c */ /* 0x040fe20003f04070 */
[----:B------:R-:W-:Y:S02]  /*6910*/  IMAD R164, R4, R164, R7 ;  /* 0x000000a404a47224 */ /* 0x000fe400078e0207 */
[----:B------:R-:W-:Y:S02]  /*6920*/  VIADD R7, R236, 0xf4 ;  /* 0x000000f4ec077836 */ /* 0x000fe40000000000 */
[----:B------:R-:W-:-:S03]  /*6930*/  IMAD.HI.U32 R5, R2, R9, RZ ;  /* 0x0000000902057227 */ /* 0x000fc600078e00ff */
[----:B------:R-:W-:Y:S01]  /*6940*/  IABS R177, R7 ;  /* 0x0000000700b17213 */ /* 0x000fe20000000000 */
[----:B------:R-:W-:Y:S01]  /*6950*/  @!P4 IMAD.IADD R225, R225, 0x1, -R4 ;  /* 0x00000001e1e1c824 */ /* 0x000fe200078e0a04 */
[----:B------:R-:W-:Y:S01]  /*6960*/  ISETP.GE.AND P4, PT, R8, RZ, PT ;  /* 0x000000ff0800720c */ /* 0x000fe20003f86270 */
[----:B------:R-:W-:Y:S02]  /*6970*/  IMAD.MOV R5, RZ, RZ, -R5 ;  /* 0x000000ffff057224 */ /* 0x000fe400078e0a05 */
[----:B------:R-:W-:Y:S02]  /*6980*/  VIADD R8, R236, 0xf2 ;  /* 0x000000f2ec087836 */ /* 0x000fe40000000000 */
[----:B------:R-:W-:Y:S01]  /*6990*/  @!P1 IMAD.MOV R222, RZ, RZ, -R222 ;  /* 0x000000ffffde9224 */ /* 0x000fe200078e0ade */
[C---:B------:R-:W-:Y:S01]  /*69a0*/  ISETP.GT.U32.AND P1, PT, R4.reuse, R164, PT ;  /* 0x000000a40400720c */ /* 0x040fe20003f24070 */
[----:B------:R-:W-:Y:S01]  /*69b0*/  IMAD R184, R4, R5, R9 ;  /* 0x0000000504b87224 */ /* 0x000fe200078e0209 */
[----:B------:R-:W-:Y:S01]  /*69c0*/  IABS R23, R8 ;  /* 0x0000000800177213 */ /* 0x000fe20000000000 */
[----:B------:R-:W-:Y:S01]  /*69d0*/  @!P0 IMAD.IADD R203, R203, 0x1, -R4 ;  /* 0x00000001cbcb8824 */ /* 0x000fe200078e0a04 */
[----:B------:R-:W-:Y:S01]  /*69e0*/  ISETP.GE.AND P0, PT, R12, RZ, PT ;  /* 0x000000ff0c00720c */ /* 0x000fe20003f06270 */
[----:B------:R-:W-:-:S04]  /*69f0*/  IMAD.HI.U32 R5, R2, R177, RZ ;  /* 0x000000b102057227 */ /* 0x000fc800078e00ff */
[----:B------:R-:W-:Y:S01]  /*6a00*/  @!P6 IMAD.MOV R225, RZ, RZ, -R225 ;  /* 0x000000ffffe1e224 */ /* 0x000fe200078e0ae1 */
[C---:B------:R-:W-:Y:S01]  /*6a10*/  ISETP.GT.U32.AND P6, PT, R4.reuse, R184, PT ;  /* 0x000000b80400720c */ /* 0x040fe20003fc4070 */
[----:B------:R-:W-:Y:S01]  /*6a20*/  @!P3 IMAD.MOV R157, RZ, RZ, -R157 ;  /* 0x000000ffff9db224 */ /* 0x000fe200078e0a9d */
[----:B------:R-:W-:Y:S01]  /*6a30*/  ISETP.GT.U32.AND P3, PT, R4, R203, PT ;  /* 0x000000cb0400720c */ /* 0x000fe20003f64070 */
[----:B------:R-:W-:Y:S02]  /*6a40*/  IMAD.MOV R6, RZ, RZ, -R5 ;  /* 0x000000ffff067224 */ /* 0x000fe400078e0a05 */
[----:B------:R-:W-:-:S04]  /*6a50*/  IMAD.HI.U32 R5, R2, R23, RZ ;  /* 0x0000001702057227 */ /* 0x000fc800078e00ff */
[----:B------:R-:W-:Y:S02]  /*6a60*/  IMAD.MOV R5, RZ, RZ, -R5 ;  /* 0x000000ffff057224 */ /* 0x000fe400078e0a05 */
[--C-:B------:R-:W-:Y:S01]  /*6a70*/  @!P1 IMAD.IADD R164, R164, 0x1, -R4.reuse ;  /* 0x00000001a4a49824 */ /* 0x100fe200078e0a04 */
[----:B------:R-:W-:Y:S01]  /*6a80*/  ISETP.GE.AND P1, PT, R11, RZ, PT ;  /* 0x000000ff0b00720c */ /* 0x000fe20003f26270 */
[----:B------:R-:W-:Y:S02]  /*6a90*/  IMAD R23, R4, R5, R23 ;  /* 0x0000000504177224 */ /* 0x000fe400078e0217 */
[--C-:B------:R-:W-:Y:S01]  /*6aa0*/  @!P6 IMAD.IADD R184, R184, 0x1, -R4.reuse ;  /* 0x00000001b8b8e824 */ /* 0x100fe200078e0a04 */
[C---:B------:R-:W-:Y:S01]  /*6ab0*/  ISETP.GT.U32.AND P6, PT, R4.reuse, R164, PT ;  /* 0x000000a40400720c */ /* 0x040fe20003fc4070 */
[--C-:B------:R-:W-:Y:S01]  /*6ac0*/  @!P3 IMAD.IADD R203, R203, 0x1, -R4.reuse ;  /* 0x00000001cbcbb824 */ /* 0x100fe200078e0a04 */
[----:B------:R-:W-:Y:S01]  /*6ad0*/  ISETP.GT.U32.AND P3, PT, R4, R23, PT ;  /* 0x000000170400720c */ /* 0x000fe20003f64070 */
[----:B------:R-:W-:Y:S01]  /*6ae0*/  @!P5 IMAD.IADD R3, R3, 0x1, -R4 ;  /* 0x000000010303d824 */ /* 0x000fe200078e0a04 */
[----:B------:R-:W-:Y:S01]  /*6af0*/  ISETP.GE.AND P5, PT, R10, RZ, PT ;  /* 0x000000ff0a00720c */ /* 0x000fe20003fa6270 */
[----:B------:R-:W-:-:S02]  /*6b00*/  VIADD R9, R236, 0xf0 ;  /* 0x000000f0ec097836 */ /* 0x000fc40000000000 */
[----:B------:R-:W-:Y:S01]  /*6b10*/  @!P4 IMAD.MOV R3, RZ, RZ, -R3 ;  /* 0x000000ffff03c224 */ /* 0x000fe200078e0a03 */
[C---:B------:R-:W-:Y:S01]  /*6b20*/  ISETP.GT.U32.AND P4, PT, R4.reuse, R184, PT ;  /* 0x000000b80400720c */ /* 0x040fe20003f84070 */
[----:B------:R-:W-:Y:S01]  /*6b30*/  IMAD R177, R4, R6, R177 ;  /* 0x0000000604b17224 */ /* 0x000fe200078e02b1 */
[----:B------:R-:W-:Y:S01]  /*6b40*/  IABS R31, R9 ;  /* 0x00000009001f7213 */ /* 0x000fe20000000000 */
[----:B------:R-:W-:Y:S02]  /*6b50*/  VIADD R10, R236, 0xec ;  /* 0x000000ecec0a7836 */ /* 0x000fe40000000000 */
[--C-:B------:R-:W-:Y:S01]  /*6b60*/  @!P6 IMAD.IADD R164, R164, 0x1, -R4.reuse ;  /* 0x00000001a4a4e824 */ /* 0x100fe200078e0a04 */
[----:B------:R-:W-:Y:S01]  /*6b70*/  ISETP.GT.U32.AND P6, PT, R4, R177, PT ;  /* 0x000000b10400720c */ /* 0x000fe20003fc4070 */
[----:B------:R-:W-:Y:S01]  /*6b80*/  @!P3 IMAD.IADD R23, R23, 0x1, -R4 ;  /* 0x000000011717b824 */ /* 0x000fe200078e0a04 */
[----:B------:R-:W-:Y:S01]  /*6b90*/  IABS R115, R10 ;  /* 0x0000000a00737213 */ /* 0x000fe20000000000 */
[----:B------:R-:W-:-:S03]  /*6ba0*/  IMAD.HI.U32 R5, R2, R31, RZ ;  /* 0x0000001f02057227 */ /* 0x000fc600078e00ff */
[----:B------:R-:W-:Y:S01]  /*6bb0*/  ISETP.GT.U32.AND P3, PT, R4, R23, PT ;  /* 0x000000170400720c */ /* 0x000fe20003f64070 */
[----:B------:R-:W-:-:S04]  /*6bc0*/  IMAD.HI.U32 R6, R2, R115, RZ ;  /* 0x0000007302067227 */ /* 0x000fc800078e00ff */
[----:B------:R-:W-:Y:S01]  /*6bd0*/  @!P4 IMAD.IADD R184, R184, 0x1, -R4 ;  /* 0x00000001b8b8c824 */ /* 0x000fe200078e0a04 */
[----:B------:R-:W-:Y:S01]  /*6be0*/  ISETP.GE.AND P4, PT, R7, RZ, PT ;  /* 0x000000ff0700720c */ /* 0x000fe20003f86270 */
[----:B------:R-:W-:Y:S02]  /*6bf0*/  IMAD.MOV R5, RZ, RZ, -R5 ;  /* 0x000000ffff057224 */ /* 0x000fe400078e0a05 */
[----:B------:R-:W-:Y:S02]  /*6c00*/  VIADD R7, R236, 0xee ;  /* 0x000000eeec077836 */ /* 0x000fe40000000000 */
[----:B------:R-:W-:Y:S02]  /*6c10*/  IMAD.MOV R6, RZ, RZ, -R6 ;  /* 0x000000ffff067224 */ /* 0x000fe400078e0a06 */
[----:B------:R-:W-:Y:S01]  /*6c20*/  IMAD R31, R4, R5, R31 ;  /* 0x00000005041f7224 */ /* 0x000fe200078e021f */
[----:B------:R-:W-:Y:S01]  /*6c30*/  IABS R107, R7 ;  /* 0x00000007006b7213 */ /* 0x000fe20000000000 */
[----:B------:R-:W-:Y:S01]  /*6c40*/  @!P6 IMAD.IADD R177, R177, 0x1, -R4 ;  /* 0x00000001b1b1e824 */ /* 0x000fe200078e0a04 */
[----:B------:R-:W-:Y:S01]  /*6c50*/  ISETP.GE.AND P6, PT, R8, RZ, PT ;  /* 0x000000ff0800720c */ /* 0x000fe20003fc6270 */
[----:B------:R-:W-:-:S02]  /*6c60*/  IMAD R115, R4, R6, R115 ;  /* 0x0000000604737224 */ /* 0x000fc400078e0273 */
[----:B------:R-:W-:Y:S01]  /*6c70*/  @!P1 IMAD.MOV R184, RZ, RZ, -R184 ;  /* 0x000000ffffb89224 */ /* 0x000fe200078e0ab8 */
[C---:B------:R-:W-:Y:S01]  /*6c80*/  ISETP.GT.U32.AND P1, PT, R4.reuse, R31, PT ;  /* 0x0000001f0400720c */ /* 0x040fe20003f24070 */
[----:B------:R-:W-:Y:S01]  /*6c90*/  @!P5 IMAD.MOV R164, RZ, RZ, -R164 ;  /* 0x000000ffffa4d224 */ /* 0x000fe200078e0aa4 */
[C---:B------:R-:W-:Y:S01]  /*6ca0*/  ISETP.GT.U32.AND P5, PT, R4.reuse, R177, PT ;  /* 0x000000b10400720c */ /* 0x040fe20003fa4070 */
[----:B------:R-:W-:Y:S01]  /*6cb0*/  @!P3 IMAD.IADD R23, R23, 0x1, -R4 ;  /* 0x000000011717b824 */ /* 0x000fe200078e0a04 */
[----:B------:R-:W-:Y:S01]  /*6cc0*/  ISETP.GT.U32.AND P3, PT, R4, R115, PT ;  /* 0x000000730400720c */ /* 0x000fe20003f64070 */
[----:B------:R-:W-:Y:S02]  /*6cd0*/  VIADD R12, R236, 0xea ;  /* 0x000000eaec0c7836 */ /* 0x000fe40000000000 */
[----:B------:R-:W-:-:S03]  /*6ce0*/  IMAD.HI.U32 R5, R2, R107, RZ ;  /* 0x0000006b02057227 */ /* 0x000fc600078e00ff */
[----:B------:R-:W-:Y:S01]  /*6cf0*/  IABS R219, R12 ;  /* 0x0000000c00db7213 */ /* 0x000fe20000000000 */
[----:B------:R-:W-:Y:S02]  /*6d00*/  IMAD.MOV R5, RZ, RZ, -R5 ;  /* 0x000000ffff057224 */ /* 0x000fe400078e0a05 */
[----:B------:R-:W-:Y:S02]  /*6d10*/  VIADD R8, R236, 0xe8 ;  /* 0x000000e8ec087836 */ /* 0x000fe40000000000 */
[----:B------:R-:W-:Y:S02]  /*6d20*/  IMAD R107, R4, R5, R107 ;  /* 0x00000005046b7224 */ /* 0x000fe400078e026b */
[----:B------:R-:W-:-:S04]  /*6d30*/  IMAD.HI.U32 R5, R2, R219, RZ ;  /* 0x000000db02057227 */ /* 0x000fc800078e00ff */
[--C-:B------:R-:W-:Y:S01]  /*6d40*/  @!P1 IMAD.IADD R31, R31, 0x1, -R4.reuse ;  /* 0x000000011f1f9824 */ /* 0x100fe200078e0a04 */
[----:B------:R-:W-:Y:S01]  /*6d50*/  ISETP.GE.AND P1, PT, R7, RZ, PT ;  /* 0x000000ff0700720c */ /* 0x000fe20003f26270 */
[--C-:B------:R-:W-:Y:S01]  /*6d60*/  @!P5 IMAD.IADD R177, R177, 0x1, -R4.reuse ;  /* 0x00000001b1b1d824 */ /* 0x100fe200078e0a04 */
[----:B------:R-:W-:Y:S01]  /*6d70*/  ISETP.GT.U32.AND P5, PT, R4, R107, PT ;  /* 0x0000006b0400720c */ /* 0x000fe20003fa4070 */
[----:B------:R-:W-:Y:S01]  /*6d80*/  @!P3 IMAD.IADD R115, R115, 0x1, -R4 ;  /* 0x000000017373b824 */ /* 0x000fe200078e0a04 */
[----:B------:R-:W-:Y:S01]  /*6d90*/  IABS R7, R8 ;  /* 0x0000000800077213 */ /* 0x000fe20000000000 */
[----:B------:R-:W-:Y:S02]  /*6da0*/  IMAD.MOV R5, RZ, RZ, -R5 ;  /* 0x000000ffff057224 */ /* 0x000fe400078e0a05 */
[----:B------:R-:W-:Y:S01]  /*6db0*/  VIADD R14, R236, 0xe6 ;  /* 0x000000e6ec0e7836 */ /* 0x000fe20000000000 */
[C---:B------:R-:W-:Y:S01]  /*6dc0*/  ISETP.GT.U32.AND P3, PT, R4.reuse, R115, PT ;  /* 0x000000730400720c */ /* 0x040fe20003f64070 */
[----:B------:R-:W-:-:S02]  /*6dd0*/  IMAD R219, R4, R5, R219 ;  /* 0x0000000504db7224 */ /* 0x000fc400078e02db */
[----:B------:R-:W-:-:S04]  /*6de0*/  IMAD.HI.U32 R5, R2, R7, RZ ;  /* 0x0000000702057227 */ /* 0x000fc800078e00ff */
[----:B------:R-:W-:Y:S02]  /*6df0*/  IMAD.MOV R5, RZ, RZ, -R5 ;  /* 0x000000ffff057224 */ /* 0x000fe400078e0a05 */
[----:B------:R-:W-:Y:S01]  /*6e00*/  @!P0 IMAD.MOV R203, RZ, RZ, -R203 ;  /* 0x000000ffffcb8224 */ /* 0x000fe200078e0acb */
[----:B------:R-:W-:Y:S01]  /*6e10*/  ISETP.GE.AND P0, PT, R9, RZ, PT ;  /* 0x000000ff0900720c */ /* 0x000fe20003f06270 */
[--C-:B------:R-:W-:Y:S01]  /*6e20*/  @!P5 IMAD.IADD R107, R107, 0x1, -R4.reuse ;  /* 0x000000016b6bd824 */ /* 0x100fe200078e0a04 */
[----:B------:R-:W-:Y:S01]  /*6e30*/  IABS R9, R14 ;  /* 0x0000000e00097213 */ /* 0x000fe20000000000 */
[C---:B------:R-:W-:Y:S01]  /*6e40*/  IMAD R5, R4.reuse, R5, R7 ;  /* 0x0000000504057224 */ /* 0x040fe200078e0207 */
[----:B------:R-:W-:Y:S01]  /*6e50*/  ISETP.GT.U32.AND P5, PT, R4, R31, PT ;  /* 0x0000001f0400720c */ /* 0x000fe20003fa4070 */
[----:B------:R-:W-:Y:S02]  /*6e60*/  @!P3 IMAD.IADD R115, R115, 0x1, -R4 ;  /* 0x000000017373b824 */ /* 0x000fe400078e0a04 */
[----:B------:R-:W-:Y:S01]  /*6e70*/  VIADD R17, R236, 0xe4 ;  /* 0x000000e4ec117836 */ /* 0x000fe20000000000 */
[----:B------:R-:W-:Y:S01]  /*6e80*/  ISETP.GT.U32.AND P3, PT, R4, R5, PT ;  /* 0x000000050400720c */ /* 0x000fe20003f64070 */
[----:B------:R-:W-:-:S03]  /*6e90*/  IMAD.HI.U32 R6, R2, R9, RZ ;  /* 0x0000000902067227 */ /* 0x000fc600078e00ff */
[----:B------:R-:W-:Y:S01]  /*6ea0*/  IABS R11, R17 ;  /* 0x00000011000b7213 */ /* 0x000fe20000000000 */
[----:B------:R-:W-:Y:S01]  /*6eb0*/  @!P6 IMAD.MOV R23, RZ, RZ, -R23 ;  /* 0x000000ffff17e224 */ /* 0x000fe200078e0a17 */
[C---:B------:R-:W-:Y:S01]  /*6ec0*/  ISETP.GT.U32.AND P6, PT, R4.reuse, R219, PT ;  /* 0x000000db0400720c */ /* 0x040fe20003fc4070 */
[----:B------:R-:W-:Y:S02]  /*6ed0*/  IMAD.MOV R6, RZ, RZ, -R6 ;  /* 0x000000ffff067224 */ /* 0x000fe400078e0a06 */
[----:B------:R-:W-:Y:S01]  /*6ee0*/  @!P4 IMAD.MOV R177, RZ, RZ, -R177 ;  /* 0x000000ffffb1c224 */ /* 0x000fe200078e0ab1 */
[----:B------:R-:W-:Y:S01]  /*6ef0*/  ISETP.GT.U32.AND P4, PT, R4, R107, PT ;  /* 0x0000006b0400720c */ /* 0x000fe20003f84070 */
[----:B------:R-:W-:Y:S01]  /*6f00*/  @!P5 IMAD.IADD R31, R31, 0x1, -R4 ;  /* 0x000000011f1fd824 */ /* 0x000fe200078e0a04 */
[----:B------:R-:W-:Y:S01]  /*6f10*/  ISETP.GE.AND P5, PT, R10, RZ, PT ;  /* 0x000000ff0a00720c */ /* 0x000fe20003fa6270 */
[----:B------:R-:W-:Y:S02]  /*6f20*/  IMAD R6, R4, R6, R9 ;  /* 0x0000000604067224 */ /* 0x000fe400078e0209 */
[----:B------:R-:W-:-:S04]  /*6f30*/  IMAD.HI.U32 R7, R2, R11, RZ ;  /* 0x0000000b02077227 */ /* 0x000fc800078e00ff */
[--C-:B------:R-:W-:Y:S01]  /*6f40*/  @!P3 IMAD.IADD R5, R5, 0x1, -R4.reuse ;  /* 0x000000010505b824 */ /* 0x100fe200078e0a04 */
[----:B------:R-:W-:Y:S01]  /*6f50*/  ISETP.GT.U32.AND P3, PT, R4, R6, PT ;  /* 0x000000060400720c */ /* 0x000fe20003f64070 */
[----:B------:R-:W-:Y:S02]  /*6f60*/  VIADD R19, R236, 0xe2 ;  /* 0x000000e2ec137836 */ /* 0x000fe40000000000 */
[----:B------:R-:W-:Y:S02]  /*6f70*/  IMAD.MOV R7, RZ, RZ, -R7 ;  /* 0x000000ffff077224 */ /* 0x000fe400078e0a07 */
[--C-:B------:R-:W-:Y:S01]  /*6f80*/  @!P6 IMAD.IADD R219, R219, 0x1, -R4.reuse ;  /* 0x00000001dbdbe824 */ /* 0x100fe200078e0a04 */
[----:B------:R-:W-:Y:S01]  /*6f90*/  ISETP.GE.AND P6, PT, R8, RZ, PT ;  /* 0x000000ff0800720c */ /* 0x000fe20003fc6270 */
[----:B------:R-:W-:Y:S01]  /*6fa0*/  IMAD R8, R4, R7, R11 ;  /* 0x0000000704087224 */ /* 0x000fe200078e020b */
[----:B------:R-:W-:Y:S01]  /*6fb0*/  IABS R9, R19 ;  /* 0x0000001300097213 */ /* 0x000fe20000000000 */
[----:B------:R-:W-:Y:S01]  /*6fc0*/  @!P4 IMAD.IADD R107, R107, 0x1, -R4 ;  /* 0x000000016b6bc824 */ /* 0x000fe200078e0a04 */
[----:B------:R-:W-:Y:S01]  /*6fd0*/  ISETP.GE.AND P4, PT, R12, RZ, PT ;  /* 0x000000ff0c00720c */ /* 0x000fe20003f86270 */
[----:B------:R-:W-:Y:S01]  /*6fe0*/  @!P0 IMAD.MOV R31, RZ, RZ, -R31 ;  /* 0x000000ffff1f8224 */ /* 0x000fe200078e0a1f */
[----:B------:R-:W-:Y:S01]  /*6ff0*/  ISETP.GT.U32.AND P0, PT, R4, R219, PT ;  /* 0x000000db0400720c */ /* 0x000fe20003f04070 */
[----:B------:R-:W-:-:S02]  /*7000*/  VIADD R21, R236, 0xe0 ;  /* 0x000000e0ec157836 */ /* 0x000fc40000000000 */
[----:B------:R-:W-:Y:S01]  /*7010*/  @!P5 IMAD.MOV R115, RZ, RZ, -R115 ;  /* 0x000000ffff73d224 */ /* 0x000fe200078e0a73 */
[----:B------:R-:W-:Y:S01]  /*7020*/  ISETP.GT.U32.AND P5, PT, R4, R8, PT ;  /* 0x000000080400720c */ /* 0x000fe20003fa4070 */
[----:B------:R-:W-:Y:S01]  /*7030*/  IMAD.HI.U32 R7, R2, R9, RZ ;  /* 0x0000000902077227 */ /* 0x000fe200078e00ff */
[----:B------:R-:W-:-:S03]  /*7040*/  IABS R11, R21 ;  /* 0x00000015000b7213 */ /* 0x000fc60000000000 */
[----:B------:R-:W-:Y:S01]  /*7050*/  @!P1 IMAD.MOV R107, RZ, RZ, -R107 ;  /* 0x000000ffff6b9224 */ /* 0x000fe200078e0a6b */
[----:B------:R-:W-:Y:S01]  /*7060*/  ISETP.GT.U32.AND P1, PT, R4, R5, PT ;  /* 0x000000050400720c */ /* 0x000fe20003f24070 */
[----:B------:R-:W-:Y:S02]  /*7070*/  VIADD R25, R236, 0xde ;  /* 0x000000deec197836 */ /* 0x000fe40000000000 */
[--C-:B------:R-:W-:Y:S02]  /*7080*/  @!P3 IMAD.IADD R6, R6, 0x1, -R4.reuse ;  /* 0x000000010606b824 */ /* 0x100fe400078e0a04 */
[----:B------:R-:W-:Y:S01]  /*7090*/  IMAD.MOV R7, RZ, RZ, -R7 ;  /* 0x000000ffff077224 */ /* 0x000fe200078e0a07 */
[----:B------:R-:W-:Y:S01]  /*70a0*/  IABS R13, R25 ;  /* 0x00000019000d7213 */ /* 0x000fe20000000000 */
[----:B------:R-:W-:Y:S01]  /*70b0*/  @!P0 IMAD.IADD R219, R219, 0x1, -R4 ;  /* 0x00000001dbdb8824 */ /* 0x000fe200078e0a04 */
[C---:B------:R-:W-:Y:S01]  /*70c0*/  ISETP.GT.U32.AND P3, PT, R4.reuse, R6, PT ;  /* 0x000000060400720c */ /* 0x040fe20003f64070 */
[----:B------:R-:W-:Y:S01]  /*70d0*/  IMAD R9, R4, R7, R9 ;  /* 0x0000000704097224 */ /* 0x000fe200078e0209 */
[----:B------:R-:W-:Y:S01]  /*70e0*/  ISETP.GE.AND P0, PT, R14, RZ, PT ;  /* 0x000000ff0e00720c */ /* 0x000fe20003f06270 */
[----:B------:R-:W-:-:S04]  /*70f0*/  IMAD.HI.U32 R7, R2, R11, RZ ;  /* 0x0000000b02077227 */ /* 0x000fc800078e00ff */
[----:B------:R-:W-:Y:S02]  /*7100*/  VIADD R27, R236, 0xdc ;  /* 0x000000dcec1b7836 */ /* 0x000fe40000000000 */
[----:B------:R-:W-:-:S04]  /*7110*/  IMAD.HI.U32 R10, R2, R13, RZ ;  /* 0x0000000d020a7227 */ /* 0x000fc800078e00ff */
[----:B------:R-:W-:Y:S02]  /*7120*/  IMAD.MOV R7, RZ, RZ, -R7 ;  /* 0x000000ffff077224 */ /* 0x000fe400078e0a07 */
[--C-:B------:R-:W-:Y:S01]  /*7130*/  @!P5 IMAD.IADD R8, R8, 0x1, -R4.reuse ;  /* 0x000000010808d824 */ /* 0x100fe200078e0a04 */
[----:B------:R-:W-:Y:S01]  /*7140*/  ISETP.GE.AND P5, PT, R17, RZ, PT ;  /* 0x000000ff1100720c */ /* 0x000fe20003fa6270 */
[----:B------:R-:W-:Y:S01]  /*7150*/  @!P1 IMAD.IADD R5, R5, 0x1, -R4 ;  /* 0x0000000105059824 */ /* 0x000fe200078e0a04 */
[C---:B------:R-:W-:Y:S01]  /*7160*/  ISETP.GT.U32.AND P1, PT, R4.reuse, R9, PT ;  /* 0x000000090400720c */ /* 0x040fe20003f24070 */
[C---:B------:R-:W-:Y:S01]  /*7170*/  IMAD R11, R4.reuse, R7, R11 ;  /* 0x00000007040b7224 */ /* 0x040fe200078e020b */
[----:B------:R-:W-:Y:S01]  /*7180*/  IABS R17, R27 ;  /* 0x0000001b00117213 */ /* 0x000fe20000000000 */
[----:B------:R-:W-:Y:S02]  /*7190*/  IMAD.MOV R10, RZ, RZ, -R10 ;  /* 0x000000ffff0a7224 */ /* 0x000fe400078e0a0a */
[----:B------:R-:W-:Y:S01]  /*71a0*/  @!P4 IMAD.MOV R219, RZ, RZ, -R219 ;  /* 0x000000ffffdbc224 */ /* 0x000fe200078e0adb */
[C---:B------:R-:W-:Y:S01]  /*71b0*/  ISETP.GT.U32.AND P4, PT, R4.reuse, R8, PT ;  /* 0x000000080400720c */ /* 0x040fe20003f84070 */
[----:B------:R-:W-:-:S02]  /*71c0*/  IMAD R12, R4, R10, R13 ;  /* 0x0000000a040c7224 */ /* 0x000fc400078e020d */
[----:B------:R-:W-:Y:S01]  /*71d0*/  @!P3 IMAD.IADD R6, R6, 0x1, -R4 ;  /* 0x000000010606b824 */ /* 0x000fe200078e0a04 */
[----:B------:R-:W-:Y:S01]  /*71e0*/  ISETP.GT.U32.AND P3, PT, R4, R11, PT ;  /* 0x0000000b0400720c */ /* 0x000fe20003f64070 */
[----:B------:R-:W-:-:S04]  /*71f0*/  IMAD.HI.U32 R7, R2, R17, RZ ;  /* 0x0000001102077227 */ /* 0x000fc800078e00ff */
[----:B------:R-:W-:Y:S01]  /*7200*/  @!P0 IMAD.MOV R6, RZ, RZ, -R6 ;  /* 0x000000ffff068224 */ /* 0x000fe200078e0a06 */
[----:B------:R-:W-:Y:S01]  /*7210*/  ISETP.GT.U32.AND P0, PT, R4, R12, PT ;  /* 0x0000000c0400720c */ /* 0x000fe20003f04070 */
[----:B------:R-:W-:Y:S02]  /*7220*/  IMAD.MOV R7, RZ, RZ, -R7 ;  /* 0x000000ffff077224 */ /* 0x000fe400078e0a07 */
[--C-:B------:R-:W-:Y:S02]  /*7230*/  @!P1 IMAD.IADD R9, R9, 0x1, -R4.reuse ;  /* 0x0000000109099824 */ /* 0x100fe400078e0a04 */
[--C-:B------:R-:W-:Y:S01]  /*7240*/  @!P4 IMAD.IADD R8, R8, 0x1, -R4.reuse ;  /* 0x000000010808c824 */ /* 0x100fe200078e0a04 */
[----:B------:R-:W-:Y:S01]  /*7250*/  ISETP.GE.AND P4, PT, R21, RZ, PT ;  /* 0x000000ff1500720c */ /* 0x000fe20003f86270 */
[C---:B------:R-:W-:Y:S01]  /*7260*/  IMAD R14, R4.reuse, R7, R17 ;  /* 0x00000007040e7224 */ /* 0x040fe200078e0211 */
[----:B------:R-:W-:Y:S01]  /*7270*/  ISETP.GT.U32.AND P1, PT, R4, R9, PT ;  /* 0x000000090400720c */ /* 0x000fe20003f24070 */
[----:B------:R-:W-:-:S02]  /*7280*/  @!P3 IMAD.IADD R11, R11, 0x1, -R4 ;  /* 0x000000010b0bb824 */ /* 0x000fc400078e0a04 */
[----:B------:R-:W-:Y:S01]  /*7290*/  @!P5 IMAD.MOV R8, RZ, RZ, -R8 ;  /* 0x000000ffff08d224 */ /* 0x000fe200078e0a08 */
[----:B------:R-:W-:Y:S01]  /*72a0*/  ISETP.GT.U32.AND P5, PT, R4, R14, PT ;  /* 0x0000000e0400720c */ /* 0x000fe20003fa4070 */
[----:B------:R-:W-:Y:S01]  /*72b0*/  VIADD R10, R236, 0xda ;  /* 0x000000daec0a7836 */ /* 0x000fe20000000000 */
[----:B------:R-:W-:Y:S01]  /*72c0*/  ISETP.GT.U32.AND P3, PT, R4, R11, PT ;  /* 0x0000000b0400720c */ /* 0x000fe20003f64070 */
[--C-:B------:R-:W-:Y:S02]  /*72d0*/  @!P0 IMAD.IADD R12, R12, 0x1, -R4.reuse ;  /* 0x000000010c0c8824 */ /* 0x100fe400078e0a04 */
[----:B------:R-:W-:Y:S01]  /*72e0*/  @!P6 IMAD.MOV R5, RZ, RZ, -R5 ;  /* 0x000000ffff05e224 */ /* 0x000fe200078e0a05 */
[----:B------:R-:W-:Y:S01]  /*72f0*/  ISETP.GE.AND P6, PT, R19, RZ, PT ;  /* 0x000000ff1300720c */ /* 0x000fe20003fc6270 */
[----:B------:R-:W-:Y:S01]  /*7300*/  VIADD R19, R236, 0xd8 ;  /* 0x000000d8ec137836 */ /* 0x000fe20000000000 */
[----:B------:R-:W-:Y:S01]  /*7310*/  IABS R17, R10 ;  /* 0x0000000a00117213 */ /* 0x000fe20000000000 */
[----:B------:R-:W-:Y:S01]  /*7320*/  @!P1 IMAD.IADD R9, R9, 0x1, -R4 ;  /* 0x0000000109099824 */ /* 0x000fe200078e0a04 */
[----:B------:R-:W-:Y:S01]  /*7330*/  ISETP.GT.U32.AND P0, PT, R4, R12, PT ;  /* 0x0000000c0400720c */ /* 0x000fe20003f04070 */
[----:B-1----:R-:W-:Y:S01]  /*7340*/  VIADD R16, R236, 0x2e ;  /* 0x0000002eec107836 */ /* 0x002fe20000000000 */
[----:B------:R-:W-:Y:S01]  /*7350*/  ISETP.GE.AND P1, PT, R25, RZ, PT ;  /* 0x000000ff1900720c */ /* 0x000fe20003f26270 */
[----:B------:R-:W-:Y:S01]  /*7360*/  IMAD.HI.U32 R7, R2, R17, RZ ;  /* 0x0000001102077227 */ /* 0x000fe200078e00ff */
[----:B------:R-:W-:-:S02]  /*7370*/  IABS R21, R19 ;  /* 0x0000001300157213 */ /* 0x000fc40000000000 */
[----:B------:R-:W-:Y:S01]  /*7380*/  IABS R25, R29 ;  /* 0x0000001d00197213 */ /* 0x000fe20000000000 */
[--C-:B------:R-:W-:Y:S01]  /*7390*/  @!P5 IMAD.IADD R14, R14, 0x1, -R4.reuse ;  /* 0x000000010e0ed824 */ /* 0x100fe200078e0a04 */
[----:B------:R-:W-:Y:S01]  /*73a0*/  IABS R232, R16 ;  /* 0x0000001000e87213 */ /* 0x000fe20000000000 */
[----:B------:R-:W-:Y:S01]  /*73b0*/  @!P3 IMAD.IADD R11, R11, 0x1, -R4 ;  /* 0x000000010b0bb824 */ /* 0x000fe200078e0a04 */
[----:B------:R-:W-:Y:S01]  /*73c0*/  ISETP.GE.AND P3, PT, R10, RZ, PT ;  /* 0x000000ff0a00720c */ /* 0x000fe20003f66270 */
[----:B------:R-:W-:Y:S01]  /*73d0*/  IMAD.MOV R13, RZ, RZ, -R7 ;  /* 0x000000ffff0d7224 */ /* 0x000fe200078e0a07 */
[----:B------:R-:W-:Y:S01]  /*73e0*/  ISETP.GT.U32.AND P5, PT, R4, R14, PT ;  /* 0x0000000e0400720c */ /* 0x000fe20003fa4070 */
[----:B------:R-:W-:-:S04]  /*73f0*/  IMAD.HI.U32 R10, R2, R21, RZ ;  /* 0x00000015020a7227 */ /* 0x000fc800078e00ff */
[----:B------:R-:W-:Y:S01]  /*7400*/  @!P0 IMAD.IADD R12, R12, 0x1, -R4 ;  /* 0x000000010c0c8824 */ /* 0x000fe200078e0a04 */
[----:B------:R-:W-:Y:S01]  /*7410*/  ISETP.GE.AND P0, PT, R19, RZ, PT ;  /* 0x000000ff1300720c */ /* 0x000fe20003f06270 */
[C---:B------:R-:W-:Y:S02]  /*7420*/  IMAD R17, R4.reuse, R13, R17 ;  /* 0x0000000d04117224 */ /* 0x040fe400078e0211 */
[----:B------:R-:W-:Y:S02]  /*7430*/  IMAD.MOV R10, RZ, RZ, -R10 ;  /* 0x000000ffff0a7224 */ /* 0x000fe400078e0a0a */
[----:B------:R-:W-:Y:S01]  /*7440*/  @!P1 IMAD.MOV R12, RZ, RZ, -R12 ;  /* 0x000000ffff0c9224 */ /* 0x000fe200078e0a0c */
[C---:B------:R-:W-:Y:S01]  /*7450*/  ISETP.GT.U32.AND P1, PT, R4.reuse, R17, PT ;  /* 0x000000110400720c */ /* 0x040fe20003f24070 */
[----:B------:R-:W-:Y:S02]  /*7460*/  IMAD R21, R4, R10, R21 ;  /* 0x0000000a04157224 */ /* 0x000fe400078e0215 */
[----:B------:R-:W-:Y:S01]  /*7470*/  @!P6 IMAD.MOV R9, RZ, RZ, -R9 ;  /* 0x000000ffff09e224 */ /* 0x000fe200078e0a09 */
[----:B------:R-:W-:Y:S01]  /*7480*/  ISETP.GE.AND P6, PT, R27, RZ, PT ;  /* 0x000000ff1b00720c */ /* 0x000fe20003fc6270 */
[----:B------:R-:W-:Y:S01]  /*7490*/  IMAD.HI.U32 R7, R2, R25, RZ ;  /* 0x0000001902077227 */ /* 0x000fe200078e00ff */
[----:B------:R-:W-:-:S03]  /*74a0*/  IABS R27, R53 ;  /* 0x00000035001b7213 */ /* 0x000fc60000000000 */
[--C-:B------:R-:W-:Y:S01]  /*74b0*/  @!P5 IMAD.IADD R14, R14, 0x1, -R4.reuse ;  /* 0x000000010e0ed824 */ /* 0x100fe200078e0a04 */
[C---:B------:R-:W-:Y:S01]  /*74c0*/  ISETP.GT.U32.AND P5, PT, R4.reuse, R21, PT ;  /* 0x000000150400720c */ /* 0x040fe20003fa4070 */
[----:B------:R-:W-:Y:S02]  /*74d0*/  IMAD.MOV R7, RZ, RZ, -R7 ;  /* 0x000000ffff077224 */ /* 0x000fe400078e0a07 */
[----:B------:R-:W-:Y:S02]  /*74e0*/  @!P1 IMAD.IADD R17, R17, 0x1, -R4 ;  /* 0x0000000111119824 */ /* 0x000fe400078e0a04 */
[C---:B------:R-:W-:Y:S02]  /*74f0*/  IMAD R25, R4.reuse, R7, R25 ;  /* 0x0000000704197224 */ /* 0x040fe400078e0219 */
[----:B------:R-:W-:Y:S01]  /*7500*/  @!P6 IMAD.MOV R14, RZ, RZ, -R14 ;  /* 0x000000ffff0ee224 */ /* 0x000fe200078e0a0e */
[C---:B------:R-:W-:Y:S01]  /*7510*/  ISETP.GT.U32.AND P1, PT, R4.reuse, R17, PT ;  /* 0x000000110400720c */ /* 0x040fe20003f24070 */
[----:B------:R-:W-:Y:S01]  /*7520*/  @!P4 IMAD.MOV R11, RZ, RZ, -R11 ;  /* 0x000000ffff0bc224 */ /* 0x000fe200078e0a0b */
[----:B------:R-:W-:Y:S01]  /*7530*/  ISETP.GT.U32.AND P6, PT, R4, R25, PT ;  /* 0x000000190400720c */ /* 0x000fe20003fc4070 */
[----:B------:R-:W-:Y:S01]  /*7540*/  IMAD.HI.U32 R10, R2, R33, RZ ;  /* 0x00000021020a7227 */ /* 0x000fe200078e00ff */
[----:B------:R-:W-:-:S02]  /*7550*/  ISETP.GE.AND P4, PT, R29, RZ, PT ;  /* 0x000000ff1d00720c */ /* 0x000fc40003f86270 */
[----:B------:R-:W-:Y:S01]  /*7560*/  IABS R29, R35 ;  /* 0x00000023001d7213 */ /* 0x000fe20000000000 */
[----:B------:R-:W-:Y:S02]  /*7570*/  @!P5 IMAD.IADD R21, R21, 0x1, -R4 ;  /* 0x000000011515d824 */ /* 0x000fe400078e0a04 */
[----:B------:R-:W-:Y:S02]  /*7580*/  IMAD.MOV R10, RZ, RZ, -R10 ;  /* 0x000000ffff0a7224 */ /* 0x000fe400078e0a0a */
[----:B------:R-:W-:Y:S01]  /*7590*/  IMAD.HI.U32 R7, R2, R29, RZ ;  /* 0x0000001d02077227 */ /* 0x000fe200078e00ff */
[----:B------:R-:W-:-:S03]  /*75a0*/  ISETP.GT.U32.AND P5, PT, R4, R21, PT ;  /* 0x000000150400720c */ /* 0x000fc60003fa4070 */
[----:B------:R-:W-:Y:S02]  /*75b0*/  IMAD R33, R4, R10, R33 ;  /* 0x0000000a04217224 */ /* 0x000fe400078e0221 */
[----:B------:R-:W-:-:S04]  /*75c0*/  IMAD.HI.U32 R13, R2, R37, RZ ;  /* 0x00000025020d7227 */ /* 0x000fc800078e00ff */
[----:B------:R-:W-:Y:S02]  /*75d0*/  IMAD.MOV R7, RZ, RZ, -R7 ;  /* 0x000000ffff077224 */ /* 0x000fe400078e0a07 */
[--C-:B------:R-:W-:Y:S01]  /*75e0*/  @!P1 IMAD.IADD R17, R17, 0x1, -R4.reuse ;  /* 0x0000000111119824 */ /* 0x100fe200078e0a04 */
[----:B------:R-:W-:Y:S01]  /*75f0*/  ISETP.GE.AND P1, PT, R35, RZ, PT ;  /* 0x000000ff2300720c */ /* 0x000fe20003f26270 */
[----:B------:R-:W-:Y:S01]  /*7600*/  @!P6 IMAD.IADD R25, R25, 0x1, -R4 ;  /* 0x000000011919e824 */ /* 0x000fe200078e0a04 */
[----:B------:R-:W-:Y:S01]  /*7610*/  ISETP.GT.U32.AND P6, PT, R4, R33, PT ;  /* 0x000000210400720c */ /* 0x000fe20003fc4070 */
[----:B------:R-:W-:-:S04]  /*7620*/  IMAD.HI.U32 R19, R2, R27, RZ ;  /* 0x0000001b02137227 */ /* 0x000fc800078e00ff */
[----:B------:R-:W-:Y:S02]  /*7630*/  IMAD.MOV R13, RZ, RZ, -R13 ;  /* 0x000000ffff0d7224 */ /* 0x000fe400078e0a0d */
[----:B------:R-:W-:Y:S02]  /*7640*/  IMAD R29, R4, R7, R29 ;  /* 0x00000007041d7224 */ /* 0x000fe400078e021d */
[----:B------:R-:W-:Y:S02]  /*7650*/  VIADD R35, R236, 0xca ;  /* 0x000000caec237836 */ /* 0x000fe40000000000 */
[----:B------:R-:W-:Y:S02]  /*7660*/  IMAD.MOV R19, RZ, RZ, -R19 ;  /* 0x000000ffff137224 */ /* 0x000fe400078e0a13 */
[C---:B------:R-:W-:Y:S01]  /*7670*/  IMAD R37, R4.reuse, R13, R37 ;  /* 0x0000000d04257224 */ /* 0x040fe200078e0225 */
[----:B------:R-:W-:Y:S01]  /*7680*/  IABS R47, R35 ;  /* 0x00000023002f7213 */ /* 0x000fe20000000000 */
[----:B------:R-:W-:Y:S01]  /*7690*/  @!P5 IMAD.IADD R21, R21, 0x1, -R4 ;  /* 0x000000011515d824 */ /* 0x000fe200078e0a04 */
[C---:B------:R-:W-:Y:S01]  /*76a0*/  ISETP.GT.U32.AND P5, PT, R4.reuse, R29, PT ;  /* 0x0000001d0400720c */ /* 0x040fe20003fa4070 */
[----:B------:R-:W-:-:S02]  /*76b0*/  IMAD R40, R4, R19, R27 ;  /* 0x0000001304287224 */ /* 0x000fc400078e021b */
[----:B------:R-:W-:Y:S02]  /*76c0*/  VIADD R27, R236, 0xcc ;  /* 0x000000ccec1b7836 */ /* 0x000fe40000000000 */
[----:B------:R-:W-:Y:S01]  /*76d0*/  @!P3 IMAD.MOV R17, RZ, RZ, -R17 ;  /* 0x000000ffff11b224 */ /* 0x000fe200078e0a11 */
[C---:B------:R-:W-:Y:S01]  /*76e0*/  ISETP.GT.U32.AND P3, PT, R4.reuse, R25, PT ;  /* 0x000000190400720c */ /* 0x040fe20003f64070 */
[----:B------:R-:W-:Y:S01]  /*76f0*/  @!P0 IMAD.MOV R21, RZ, RZ, -R21 ;  /* 0x000000ffff158224 */ /* 0x000fe200078e0a15 */
[----:B------:R-:W-:Y:S01]  /*7700*/  ISETP.GT.U32.AND P0, PT, R4, R37, PT ;  /* 0x000000250400720c */ /* 0x000fe20003f04070 */
[----:B------:R-:W-:Y:S01]  /*7710*/  IMAD.HI.U32 R10, R2, R47, RZ ;  /* 0x0000002f020a7227 */ /* 0x000fe200078e00ff */
[----:B------:R-:W-:-:S03]  /*7720*/  IABS R13, R27 ;  /* 0x0000001b000d7213 */ /* 0x000fc60000000000 */
[----:B------:R-:W-:Y:S02]  /*7730*/  @!P6 IMAD.IADD R33, R33, 0x1, -R4 ;  /* 0x000000012121e824 */ /* 0x000fe400078e0a04 */
[----:B------:R-:W-:Y:S02]  /*7740*/  IMAD.MOV R19, RZ, RZ, -R10 ;  /* 0x000000ffff137224 */ /* 0x000fe400078e0a0a */
[----:B------:R-:W-:Y:S01]  /*7750*/  @!P5 IMAD.IADD R29, R29, 0x1, -R4 ;  /* 0x000000011d1dd824 */ /* 0x000fe200078e0a04 */
[----:B------:R-:W-:Y:S01]  /*7760*/  ISETP.GT.U32.AND P6, PT, R4, R33, PT ;  /* 0x000000210400720c */ /* 0x000fe20003fc4070 */
[----:B------:R-:W-:-:S03]  /*7770*/  IMAD.HI.U32 R7, R2, R13, RZ ;  /* 0x0000000d02077227 */ /* 0x000fc600078e00ff */
[C---:B------:R-:W-:Y:S01]  /*7780*/  ISETP.GT.U32.AND P5, PT, R4.reuse, R29, PT ;  /* 0x0000001d0400720c */ /* 0x040fe20003fa4070 */
[C---:B------:R-:W-:Y:S02]  /*7790*/  IMAD R47, R4.reuse, R19, R47 ;  /* 0x00000013042f7224 */ /* 0x040fe400078e022f */
[----:B------:R-:W-:Y:S02]  /*77a0*/  IMAD.MOV R7, RZ, RZ, -R7 ;  /* 0x000000ffff077224 */ /* 0x000fe400078e0a07 */
[--C-:B------:R-:W-:Y:S01]  /*77b0*/  @!P3 IMAD.IADD R25, R25, 0x1, -R4.reuse ;  /* 0x000000011919b824 */ /* 0x100fe200078e0a04 */
[C---:B------:R-:W-:Y:S01]  /*77c0*/  ISETP.GT.U32.AND P3, PT, R4.reuse, R40, PT ;  /* 0x000000280400720c */ /* 0x040fe20003f64070 */
[--C-:B------:R-:W-:Y:S01]  /*77d0*/  @!P0 IMAD.IADD R37, R37, 0x1, -R4.reuse ;  /* 0x0000000125258824 */ /* 0x100fe200078e0a04 */
[C---:B------:R-:W-:Y:S01]  /*77e0*/  ISETP.GT.U32.AND P0, PT, R4.reuse, R47, PT ;  /* 0x0000002f0400720c */ /* 0x040fe20003f04070 */
[----:B------:R-:W-:Y:S02]  /*77f0*/  IMAD R44, R4, R7, R13 ;  /* 0x00000007042c7224 */ /* 0x000fe400078e020d */
[----:B------:R-:W-:-:S02]  /*7800*/  @!P6 IMAD.IADD R33, R33, 0x1, -R4 ;  /* 0x000000012121e824 */ /* 0x000fc400078e0a04 */
[----:B------:R-:W-:Y:S01]  /*7810*/  @!P5 IMAD.IADD R29, R29, 0x1, -R4 ;  /* 0x000000011d1dd824 */ /* 0x000fe200078e0a04 */
[----:B------:R-:W-:Y:S01]  /*7820*/  ISETP.GT.U32.AND P6, PT, R4, R44, PT ;  /* 0x0000002c0400720c */ /* 0x000fe20003fc4070 */
[----:B------:R-:W-:Y:S01]  /*7830*/  IMAD.HI.U32 R7, R2, R51, RZ ;  /* 0x0000003302077227 */ /* 0x000fe200078e00ff */
[----:B------:R-:W-:-:S03]  /*7840*/  ISETP.GE.AND P5, PT, R42, RZ, PT ;  /* 0x000000ff2a00720c */ /* 0x000fc60003fa6270 */
[--C-:B------:R-:W-:Y:S01]  /*7850*/  @!P3 IMAD.IADD R40, R40, 0x1, -R4.reuse ;  /* 0x000000012828b824 */ /* 0x100fe200078e0a04 */
[----:B------:R-:W-:Y:S01]  /*7860*/  ISETP.GE.AND P3, PT, R49, RZ, PT ;  /* 0x000000ff3100720c */ /* 0x000fe20003f66270 */
[----:B------:R-:W-:Y:S02]  /*7870*/  @!P0 IMAD.IADD R47, R47, 0x1, -R4 ;  /* 0x000000012f2f8824 */ /* 0x000fe400078e0a04 */
[----:B------:R-:W-:Y:S01]  /*7880*/  @!P4 IMAD.MOV R25, RZ, RZ, -R25 ;  /* 0x000000ffff19c224 */ /* 0x000fe200078e0a19 */
[----:B------:R-:W-:Y:S01]  /*7890*/  ISETP.GT.U32.AND P0, PT, R4, R40, PT ;  /* 0x000000280400720c */ /* 0x000fe20003f04070 */
[----:B------:R-:W-:Y:S01]  /*78a0*/  IMAD.HI.U32 R10, R2, R55, RZ ;  /* 0x00000037020a7227 */ /* 0x000fe200078e00ff */
[----:B------:R-:W-:-:S03]  /*78b0*/  ISETP.GT.U32.AND P4, PT, R4, R47, PT ;  /* 0x0000002f0400720c */ /* 0x000fc60003f84070 */
[----:B------:R-:W-:Y:S02]  /*78c0*/  IMAD.MOV R7, RZ, RZ, -R7 ;  /* 0x000000ffff077224 */ /* 0x000fe400078e0a07 */
[----:B------:R-:W-:Y:S01]  /*78d0*/  @!P6 IMAD.IADD R44, R44, 0x1, -R4 ;  /* 0x000000012c2ce824 */ /* 0x000fe200078e0a04 */
[----:B------:R-:W-:Y:S01]  /*78e0*/  ISETP.GT.U32.AND P6, PT, R4, R37, PT ;  /* 0x000000250400720c */ /* 0x000fe20003fc4070 */
[----:B------:R-:W-:Y:S02]  /*78f0*/  IMAD.MOV R10, RZ, RZ, -R10 ;  /* 0x000000ffff0a7224 */ /* 0x000fe400078e0a0a */
[C---:B------:R-:W-:Y:S02]  /*7900*/  VIADD R13, R236.reuse, 0xc4 ;  /* 0x000000c4ec0d7836 */ /* 0x040fe40000000000 */
[----:B------:R-:W-:Y:S02]  /*7910*/  VIADD R19, R236, 0xc2 ;  /* 0x000000c2ec137836 */ /* 0x000fe40000000000 */
[C---:B------:R-:W-:Y:S01]  /*7920*/  IMAD R51, R4.reuse, R7, R51 ;  /* 0x0000000704337224 */ /* 0x040fe200078e0233 */
[----:B------:R-:W-:Y:S01]  /*7930*/  IABS R59, R13 ;  /* 0x0000000d003b7213 */ /* 0x000fe20000000000 */
[----:B------:R-:W-:Y:S01]  /*7940*/  @!P1 IMAD.MOV R29, RZ, RZ, -R29 ;  /* 0x000000ffff1d9224 */ /* 0x000fe200078e0a1d */
[C---:B------:R-:W-:Y:S01]  /*7950*/  ISETP.GT.U32.AND P1, PT, R4.reuse, R44, PT ;  /* 0x0000002c0400720c */ /* 0x040fe20003f24070 */
[C---:B------:R-:W-:Y:S01]  /*7960*/  IMAD R55, R4.reuse, R10, R55 ;  /* 0x0000000a04377224 */ /* 0x040fe200078e0237 */
[----:B------:R-:W-:Y:S01]  /*7970*/  IABS R63, R19 ;  /* 0x00000013003f7213 */ /* 0x000fe20000000000 */
[----:B------:R-:W-:Y:S01]  /*7980*/  @!P5 IMAD.MOV R33, RZ, RZ, -R33 ;  /* 0x000000ffff21d224 */ /* 0x000fe200078e0a21 */
[----:B------:R-:W-:Y:S01]  /*7990*/  ISETP.GT.U32.AND P5, PT, R4, R51, PT ;  /* 0x000000330400720c */ /* 0x000fe20003fa4070 */
[--C-:B------:R-:W-:Y:S01]  /*79a0*/  @!P0 IMAD.IADD R40, R40, 0x1, -R4.reuse ;  /* 0x0000000128288824 */ /* 0x100fe200078e0a04 */
[----:B------:R-:W-:Y:S01]  /*79b0*/  ISETP.GT.U32.AND P0, PT, R4, R55, PT ;  /* 0x000000370400720c */ /* 0x000fe20003f04070 */
[----:B------:R-:W-:Y:S01]  /*79c0*/  @!P4 IMAD.IADD R47, R47, 0x1, -R4 ;  /* 0x000000012f2fc824 */ /* 0x000fe200078e0a04 */
[----:B------:R-:W-:Y:S01]  /*79d0*/  ISETP.GE.AND P4, PT, R35, RZ, PT ;  /* 0x000000ff2300720c */ /* 0x000fe20003f86270 */
[----:B------:R-:W-:-:S04]  /*79e0*/  IMAD.HI.U32 R7, R2, R59, RZ ;  /* 0x0000003b02077227 */ /* 0x000fc800078e00ff */
[----:B------:R-:W-:-:S04]  /*79f0*/  IMAD.HI.U32 R10, R2, R63, RZ ;  /* 0x0000003f020a7227 */ /* 0x000fc800078e00ff */
[----:B------:R-:W-:Y:S02]  /*7a00*/  IMAD.MOV R7, RZ, RZ, -R7 ;  /* 0x000000ffff077224 */ /* 0x000fe400078e0a07 */
[----:B------:R-:W-:Y:S02]  /*7a10*/  IMAD.MOV R10, RZ, RZ, -R10 ;  /* 0x000000ffff0a7224 */ /* 0x000fe400078e0a0a */
[--C-:B------:R-:W-:Y:S01]  /*7a20*/  @!P1 IMAD.IADD R44, R44, 0x1, -R4.reuse ;  /* 0x000000012c2c9824 */ /* 0x100fe200078e0a04 */
[----:B------:R-:W-:Y:S01]  /*7a30*/  ISETP.GE.AND P1, PT, R27, RZ, PT ;  /* 0x000000ff1b00720c */ /* 0x000fe20003f26270 */
[--C-:B------:R-:W-:Y:S01]  /*7a40*/  @!P6 IMAD.IADD R37, R37, 0x1, -R4.reuse ;  /* 0x000000012525e824 */ /* 0x100fe200078e0a04 */
[----:B------:R-:W-:Y:S01]  /*7a50*/  ISETP.GE.AND P6, PT, R53, RZ, PT ;  /* 0x000000ff3500720c */ /* 0x000fe20003fc6270 */
[----:B------:R-:W-:Y:S01]  /*7a60*/  @!P5 IMAD.IADD R51, R51, 0x1, -R4 ;  /* 0x000000013333d824 */ /* 0x000fe200078e0a04 */
[----:B------:R-:W-:Y:S01]  /*7a70*/  ISETP.GE.AND P5, PT, R57, RZ, PT ;  /* 0x000000ff3900720c */ /* 0x000fe20003fa6270 */
[----:B------:R-:W-:-:S02]  /*7a80*/  VIADD R27, R236, 0xc0 ;  /* 0x000000c0ec1b7836 */ /* 0x000fc40000000000 */
[C---:B------:R-:W-:Y:S02]  /*7a90*/  IMAD R59, R4.reuse, R7, R59 ;  /* 0x00000007043b7224 */ /* 0x040fe400078e023b */
[C---:B------:R-:W-:Y:S01]  /*7aa0*/  IMAD R63, R4.reuse, R10, R63 ;  /* 0x0000000a043f7224 */ /* 0x040fe200078e023f */
[----:B------:R-:W-:Y:S01]  /*7ab0*/  IABS R67, R27 ;  /* 0x0000001b00437213 */ /* 0x000fe20000000000 */
[----:B------:R-:W-:Y:S01]  /*7ac0*/  @!P0 IMAD.IADD R55, R55, 0x1, -R4 ;  /* 0x0000000137378824 */ /* 0x000fe200078e0a04 */
[C---:B------:R-:W-:Y:S01]  /*7ad0*/  ISETP.GT.U32.AND P0, PT, R4.reuse, R51, PT ;  /* 0x000000330400720c */ /* 0x040fe20003f04070 */
[----:B------:R-:W-:Y:S01]  /*7ae0*/  @!P3 IMAD.MOV R37, RZ, RZ, -R37 ;  /* 0x000000ffff25b224 */ /* 0x000fe200078e0a25 */
[C---:B------:R-:W-:Y:S01]  /*7af0*/  ISETP.GT.U32.AND P3, PT, R4.reuse, R59, PT ;  /* 0x0000003b0400720c */ /* 0x040fe20003f64070 */
[----:B------:R-:W-:Y:S01]  /*7b00*/  @!P4 IMAD.MOV R47, RZ, RZ, -R47 ;  /* 0x000000ffff2fc224 */ /* 0x000fe200078e0a2f */
[----:B------:R-:W-:Y:S01]  /*7b10*/  ISETP.GT.U32.AND P4, PT, R4, R63, PT ;  /* 0x0000003f0400720c */ /* 0x000fe20003f84070 */
[----:B------:R-:W-:-:S04]  /*7b20*/  IMAD.HI.U32 R7, R2, R67, RZ ;  /* 0x0000004302077227 */ /* 0x000fc800078e00ff */
[----:B------:R-:W-:Y:S02]  /*7b30*/  VIADD R10, R236, 0xbe ;  /* 0x000000beec0a7836 */ /* 0x000fe40000000000 */
[----:B------:R-:W-:Y:S02]  /*7b40*/  IMAD.MOV R7, RZ, RZ, -R7 ;  /* 0x000000ffff077224 */ /* 0x000fe400078e0a07 */
[----:B------:R-:W-:Y:S01]  /*7b50*/  @!P6 IMAD.MOV R40, RZ, RZ, -R40 ;  /* 0x000000ffff28e224 */ /* 0x000fe200078e0a28 */
[C---:B------:R-:W-:Y:S01]  /*7b60*/  ISETP.GT.U32.AND P6, PT, R4.reuse, R55, PT ;  /* 0x000000370400720c */ /* 0x040fe20003fc4070 */
[--C-:B------:R-:W-:Y:S01]  /*7b70*/  @!P0 IMAD.IADD R51, R51, 0x1, -R4.reuse ;  /* 0x0000000133338824 */ /* 0x100fe200078e0a04 */
[----:B------:R-:W-:Y:S01]  /*7b80*/  IABS R71, R10 ;  /* 0x0000000a00477213 */ /* 0x000fe20000000000 */
[----:B------:R-:W-:Y:S01]  /*7b90*/  @!P3 IMAD.IADD R59, R59, 0x1, -R4 ;  /* 0x000000013b3bb824 */ /* 0x000fe200078e0a04 */
[----:B------:R-:W-:Y:S01]  /*7ba0*/  ISETP.GE.AND P0, PT, R13, RZ, PT ;  /* 0x000000ff0d00720c */ /* 0x000fe20003f06270 */
[----:B------:R-:W-:-:S02]  /*7bb0*/  IMAD R67, R4, R7, R67 ;  /* 0x0000000704437224 */ /* 0x000fc400078e0243 */
[----:B------:R-:W-:Y:S01]  /*7bc0*/  @!P4 IMAD.IADD R63, R63, 0x1, -R4 ;  /* 0x000000013f3fc824 */ /* 0x000fe200078e0a04 */
[C---:B------:R-:W-:Y:S01]  /*7bd0*/  ISETP.GT.U32.AND P3, PT, R4.reuse, R59, PT ;  /* 0x0000003b0400720c */ /* 0x040fe20003f64070 */
[----:B------:R-:W-:Y:S01]  /*7be0*/  @!P1 IMAD.MOV R44, RZ, RZ, -R44 ;  /* 0x000000ffff2c9224 */ /* 0x000fe200078e0a2c */
[----:B------:R-:W-:Y:S01]  /*7bf0*/  ISETP.GE.AND P1, PT, R61, RZ, PT ;  /* 0x000000ff3d00720c */ /* 0x000fe20003f26270 */
[----:B------:R-:W-:Y:S01]  /*7c00*/  @!P5 IMAD.MOV R51, RZ, RZ, -R51 ;  /* 0x000000ffff33d224 */ /* 0x000fe200078e0a33 */
[----:B------:R-:W-:Y:S01]  /*7c10*/  ISETP.GT.U32.AND P4, PT, R4, R63, PT ;  /* 0x0000003f0400720c */ /* 0x000fe20003f84070 */
[----:B------:R-:W-:Y:S01]  /*7c20*/  IMAD.HI.U32 R7, R2, R71, RZ ;  /* 0x0000004702077227 */ /* 0x000fe200078e00ff */
[----:B------:R-:W-:-:S03]  /*7c30*/  ISETP.GT.U32.AND P5, PT, R4, R67, PT ;  /* 0x000000430400720c */ /* 0x000fc60003fa4070 */
[----:B------:R-:W-:Y:S02]  /*7c40*/  IMAD.MOV R7, RZ, RZ, -R7 ;  /* 0x000000ffff077224 */ /* 0x000fe400078e0a07 */
[--C-:B------:R-:W-:Y:S01]  /*7c50*/  @!P6 IMAD.IADD R55, R55, 0x1, -R4.reuse ;  /* 0x000000013737e824 */ /* 0x100fe200078e0a04 */
[----:B------:R-:W-:Y:S01]  /*7c60*/  ISETP.GE.AND P6, PT, R19, RZ, PT ;  /* 0x000000ff1300720c */ /* 0x000fe20003fc6270 */
[----:B------:R-:W-:Y:S02]  /*7c70*/  VIADD R19, R236, 0xbc ;  /* 0x000000bcec137836 */ /* 0x000fe40000000000 */
[----:B------:R-:W-:Y:S02]  /*7c80*/  IMAD R71, R4, R7, R71 ;  /* 0x0000000704477224 */ /* 0x000fe400078e0247 */
[----:B------:R-:W-:Y:S01]  /*7c90*/  @!P1 IMAD.MOV R55, RZ, RZ, -R55 ;  /* 0x000000ffff379224 */ /* 0x000fe200078e0a37 */
[----:B------:R-:W-:Y:S01]  /*7ca0*/  ISETP.GE.AND P1, PT, R27, RZ, PT ;  /* 0x000000ff1b00720c */ /* 0x000fe20003f26270 */
[----:B------:R-:W-:Y:S01]  /*7cb0*/  VIADD R27, R236, 0xba ;  /* 0x000000baec1b7836 */ /* 0x000fe20000000000 */
[----:B------:R-:W-:Y:S01]  /*7cc0*/  IABS R75, R19 ;  /* 0x00000013004b7213 */ /* 0x000fe20000000000 */
[--C-:B------:R-:W-:Y:S01]  /*7cd0*/  @!P3 IMAD.IADD R59, R59, 0x1, -R4.reuse ;  /* 0x000000013b3bb824 */ /* 0x100fe200078e0a04 */
[----:B------:R-:W-:Y:S01]  /*7ce0*/  ISETP.GE.AND P3, PT, R10, RZ, PT ;  /* 0x000000ff0a00720c */ /* 0x000fe20003f66270 */
[--C-:B------:R-:W-:Y:S01]  /*7cf0*/  @!P4 IMAD.IADD R63, R63, 0x1, -R4.reuse ;  /* 0x000000013f3fc824 */ /* 0x100fe200078e0a04 */
[----:B------:R-:W-:Y:S01]  /*7d00*/  ISETP.GT.U32.AND P4, PT, R4, R71, PT ;  /* 0x000000470400720c */ /* 0x000fe20003f84070 */
[----:B------:R-:W-:Y:S01]  /*7d10*/  @!P5 IMAD.IADD R67, R67, 0x1, -R4 ;  /* 0x000000014343d824 */ /* 0x000fe200078e0a04 */
[----:B------:R-:W-:Y:S01]  /*7d20*/  IABS R13, R27 ;  /* 0x0000001b000d7213 */ /* 0x000fe20000000000 */
[----:B------:R-:W-:Y:S01]  /*7d30*/  @!P0 IMAD.MOV R59, RZ, RZ, -R59 ;  /* 0x000000ffff3b8224 */ /* 0x000fe200078e0a3b */
[----:B------:R-:W-:Y:S01]  /*7d40*/  ISETP.GE.AND P5, PT, R19, RZ, PT ;  /* 0x000000ff1300720c */ /* 0x000fe20003fa6270 */
[----:B------:R-:W-:Y:S01]  /*7d50*/  IMAD.HI.U32 R7, R2, R75, RZ ;  /* 0x0000004b02077227 */ /* 0x000fe200078e00ff */
[----:B------:R-:W-:-:S03]  /*7d60*/  ISETP.GT.U32.AND P0, PT, R4, R67, PT ;  /* 0x000000430400720c */ /* 0x000fc60003f04070 */
[----:B------:R-:W-:-:S04]  /*7d70*/  IMAD.HI.U32 R10, R2, R13, RZ ;  /* 0x0000000d020a7227 */ /* 0x000fc800078e00ff */
[----:B------:R-:W-:Y:S02]  /*7d80*/  IMAD.MOV R7, RZ, RZ, -R7 ;  /* 0x000000ffff077224 */ /* 0x000fe400078e0a07 */
[----:B------:R-:W-:Y:S02]  /*7d90*/  VIADD R35, R236, 0xb8 ;  /* 0x000000b8ec237836 */ /* 0x000fe40000000000 */
[----:B------:R-:W-:Y:S02]  /*7da0*/  @!P4 IMAD.IADD R71, R71, 0x1, -R4 ;  /* 0x000000014747c824 */ /* 0x000fe400078e0a04 */
[----:B------:R-:W-:Y:S01]  /*7db0*/  IMAD.MOV R10, RZ, RZ, -R10 ;  /* 0x000000ffff0a7224 */ /* 0x000fe200078e0a0a */
[----:B------:R-:W-:Y:S01]  /*7dc0*/  IABS R19, R35 ;  /* 0x0000002300137213 */ /* 0x000fe20000000000 */
[C---:B------:R-:W-:Y:S01]  /*7dd0*/  IMAD R75, R4.reuse, R7, R75 ;  /* 0x00000007044b7224 */ /* 0x040fe200078e024b */
[----:B------:R-:W-:Y:S01]  /*7de0*/  ISETP.GT.U32.AND P4, PT, R4, R71, PT ;  /* 0x000000470400720c */ /* 0x000fe20003f84070 */
[----:B------:R-:W-:-:S02]  /*7df0*/  @!P0 IMAD.IADD R67, R67, 0x1, -R4 ;  /* 0x0000000143438824 */ /* 0x000fc400078e0a04 */
[C---:B------:R-:W-:Y:S01]  /*7e00*/  IMAD R78, R4.reuse, R10, R13 ;  /* 0x0000000a044e7224 */ /* 0x040fe200078e020d */
[----:B------:R-:W-:Y:S01]  /*7e10*/  ISETP.GT.U32.AND P0, PT, R4, R75, PT ;  /* 0x0000004b0400720c */ /* 0x000fe20003f04070 */
[----:B------:R-:W-:Y:S02]  /*7e20*/  @!P1 IMAD.MOV R67, RZ, RZ, -R67 ;  /* 0x000000ffff439224 */ /* 0x000fe400078e0a43 */
[----:B------:R-:W-:Y:S01]  /*7e30*/  IMAD.HI.U32 R7, R2, R19, RZ ;  /* 0x0000001302077227 */ /* 0x000fe200078e00ff */
[----:B------:R-:W-:-:S03]  /*7e40*/  ISETP.GT.U32.AND P1, PT, R4, R78, PT ;  /* 0x0000004e0400720c */ /* 0x000fc60003f24070 */
[----:B------:R-:W-:Y:S02]  /*7e50*/  VIADD R42, R236, 0xb6 ;  /* 0x000000b6ec2a7836 */ /* 0x000fe40000000000 */
[----:B------:R-:W-:Y:S02]  /*7e60*/  IMAD.MOV R7, RZ, RZ, -R7 ;  /* 0x000000ffff077224 */ /* 0x000fe400078e0a07 */
[--C-:B------:R-:W-:Y:S01]  /*7e70*/  @!P4 IMAD.IADD R71, R71, 0x1, -R4.reuse ;  /* 0x000000014747c824 */ /* 0x100fe200078e0a04 */
[----:B------:R-:W-:Y:S01]  /*7e80*/  IABS R13, R42 ;  /* 0x0000002a000d7213 */ /* 0x000fe20000000000 */
[----:B------:R-:W-:Y:S01]  /*7e90*/  IMAD R82, R4, R7, R19 ;  /* 0x0000000704527224 */ /* 0x000fe200078e0213 */
[----:B------:R-:W-:Y:S01]  /*7ea0*/  ISETP.GE.AND P4, PT, R35, RZ, PT ;  /* 0x000000ff2300720c */ /* 0x000fe20003f86270 */
[----:B------:R-:W-:Y:S02]  /*7eb0*/  @!P0 IMAD.IADD R75, R75, 0x1, -R4 ;  /* 0x000000014b4b8824 */ /* 0x000fe400078e0a04 */
[----:B------:R-:W-:-:S02]  /*7ec0*/  VIADD R57, R236, 0xb2 ;  /* 0x000000b2ec397836 */ /* 0x000fc40000000000 */
[----:B------:R-:W-:Y:S01]  /*7ed0*/  @!P1 IMAD.IADD R78, R78, 0x1, -R4 ;  /* 0x000000014e4e9824 */ /* 0x000fe200078e0a04 */
[C---:B------:R-:W-:Y:S01]  /*7ee0*/  ISETP.GT.U32.AND P0, PT, R4.reuse, R75, PT ;  /* 0x0000004b0400720c */ /* 0x040fe20003f04070 */
[----:B------:R-:W-:Y:S01]  /*7ef0*/  @!P3 IMAD.MOV R71, RZ, RZ, -R71 ;  /* 0x000000ffff47b224 */ /* 0x000fe200078e0a47 */
[----:B------:R-:W-:Y:S01]  /*7f00*/  ISETP.GT.U32.AND P3, PT, R4, R82, PT ;  /* 0x000000520400720c */ /* 0x000fe20003f64070 */
[----:B------:R-:W-:Y:S01]  /*7f10*/  IMAD.HI.U32 R7, R2, R13, RZ ;  /* 0x0000000d02077227 */ /* 0x000fe200078e00ff */
[----:B------:R-:W-:-:S03]  /*7f20*/  ISETP.GT.U32.AND P1, PT, R4, R78, PT ;  /* 0x0000004e0400720c */ /* 0x000fc60003f24070 */
[----:B------:R-:W-:Y:S01]  /*7f30*/  @!P6 IMAD.MOV R63, RZ, RZ, -R63 ;  /* 0x000000ffff3fe224 */ /* 0x000fe200078e0a3f */
[----:B------:R-:W-:Y:S01]  /*7f40*/  ISETP.GE.AND P6, PT, R27, RZ, PT ;  /* 0x000000ff1b00720c */ /* 0x000fe20003fc6270 */
[----:B------:R-:W-:Y:S01]  /*7f50*/  IMAD.MOV R7, RZ, RZ, -R7 ;  /* 0x000000ffff077224 */ /* 0x000fe200078e0a07 */
[----:B------:R-:W-:Y:S01]  /*7f60*/  IABS R27, R57 ;  /* 0x00000039001b7213 */ /* 0x000fe20000000000 */
[----:B------:R-:W-:Y:S02]  /*7f70*/  VIADD R49, R236, 0xb0 ;  /* 0x000000b0ec317836 */ /* 0x000fe40000000000 */
[----:B------:R-:W-:Y:S02]  /*7f80*/  IMAD R86, R4, R7, R13 ;  /* 0x0000000704567224 */ /* 0x000fe400078e020d */
[----:B------:R-:W-:Y:S01]  /*7f90*/  IMAD.HI.U32 R7, R2, R27, RZ ;  /* 0x0000001b02077227 */ /* 0x000fe200078e00ff */
[----:B------:R-:W-:-:S03]  /*7fa0*/  IABS R13, R49 ;  /* 0x00000031000d7213 */ /* 0x000fc60000000000 */
[----:B------:R-:W-:Y:S02]  /*7fb0*/  VIADD R53, R236, 0xb4 ;  /* 0x000000b4ec357836 */ /* 0x000fe40000000000 */
[--C-:B------:R-:W-:Y:S01]  /*7fc0*/  @!P0 IMAD.IADD R75, R75, 0x1, -R4.reuse ;  /* 0x000000014b4b8824 */ /* 0x100fe200078e0a04 */
[----:B------:R-:W-:Y:S01]  /*7fd0*/  ISETP.GT.U32.AND P0, PT, R4, R86, PT ;  /* 0x000000560400720c */ /* 0x000fe20003f04070 */
[----:B------:R-:W-:Y:S01]  /*7fe0*/  IMAD.MOV R7, RZ, RZ, -R7 ;  /* 0x000000ffff077224 */ /* 0x000fe200078e0a07 */
[----:B------:R-:W-:Y:S01]  /*7ff0*/  IABS R10, R53 ;  /* 0x00000035000a7213 */ /* 0x000fe20000000000 */
[--C-:B------:R-:W-:Y:S02]  /*8000*/  @!P3 IMAD.IADD R82, R82, 0x1, -R4.reuse ;  /* 0x000000015252b824 */ /* 0x100fe400078e0a04 */
[----:B------:R-:W-:Y:S01]  /*8010*/  @!P1 IMAD.IADD R78, R78, 0x1, -R4 ;  /* 0x000000014e4e9824 */ /* 0x000fe200078e0a04 */
[----:B------:R-:W-:Y:S01]  /*8020*/  ISETP.GE.AND P1, PT, R42, RZ, PT ;  /* 0x000000ff2a00720c */ /* 0x000fe20003f26270 */
[----:B------:R-:W-:-:S02]  /*8030*/  IMAD R94, R4, R7, R27 ;  /* 0x00000007045e7224 */ /* 0x000fc400078e021b */
[----:B------:R-:W-:Y:S01]  /*8040*/  @!P5 IMAD.MOV R75, RZ, RZ, -R75 ;  /* 0x000000ffff4bd224 */ /* 0x000fe200078e0a4b */
[----:B------:R-:W-:Y:S01]  /*8050*/  ISETP.GT.U32.AND P5, PT, R4, R82, PT ;  /* 0x000000520400720c */ /* 0x000fe20003fa4070 */
[----:B------:R-:W-:-:S04]  /*8060*/  IMAD.HI.U32 R7, R2, R13, RZ ;  /* 0x0000000d02077227 */ /* 0x000fc800078e00ff */
[----:B------:R-:W-:Y:S01]  /*8070*/  @!P6 IMAD.MOV R78, RZ, RZ, -R78 ;  /* 0x000000ffff4ee224 */ /* 0x000fe200078e0a4e */
[----:B------:R-:W-:Y:S01]  /*8080*/  ISETP.GT.U32.AND P6, PT, R4, R94, PT ;  /* 0x0000005e0400720c */ /* 0x000fe20003fc4070 */
[----:B------:R-:W-:Y:S02]  /*8090*/  IMAD.MOV.U32 R19, RZ, RZ, R10 ;  /* 0x000000ffff137224 */ /* 0x000fe400078e000a */
[----:B------:R-:W-:Y:S02]  /*80a0*/  IMAD.MOV R7, RZ, RZ, -R7 ;  /* 0x000000ffff077224 */ /* 0x000fe400078e0a07 */
[----:B------:R-:W-:-:S04]  /*80b0*/  IMAD.HI.U32 R10, R2, R19, RZ ;  /* 0x00000013020a7227 */ /* 0x000fc800078e00ff */
[----:B------:R-:W-:Y:S02]  /*80c0*/  IMAD R98, R4, R7, R13 ;  /* 0x0000000704627224 */ /* 0x000fe400078e020d */
[----:B------:R-:W-:Y:S02]  /*80d0*/  IMAD.MOV R10, RZ, RZ, -R10 ;  /* 0x000000ffff0a7224 */ /* 0x000fe400078e0a0a */
[----:B------:R-:W-:Y:S02]  /*80e0*/  VIADD R27, R236, 0xae ;  /* 0x000000aeec1b7836 */ /* 0x000fe40000000000 */
[--C-:B------:R-:W-:Y:S01]  /*80f0*/  @!P5 IMAD.IADD R82, R82, 0x1, -R4.reuse ;  /* 0x000000015252d824 */ /* 0x100fe200078e0a04 */
[----:B------:R-:W-:Y:S01]  /*8100*/  ISETP.GT.U32.AND P5, PT, R4, R98, PT ;  /* 0x000000620400720c */ /* 0x000fe20003fa4070 */
[----:B------:R-:W-:Y:S01]  /*8110*/  @!P0 IMAD.IADD R86, R86, 0x1, -R4 ;  /* 0x0000000156568824 */ /* 0x000fe200078e0a04 */
[----:B------:R-:W-:Y:S01]  /*8120*/  IABS R101, R27 ;  /* 0x0000001b00657213 */ /* 0x000fe20000000000 */
[----:B------:R-:W-:-:S02]  /*8130*/  IMAD R90, R4, R10, R19 ;  /* 0x0000000a045a7224 */ /* 0x000fc400078e0213 */
[----:B------:R-:W-:Y:S01]  /*8140*/  @!P6 IMAD.IADD R94, R94, 0x1, -R4 ;  /* 0x000000015e5ee824 */ /* 0x000fe200078e0a04 */
[----:B------:R-:W-:Y:S01]  /*8150*/  ISETP.GT.U32.AND P0, PT, R4, R86, PT ;  /* 0x000000560400720c */ /* 0x000fe20003f04070 */
[----:B------:R-:W-:Y:S01]  /*8160*/  VIADD R42, R236, 0xac ;  /* 0x000000acec2a7836 */ /* 0x000fe20000000000 */
[----:B------:R-:W-:Y:S01]  /*8170*/  ISETP.GT.U32.AND P3, PT, R4, R90, PT ;  /* 0x0000005a0400720c */ /* 0x000fe20003f64070 */
[----:B------:R-:W-:Y:S01]  /*8180*/  IMAD.HI.U32 R7, R2, R101, RZ ;  /* 0x0000006502077227 */ /* 0x000fe200078e00ff */
[----:B------:R-:W-:Y:S02]  /*8190*/  ISETP.GT.U32.AND P6, PT, R4, R94, PT ;  /* 0x0000005e0400720c */ /* 0x000fe40003fc4070 */
[----:B------:R-:W-:Y:S01]  /*81a0*/  IABS R105, R42 ;  /* 0x0000002a00697213 */ /* 0x000fe20000000000 */
[----:B------:R-:W-:Y:S02]  /*81b0*/  VIADD R35, R236, 0xaa ;  /* 0x000000aaec237836 */ /* 0x000fe40000000000 */
[----:B------:R-:W-:-:S02]  /*81c0*/  IMAD.MOV R13, RZ, RZ, -R7 ;  /* 0x000000ffff0d7224 */ /* 0x000fc400078e0a07 */
[----:B------:R-:W-:Y:S01]  /*81d0*/  @!P5 IMAD.IADD R98, R98, 0x1, -R4 ;  /* 0x000000016262d824 */ /* 0x000fe200078e0a04 */
[----:B------:R-:W-:Y:S01]  /*81e0*/  IABS R109, R35 ;  /* 0x00000023006d7213 */ /* 0x000fe20000000000 */
[----:B------:R-:W-:Y:S02]  /*81f0*/  IMAD R101, R4, R13, R101 ;  /* 0x0000000d04657224 */ /* 0x000fe400078e0265 */
[----:B------:R-:W-:Y:S01]  /*8200*/  IMAD.HI.U32 R7, R2, R105, RZ ;  /* 0x0000006902077227 */ /* 0x000fe200078e00ff */
[----:B------:R-:W-:-:S03]  /*8210*/  ISETP.GT.U32.AND P5, PT, R4, R98, PT ;  /* 0x000000620400720c */ /* 0x000fc60003fa4070 */
[--C-:B------:R-:W-:Y:S01]  /*8220*/  @!P0 IMAD.IADD R86, R86, 0x1, -R4.reuse ;  /* 0x0000000156568824 */ /* 0x100fe200078e0a04 */
[----:B------:R-:W-:Y:S01]  /*8230*/  ISETP.GE.AND P0, PT, R53, RZ, PT ;  /* 0x000000ff3500720c */ /* 0x000fe20003f06270 */
[--C-:B------:R-:W-:Y:S02]  /*8240*/  @!P3 IMAD.IADD R90, R90, 0x1, -R4.reuse ;  /* 0x000000015a5ab824 */ /* 0x100fe400078e0a04 */
[----:B------:R-:W-:Y:S01]  /*8250*/  @!P6 IMAD.IADD R94, R94, 0x1, -R4 ;  /* 0x000000015e5ee824 */ /* 0x000fe200078e0a04 */
[----:B------:R-:W-:Y:S01]  /*8260*/  ISETP.GT.U32.AND P6, PT, R4, R101, PT ;  /* 0x000000650400720c */ /* 0x000fe20003fc4070 */
[----:B------:R-:W-:Y:S01]  /*8270*/  VIADD R53, R236, 0xa8 ;  /* 0x000000a8ec357836 */ /* 0x000fe20000000000 */
[----:B------:R-:W-:Y:S01]  /*8280*/  ISETP.GT.U32.AND P3, PT, R4, R90, PT ;  /* 0x0000005a0400720c */ /* 0x000fe20003f64070 */
[----:B------:R-:W-:-:S03]  /*8290*/  IMAD.HI.U32 R10, R2, R109, RZ ;  /* 0x0000006d020a7227 */ /* 0x000fc600078e00ff */
[----:B------:R-:W-:Y:S01]  /*82a0*/  IABS R113, R53 ;  /* 0x0000003500717213 */ /* 0x000fe20000000000 */
[----:B------:R-:W-:Y:S02]  /*82b0*/  IMAD.MOV R7, RZ, RZ, -R7 ;  /* 0x000000ffff077224 */ /* 0x000fe400078e0a07 */
[----:B------:R-:W-:Y:S02]  /*82c0*/  IMAD.MOV R10, RZ, RZ, -R10 ;  /* 0x000000ffff0a7224 */ /* 0x000fe400078e0a0a */
[C---:B------:R-:W-:Y:S02]  /*82d0*/  IMAD R105, R4.reuse, R7, R105 ;  /* 0x0000000704697224 */ /* 0x040fe400078e0269 */
[----:B------:R-:W-:Y:S02]  /*82e0*/  IMAD R109, R4, R10, R109 ;  /* 0x0000000a046d7224 */ /* 0x000fe400078e026d */
[----:B------:R-:W-:Y:S01]  /*82f0*/  @!P5 IMAD.IADD R98, R98, 0x1, -R4 ;  /* 0x000000016262d824 */ /* 0x000fe200078e0a04 */
[----:B------:R-:W-:Y:S01]  /*8300*/  ISETP.GT.U32.AND P5, PT, R4, R105, PT ;  /* 0x000000690400720c */ /* 0x000fe20003fa4070 */
[----:B------:R-:W-:-:S04]  /*8310*/  IMAD.HI.U32 R7, R2, R113, RZ ;  /* 0x0000007102077227 */ /* 0x000fc800078e00ff */
[--C-:B------:R-:W-:Y:S01]  /*8320*/  @!P6 IMAD.IADD R101, R101, 0x1, -R4.reuse ;  /* 0x000000016565e824 */ /* 0x100fe200078e0a04 */
[----:B------:R-:W-:Y:S01]  /*8330*/  ISETP.GT.U32.AND P6, PT, R4, R109, PT ;  /* 0x0000006d0400720c */ /* 0x000fe20003fc4070 */
[----:B------:R-:W-:Y:S02]  /*8340*/  IMAD.MOV R7, RZ, RZ, -R7 ;  /* 0x000000ffff077224 */ /* 0x000fe400078e0a07 */
[----:B------:R-:W-:Y:S01]  /*8350*/  @!P3 IMAD.IADD R90, R90, 0x1, -R4 ;  /* 0x000000015a5ab824 */ /* 0x000fe200078e0a04 */
[----:B------:R-:W-:Y:S01]  /*8360*/  ISETP.GE.AND P3, PT, R57, RZ, PT ;  /* 0x000000ff3900720c */ /* 0x000fe20003f66270 */
[----:B------:R-:W-:Y:S02]  /*8370*/  IMAD R113, R4, R7, R113 ;  /* 0x0000000704717224 */ /* 0x000fe400078e0271 */
[----:B------:R-:W-:-:S04]  /*8380*/  IMAD.HI.U32 R7, R2, R117, RZ ;  /* 0x0000007502077227 */ /* 0x000fc800078e00ff */
[----:B------:R-:W-:Y:S02]  /*8390*/  VIADD R57, R236, 0xa2 ;  /* 0x000000a2ec397836 */ /* 0x000fe40000000000 */
[--C-:B------:R-:W-:Y:S01]  /*83a0*/  @!P5 IMAD.IADD R105, R105, 0x1, -R4.reuse ;  /* 0x000000016969d824 */ /* 0x100fe200078e0a04 */
[----:B------:R-:W-:Y:S01]  /*83b0*/  ISETP.GT.U32.AND P5, PT, R4, R113, PT ;  /* 0x000000710400720c */ /* 0x000fe20003fa4070 */
[----:B------:R-:W-:Y:S01]  /*83c0*/  IMAD.MOV R13, RZ, RZ, -R7 ;  /* 0x000000ffff0d7224 */ /* 0x000fe200078e0a07 */
[----:B------:R-:W-:Y:S01]  /*83d0*/  IABS R123, R57 ;  /* 0x00000039007b7213 */ /* 0x000fe20000000000 */
[----:B------:R-:W-:Y:S02]  /*83e0*/  VIADD R61, R236, 0xa4 ;  /* 0x000000a4ec3d7836 */ /* 0x000fe40000000000 */
[----:B------:R-:W-:Y:S01]  /*83f0*/  @!P6 IMAD.IADD R109, R109, 0x1, -R4 ;  /* 0x000000016d6de824 */ /* 0x000fe200078e0a04 */
[----:B------:R-:W-:Y:S01]  /*8400*/  ISETP.GE.AND P6, PT, R49, RZ, PT ;  /* 0x000000ff3100720c */ /* 0x000fe20003fc6270 */
[C---:B------:R-:W-:Y:S01]  /*8410*/  IMAD R117, R4.reuse, R13, R117 ;  /* 0x0000000d04757224 */ /* 0x040fe200078e0275 */
[----:B------:R-:W-:Y:S01]  /*8420*/  IABS R19, R61 ;  /* 0x0000003d00137213 */ /* 0x000fe20000000000 */
[----:B------:R-:W-:Y:S01]  /*8430*/  @!P0 IMAD.MOV R90, RZ, RZ, -R90 ;  /* 0x000000ffff5a8224 */ /* 0x000fe200078e0a5a */
[C---:B------:R-:W-:Y:S01]  /*8440*/  ISETP.GT.U32.AND P0, PT, R4.reuse, R109, PT ;  /* 0x0000006d0400720c */ /* 0x040fe20003f04070 */
[----:B------:R-:W-:Y:S01]  /*8450*/  @!P3 IMAD.MOV R94, RZ, RZ, -R94 ;  /* 0x000000ffff5eb224 */ /* 0x000fe200078e0a5e */
[----:B------:R-:W-:Y:S01]  /*8460*/  ISETP.GT.U32.AND P3, PT, R4, R117, PT ;  /* 0x000000750400720c */ /* 0x000fe20003f64070 */
[----:B------:R-:W-:Y:S01]  /*8470*/  IMAD.HI.U32 R7, R2, R123, RZ ;  /* 0x0000007b02077227 */ /* 0x000fe200078e00ff */
[----:B------:R-:W-:-:S03]  /*8480*/  IABS R49, R65 ;  /* 0x0000004100317213 */ /* 0x000fc60000000000 */
[----:B------:R-:W-:-:S04]  /*8490*/  IMAD.HI.U32 R10, R2, R19, RZ ;  /* 0x00000013020a7227 */ /* 0x000fc800078e00ff */
[----:B------:R-:W-:Y:S02]  /*84a0*/  IMAD.MOV R7, RZ, RZ, -R7 ;  /* 0x000000ffff077224 */ /* 0x000fe400078e0a07 */
[----:B------:R-:W-:Y:S02]  /*84b0*/  @!P5 IMAD.IADD R113, R113, 0x1, -R4 ;  /* 0x000000017171d824 */ /* 0x000fe400078e0a04 */
[----:B------:R-:W-:Y:S01]  /*84c0*/  @!P1 IMAD.MOV R86, RZ, RZ, -R86 ;  /* 0x000000ffff569224 */ /* 0x000fe200078e0a56 */
[C---:B------:R-:W-:Y:S01]  /*84d0*/  ISETP.GT.U32.AND P1, PT, R4.reuse, R105, PT ;  /* 0x000000690400720c */ /* 0x040fe20003f24070 */
[----:B------:R-:W-:Y:S01]  /*84e0*/  IMAD.MOV R10, RZ, RZ, -R10 ;  /* 0x000000ffff0a7224 */ /* 0x000fe200078e0a0a */
[C---:B------:R-:W-:Y:S01]  /*84f0*/  ISETP.GT.U32.AND P5, PT, R4.reuse, R113, PT ;  /* 0x000000710400720c */ /* 0x040fe20003fa4070 */
[----:B------:R-:W-:Y:S01]  /*8500*/  @!P4 IMAD.MOV R82, RZ, RZ, -R82 ;  /* 0x000000ffff52c224 */ /* 0x000fe200078e0a52 */
[C---:B------:R-:W-:Y:S01]  /*8510*/  ISETP.GT.U32.AND P4, PT, R4.reuse, R101, PT ;  /* 0x000000650400720c */ /* 0x040fe20003f84070 */
[----:B------:R-:W-:-:S02]  /*8520*/  IMAD R123, R4, R7, R123 ;  /* 0x00000007047b7224 */ /* 0x000fc400078e027b */
[----:B------:R-:W-:Y:S02]  /*8530*/  IMAD.MOV.U32 R13, RZ, RZ, R49 ;  /* 0x000000ffff0d7224 */ /* 0x000fe400078e0031 */
[C---:B------:R-:W-:Y:S02]  /*8540*/  IMAD R120, R4.reuse, R10, R19 ;  /* 0x0000000a04787224 */ /* 0x040fe400078e0213 */
[--C-:B------:R-:W-:Y:S01]  /*8550*/  @!P0 IMAD.IADD R109, R109, 0x1, -R4.reuse ;  /* 0x000000016d6d8824 */ /* 0x100fe200078e0a04 */
[----:B------:R-:W-:Y:S01]  /*8560*/  ISETP.GT.U32.AND P0, PT, R4, R123, PT ;  /* 0x0000007b0400720c */ /* 0x000fe20003f04070 */
[----:B------:R-:W-:Y:S01]  /*8570*/  @!P3 IMAD.IADD R117, R117, 0x1, -R4 ;  /* 0x000000017575b824 */ /* 0x000fe200078e0a04 */
[----:B------:R-:W-:Y:S01]  /*8580*/  ISETP.GE.AND P3, PT, R53, RZ, PT ;  /* 0x000000ff3500720c */ /* 0x000fe20003f66270 */
[----:B------:R-:W-:-:S04]  /*8590*/  IMAD.HI.U32 R7, R2, R13, RZ ;  /* 0x0000000d02077227 */ /* 0x000fc800078e00ff */
[----:B------:R-:W-:Y:S01]  /*85a0*/  @!P6 IMAD.MOV R98, RZ, RZ, -R98 ;  /* 0x000000ffff62e224 */ /* 0x000fe200078e0a62 */
[----:B------:R-:W-:Y:S01]  /*85b0*/  ISETP.GT.U32.AND P6, PT, R4, R120, PT ;  /* 0x000000780400720c */ /* 0x000fe20003fc4070 */
[----:B------:R-:W-:Y:S02]  /*85c0*/  IMAD.MOV R7, RZ, RZ, -R7 ;  /* 0x000000ffff077224 */ /* 0x000fe400078e0a07 */
[--C-:B------:R-:W-:Y:S01]  /*85d0*/  @!P1 IMAD.IADD R105, R105, 0x1, -R4.reuse ;  /* 0x0000000169699824 */ /* 0x100fe200078e0a04 */
[----:B------:R-:W-:Y:S01]  /*85e0*/  ISETP.GE.AND P1, PT, R42, RZ, PT ;  /* 0x000000ff2a00720c */ /* 0x000fe20003f26270 */
[--C-:B------:R-:W-:Y:S01]  /*85f0*/  @!P4 IMAD.IADD R101, R101, 0x1, -R4.reuse ;  /* 0x000000016565c824 */ /* 0x100fe200078e0a04 */
[----:B------:R-:W-:Y:S01]  /*8600*/  ISETP.GE.AND P4, PT, R27, RZ, PT ;  /* 0x000000ff1b00720c */ /* 0x000fe20003f86270 */
[----:B------:R-:W-:Y:S01]  /*8610*/  @!P5 IMAD.IADD R113, R113, 0x1, -R4 ;  /* 0x000000017171d824 */ /* 0x000fe200078e0a04 */
[----:B------:R-:W-:Y:S01]  /*8620*/  ISETP.GE.AND P5, PT, R35, RZ, PT ;  /* 0x000000ff2300720c */ /* 0x000fe20003fa6270 */
[----:B------:R-:W-:-:S02]  /*8630*/  IMAD R130, R4, R7, R13 ;  /* 0x0000000704827224 */ /* 0x000fc400078e020d */
[--C-:B------:R-:W-:Y:S01]  /*8640*/  @!P0 IMAD.IADD R123, R123, 0x1, -R4.reuse ;  /* 0x000000017b7b8824 */ /* 0x100fe200078e0a04 */
[C---:B------:R-:W-:Y:S01]  /*8650*/  ISETP.GT.U32.AND P0, PT, R4.reuse, R117, PT ;  /* 0x000000750400720c */ /* 0x040fe20003f04070 */
[----:B------:R-:W-:Y:S01]  /*8660*/  @!P3 IMAD.MOV R113, RZ, RZ, -R113 ;  /* 0x000000ffff71b224 */ /* 0x000fe200078e0a71 */
[----:B------:R-:W-:Y:S01]  /*8670*/  ISETP.GT.U32.AND P3, PT, R4, R130, PT ;  /* 0x000000820400720c */ /* 0x000fe20003f64070 */
[--C-:B------:R-:W-:Y:S01]  /*8680*/  @!P6 IMAD.IADD R120, R120, 0x1, -R4.reuse ;  /* 0x000000017878e824 */ /* 0x100fe200078e0a04 */
[----:B------:R-:W-:Y:S01]  /*8690*/  ISETP.GE.AND P6, PT, R69, RZ, PT ;  /* 0x000000ff4500720c */ /* 0x000fe20003fc6270 */
[----:B------:R-:W-:Y:S02]  /*86a0*/  VIADD R19, R236, 0x9e ;  /* 0x0000009eec137836 */ /* 0x000fe40000000000 */
[----:B------:R-:W-:Y:S01]  /*86b0*/  @!P1 IMAD.MOV R105, RZ, RZ, -R105 ;  /* 0x000000ffff699224 */ /* 0x000fe200078e0a69 */
[----:B------:R-:W-:Y:S01]  /*86c0*/  ISETP.GT.U32.AND P1, PT, R4, R120, PT ;  /* 0x000000780400720c */ /* 0x000fe20003f24070 */
[----:B------:R-:W-:Y:S01]  /*86d0*/  @!P4 IMAD.MOV R101, RZ, RZ, -R101 ;  /* 0x000000ffff65c224 */ /* 0x000fe200078e0a65 */
[----:B------:R-:W-:Y:S01]  /*86e0*/  IABS R133, R19 ;  /* 0x0000001300857213 */ /* 0x000fe20000000000 */
[----:B------:R-:W-:Y:S01]  /*86f0*/  VIADD R27, R236, 0x9c ;  /* 0x0000009cec1b7836 */ /* 0x000fe20000000000 */
[----:B------:R-:W-:Y:S01]  /*8700*/  ISETP.GT.U32.AND P4, PT, R4, R123, PT ;  /* 0x0000007b0400720c */ /* 0x000fe20003f84070 */
[--C-:B------:R-:W-:Y:S01]  /*8710*/  @!P0 IMAD.IADD R117, R117, 0x1, -R4.reuse ;  /* 0x0000000175758824 */ /* 0x100fe200078e0a04 */
[----:B------:R-:W-:Y:S01]  /*8720*/  ISETP.GE.AND P0, PT, R57, RZ, PT ;  /* 0x000000ff3900720c */ /* 0x000fe20003f06270 */
[----:B------:R-:W-:Y:S01]  /*8730*/  @!P3 IMAD.IADD R130, R130, 0x1, -R4 ;  /* 0x000000018282b824 */ /* 0x000fe200078e0a04 */
[----:B------:R-:W-:Y:S01]  /*8740*/  IABS R13, R27 ;  /* 0x0000001b000d7213 */ /* 0x000fe20000000000 */
[----:B------:R-:W-:-:S03]  /*8750*/  IMAD.HI.U32 R7, R2, R133, RZ ;  /* 0x0000008502077227 */ /* 0x000fc600078e00ff */
[----:B------:R-:W-:Y:S01]  /*8760*/  ISETP.GT.U32.AND P3, PT, R4, R130, PT ;  /* 0x000000820400720c */ /* 0x000fe20003f64070 */
[----:B------:R-:W-:Y:S02]  /*8770*/  IMAD.MOV R7, RZ, RZ, -R7 ;  /* 0x000000ffff077224 */ /* 0x000fe400078e0a07 */
[----:B------:R-:W-:Y:S01]  /*8780*/  @!P1 IMAD.IADD R120, R120, 0x1, -R4 ;  /* 0x0000000178789824 */ /* 0x000fe200078e0a04 */
[----:B------:R-:W-:Y:S01]  /*8790*/  ISETP.GE.AND P1, PT, R65, RZ, PT ;  /* 0x000000ff4100720c */ /* 0x000fe20003f26270 */
[----:B------:R-:W-:-:S04]  /*87a0*/  IMAD.HI.U32 R10, R2, R13, RZ ;  /* 0x0000000d020a7227 */ /* 0x000fc800078e00ff */
[----:B------:R-:W-:Y:S01]  /*87b0*/  @!P4 IMAD.IADD R123, R123, 0x1, -R4 ;  /* 0x000000017b7bc824 */ /* 0x000fe200078e0a04 */
[----:B------:R-:W-:Y:S01]  /*87c0*/  ISETP.GE.AND P4, PT, R19, RZ, PT ;  /* 0x000000ff1300720c */ /* 0x000fe20003f86270 */
[C---:B------:R-:W-:Y:S02]  /*87d0*/  IMAD R133, R4.reuse, R7, R133 ;  /* 0x0000000704857224 */ /* 0x040fe400078e0285 */
[----:B------:R-:W-:Y:S02]  /*87e0*/  IMAD.MOV R10, RZ, RZ, -R10 ;  /* 0x000000ffff0a7224 */ /* 0x000fe400078e0a0a */
[----:B------:R-:W-:Y:S01]  /*87f0*/  @!P0 IMAD.MOV R123, RZ, RZ, -R123 ;  /* 0x000000ffff7b8224 */ /* 0x000fe200078e0a7b */
[C---:B------:R-:W-:Y:S01]  /*8800*/  ISETP.GT.U32.AND P0, PT, R4.reuse, R133, PT ;  /* 0x000000850400720c */ /* 0x040fe20003f04070 */
[----:B------:R-:W-:Y:S01]  /*8810*/  @!P5 IMAD.MOV R109, RZ, RZ, -R109 ;  /* 0x000000ffff6dd224 */ /* 0x000fe200078e0a6d */
[----:B------:R-:W-:Y:S01]  /*8820*/  ISETP.GE.AND P5, PT, R61, RZ, PT ;  /* 0x000000ff3d00720c */ /* 0x000fe20003fa6270 */
[----:B------:R-:W-:-:S02]  /*8830*/  IMAD R136, R4, R10, R13 ;  /* 0x0000000a04887224 */ /* 0x000fc400078e020d */
[----:B------:R-:W-:Y:S02]  /*8840*/  @!P3 IMAD.IADD R130, R130, 0x1, -R4 ;  /* 0x000000018282b824 */ /* 0x000fe400078e0a04 */
[----:B------:R-:W-:Y:S02]  /*8850*/  VIADD R7, R236, 0x9a ;  /* 0x0000009aec077836 */ /* 0x000fe40000000000 */
[----:B------:R-:W-:Y:S01]  /*8860*/  @!P1 IMAD.MOV R130, RZ, RZ, -R130 ;  /* 0x000000ffff829224 */ /* 0x000fe200078e0a82 */
[----:B------:R-:W-:Y:S01]  /*8870*/  ISETP.GT.U32.AND P1, PT, R4, R136, PT ;  /* 0x000000880400720c */ /* 0x000fe20003f24070 */
[C---:B------:R-:W-:Y:S01]  /*8880*/  VIADD R10, R236.reuse, 0x98 ;  /* 0x00000098ec0a7836 */ /* 0x040fe20000000000 */
[----:B------:R-:W-:Y:S01]  /*8890*/  IABS R139, R7 ;  /* 0x00000007008b7213 */ /* 0x000fe20000000000 */
[----:B------:R-:W-:Y:S02]  /*88a0*/  @!P0 IMAD.IADD R133, R133, 0x1, -R4 ;  /* 0x0000000185858824 */ /* 0x000fe400078e0a04 */
[----:B------:R-:W-:Y:S01]  /*88b0*/  @!P5 IMAD.MOV R120, RZ, RZ, -R120 ;  /* 0x000000ffff78d224 */ /* 0x000fe200078e0a78 */
[----:B------:R-:W-:Y:S01]  /*88c0*/  ISETP.GE.AND P5, PT, R7, RZ, PT ;  /* 0x000000ff0700720c */ /* 0x000fe20003fa6270 */
[----:B------:R-:W-:Y:S01]  /*88d0*/  VIADD R49, R236, 0x96 ;  /* 0x00000096ec317836 */ /* 0x000fe20000000000 */
[----:B------:R-:W-:Y:S01]  /*88e0*/  IABS R13, R10 ;  /* 0x0000000a000d7213 */ /* 0x000fe20000000000 */
[----:B------:R-:W-:Y:S01]  /*88f0*/  IMAD.HI.U32 R7, R2, R139, RZ ;  /* 0x0000008b02077227 */ /* 0x000fe200078e00ff */
[----:B------:R-:W-:-:S02]  /*8900*/  ISETP.GT.U32.AND P0, PT, R4, R133, PT ;  /* 0x000000850400720c */ /* 0x000fc40003f04070 */
[----:B------:R-:W-:Y:S01]  /*8910*/  ISETP.GE.AND P3, PT, R10, RZ, PT ;  /* 0x000000ff0a00720c */ /* 0x000fe20003f66270 */
[----:B------:R-:W-:Y:S01]  /*8920*/  IMAD.MOV R10, RZ, RZ, -R7 ;  /* 0x000000ffff0a7224 */ /* 0x000fe200078e0a07 */
[----:B------:R-:W-:Y:S01]  /*8930*/  IABS R145, R49 ;  /* 0x0000003100917213 */ /* 0x000fe20000000000 */
[----:B------:R-:W-:Y:S02]  /*8940*/  @!P1 IMAD.IADD R136, R136, 0x1, -R4 ;  /* 0x0000000188889824 */ /* 0x000fe400078e0a04 */
[----:B------:R-:W-:-:S03]  /*8950*/  IMAD.HI.U32 R7, R2, R13, RZ ;  /* 0x0000000d02077227 */ /* 0x000fc600078e00ff */
[C---:B------:R-:W-:Y:S01]  /*8960*/  ISETP.GT.U32.AND P1, PT, R4.reuse, R136, PT ;  /* 0x000000880400720c */ /* 0x040fe20003f24070 */
[----:B------:R-:W-:Y:S02]  /*8970*/  IMAD.MOV R142, RZ, RZ, -R7 ;  /* 0x000000ffff8e7224 */ /* 0x000fe400078e0a07 */
[----:B------:R-:W-:Y:S02]  /*8980*/  IMAD R139, R4, R10, R139 ;  /* 0x0000000a048b7224 */ /* 0x000fe400078e028b */
[----:B------:R-:W-:-:S04]  /*8990*/  IMAD.HI.U32 R7, R2, R145, RZ ;  /* 0x0000009102077227 */ /* 0x000fc800078e00ff */
[C---:B------:R-:W-:Y:S02]  /*89a0*/  IMAD R142, R4.reuse, R142, R13 ;  /* 0x0000008e048e7224 */ /* 0x040fe400078e020d */
[----:B------:R-:W-:Y:S02]  /*89b0*/  IMAD.MOV R7, RZ, RZ, -R7 ;  /* 0x000000ffff077224 */ /* 0x000fe400078e0a07 */
[--C-:B------:R-:W-:Y:S01]  /*89c0*/  @!P0 IMAD.IADD R133, R133, 0x1, -R4.reuse ;  /* 0x0000000185858824 */ /* 0x100fe200078e0a04 */
[C---:B------:R-:W-:Y:S01]  /*89d0*/  ISETP.GT.U32.AND P0, PT, R4.reuse, R139, PT ;  /* 0x0000008b0400720c */ /* 0x040fe20003f04070 */
[C---:B------:R-:W-:Y:S02]  /*89e0*/  IMAD R145, R4.reuse, R7, R145 ;  /* 0x0000000704917224 */ /* 0x040fe400078e0291 */
[----:B------:R-:W-:Y:S01]  /*89f0*/  @!P4 IMAD.MOV R133, RZ, RZ, -R133 ;  /* 0x000000ffff85c224 */ /* 0x000fe200078e0a85 */
[----:B------:R-:W-:Y:S01]  /*8a00*/  ISETP.GT.U32.AND P4, PT, R4, R142, PT ;  /* 0x0000008e0400720c */ /* 0x000fe20003f84070 */
[----:B------:R-:W-:Y:S01]  /*8a10*/  @!P1 IMAD.IADD R136, R136, 0x1, -R4 ;  /* 0x0000000188889824 */ /* 0x000fe200078e0a04 */
[----:B------:R-:W-:Y:S01]  /*8a20*/  ISETP.GT.U32.AND P1, PT, R4, R145, PT ;  /* 0x000000910400720c */ /* 0x000fe20003f24070 */
[----:B------:R-:W-:-:S02]  /*8a30*/  VIADD R35, R236, 0x94 ;  /* 0x00000094ec237836 */ /* 0x000fc40000000000 */
[C---:B------:R-:W-:Y:S02]  /*8a40*/  VIADD R42, R236.reuse, 0x92 ;  /* 0x00000092ec2a7836 */ /* 0x040fe40000000000 */
[----:B------:R-:W-:Y:S01]  /*8a50*/  @!P6 IMAD.MOV R117, RZ, RZ, -R117 ;  /* 0x000000ffff75e224 */ /* 0x000fe200078e0a75 */
[----:B------:R-:W-:Y:S01]  /*8a60*/  ISETP.GE.AND P6, PT, R27, RZ, PT ;  /* 0x000000ff1b00720c */ /* 0x000fe20003fc6270 */
[--C-:B------:R-:W-:Y:S01]  /*8a70*/  @!P0 IMAD.IADD R139, R139, 0x1, -R4.reuse ;  /* 0x000000018b8b8824 */ /* 0x100fe200078e0a04 */
[----:B------:R-:W-:Y:S01]  /*8a80*/  IABS R19, R35 ;  /* 0x0000002300137213 */ /* 0x000fe20000000000 */
[----:B------:R-:W-:Y:S01]  /*8a90*/  VIADD R53, R236, 0x90 ;  /* 0x00000090ec357836 */ /* 0x000fe20000000000 */
[----:B------:R-:W-:Y:S01]  /*8aa0*/  IABS R27, R42 ;  /* 0x0000002a001b7213 */ /* 0x000fe20000000000 */
[----:B------:R-:W-:Y:S01]  /*8ab0*/  @!P4 IMAD.IADD R142, R142, 0x1, -R4 ;  /* 0x000000018e8ec824 */ /* 0x000fe200078e0a04 */
[----:B------:R-:W-:Y:S01]  /*8ac0*/  ISETP.GT.U32.AND P4, PT, R4, R139, PT ;  /* 0x0000008b0400720c */ /* 0x000fe20003f84070 */
[----:B------:R-:W-:Y:S01]  /*8ad0*/  IMAD.HI.U32 R10, R2, R19, RZ ;  /* 0x00000013020a7227 */ /* 0x000fe200078e00ff */
[----:B------:R-:W-:-:S03]  /*8ae0*/  IABS R155, R53 ;  /* 0x00000035009b7213 */ /* 0x000fc60000000000 */
[----:B------:R-:W-:-:S04]  /*8af0*/  IMAD.HI.U32 R13, R2, R27, RZ ;  /* 0x0000001b020d7227 */ /* 0x000fc800078e00ff */
[----:B------:R-:W-:Y:S01]  /*8b00*/  @!P1 IMAD.IADD R145, R145, 0x1, -R4 ;  /* 0x0000000191919824 */ /* 0x000fe200078e0a04 */
[C---:B------:R-:W-:Y:S01]  /*8b10*/  ISETP.GT.U32.AND P1, PT, R4.reuse, R142, PT ;  /* 0x0000008e0400720c */ /* 0x040fe20003f24070 */
[----:B------:R-:W-:Y:S02]  /*8b20*/  IMAD.MOV R10, RZ, RZ, -R10 ;  /* 0x000000ffff0a7224 */ /* 0x000fe400078e0a0a */
[----:B------:R-:W-:Y:S02]  /*8b30*/  IMAD.MOV R13, RZ, RZ, -R13 ;  /* 0x000000ffff0d7224 */ /* 0x000fe400078e0a0d */
[C---:B------:R-:W-:Y:S02]  /*8b40*/  IMAD R148, R4.reuse, R10, R19 ;  /* 0x0000000a04947224 */ /* 0x040fe400078e0213 */
[----:B------:R-:W-:Y:S01]  /*8b50*/  @!P6 IMAD.MOV R136, RZ, RZ, -R136 ;  /* 0x000000ffff88e224 */ /* 0x000fe200078e0a88 */
[C---:B------:R-:W-:Y:S01]  /*8b60*/  ISETP.GT.U32.AND P6, PT, R4.reuse, R145, PT ;  /* 0x000000910400720c */ /* 0x040fe20003fc4070 */
[C---:B------:R-:W-:Y:S01]  /*8b70*/  IMAD R152, R4.reuse, R13, R27 ;  /* 0x0000000d04987224 */ /* 0x040fe200078e021b */
[----:B------:R-:W-:Y:S01]  /*8b80*/  ISETP.GT.U32.AND P0, PT, R4, R148, PT ;  /* 0x000000940400720c */ /* 0x000fe20003f04070 */
[----:B------:R-:W-:-:S02]  /*8b90*/  VIADD R57, R236, 0x8c ;  /* 0x0000008cec397836 */ /* 0x000fc40000000000 */
[----:B------:R-:W-:-:S03]  /*8ba0*/  IMAD.HI.U32 R7, R2, R155, RZ ;  /* 0x0000009b02077227 */ /* 0x000fc600078e00ff */
[----:B------:R-:W-:Y:S01]  /*8bb0*/  IABS R27, R57 ;  /* 0x00000039001b7213 */ /* 0x000fe20000000000 */
[--C-:B------:R-:W-:Y:S01]  /*8bc0*/  @!P4 IMAD.IADD R139, R139, 0x1, -R4.reuse ;  /* 0x000000018b8bc824 */ /* 0x100fe200078e0a04 */
[----:B------:R-:W-:Y:S01]  /*8bd0*/  ISETP.GT.U32.AND P4, PT, R4, R152, PT ;  /* 0x000000980400720c */ /* 0x000fe20003f84070 */
[----:B------:R-:W-:Y:S02]  /*8be0*/  VIADD R61, R236, 0x8e ;  /* 0x0000008eec3d7836 */ /* 0x000fe40000000000 */
[----:B------:R-:W-:Y:S02]  /*8bf0*/  IMAD.MOV R7, RZ, RZ, -R7 ;  /* 0x000000ffff077224 */ /* 0x000fe400078e0a07 */
[----:B------:R-:W-:Y:S01]  /*8c00*/  @!P1 IMAD.IADD R142, R142, 0x1, -R4 ;  /* 0x000000018e8e9824 */ /* 0x000fe200078e0a04 */
[----:B------:R-:W-:Y:S01]  /*8c10*/  ISETP.GE.AND P1, PT, R49, RZ, PT ;  /* 0x000000ff3100720c */ /* 0x000fe20003f26270 */
[----:B------:R-:W-:Y:S01]  /*8c20*/  IMAD R155, R4, R7, R155 ;  /* 0x00000007049b7224 */ /* 0x000fe200078e029b */
[----:B------:R-:W-:Y:S01]  /*8c30*/  IABS R159, R61 ;  /* 0x0000003d009f7213 */ /* 0x000fe20000000000 */
[----:B------:R-:W-:-:S04]  /*8c40*/  IMAD.HI.U32 R10, R2, R27, RZ ;  /* 0x0000001b020a7227 */ /* 0x000fc800078e00ff */
[----:B------:R-:W-:Y:S01]  /*8c50*/  @!P6 IMAD.IADD R145, R145, 0x1, -R4 ;  /* 0x000000019191e824 */ /* 0x000fe200078e0a04 */
[----:B------:R-:W-:Y:S01]  /*8c60*/  ISETP.GT.U32.AND P6, PT, R4, R155, PT ;  /* 0x0000009b0400720c */ /* 0x000fe20003fc4070 */
[----:B------:R-:W-:Y:S02]  /*8c70*/  IMAD.MOV R10, RZ, RZ, -R10 ;  /* 0x000000ffff0a7224 */ /* 0x000fe400078e0a0a */
[----:B------:R-:W-:-:S04]  /*8c80*/  IMAD.HI.U32 R7, R2, R159, RZ ;  /* 0x0000009f02077227 */ /* 0x000fc800078e00ff */
[--C-:B------:R-:W-:Y:S02]  /*8c90*/  @!P0 IMAD.IADD R148, R148, 0x1, -R4.reuse ;  /* 0x0000000194948824 */ /* 0x100fe400078e0a04 */
[----:B------:R-:W-:Y:S02]  /*8ca0*/  VIADD R19, R236, 0x8a ;  /* 0x0000008aec137836 */ /* 0x000fe40000000000 */
[----:B------:R-:W-:Y:S01]  /*8cb0*/  @!P4 IMAD.IADD R152, R152, 0x1, -R4 ;  /* 0x000000019898c824 */ /* 0x000fe200078e0a04 */
[C---:B------:R-:W-:Y:S01]  /*8cc0*/  ISETP.GT.U32.AND P0, PT, R4.reuse, R148, PT ;  /* 0x000000940400720c */ /* 0x040fe20003f04070 */
[----:B------:R-:W-:Y:S01]  /*8cd0*/  IMAD R162, R4, R10, R27 ;  /* 0x0000000a04a27224 */ /* 0x000fe200078e021b */
[----:B------:R-:W-:Y:S01]  /*8ce0*/  IABS R65, R19 ;  /* 0x0000001300417213 */ /* 0x000fe20000000000 */
[----:B------:R-:W-:Y:S01]  /*8cf0*/  IMAD.MOV R7, RZ, RZ, -R7 ;  /* 0x000000ffff077224 */ /* 0x000fe200078e0a07 */
[----:B------:R-:W-:Y:S01]  /*8d00*/  ISETP.GE.AND P4, PT, R42, RZ, PT ;  /* 0x000000ff2a00720c */ /* 0x000fe20003f86270 */
[----:B------:R-:W-:Y:S01]  /*8d10*/  @!P5 IMAD.MOV R139, RZ, RZ, -R139 ;  /* 0x000000ffff8bd224 */ /* 0x000fe200078e0a8b */
[C---:B------:R-:W-:Y:S01]  /*8d20*/  ISETP.GT.U32.AND P5, PT, R4.reuse, R152, PT ;  /* 0x000000980400720c */ /* 0x040fe20003fa4070 */
[----:B------:R-:W-:Y:S01]  /*8d30*/  @!P1 IMAD.MOV R145, RZ, RZ, -R145 ;  /* 0x000000ffff919224 */ /* 0x000fe200078e0a91 */
[C---:B------:R-:W-:Y:S01]  /*8d40*/  ISETP.GT.U32.AND P1, PT, R4.reuse, R162, PT ;  /* 0x000000a20400720c */ /* 0x040fe20003f24070 */
[----:B------:R-:W-:-:S02]  /*8d50*/  IMAD R159, R4, R7, R159 ;  /* 0x00000007049f7224 */ /* 0x000fc400078e029f */
[----:B------:R-:W-:Y:S02]  /*8d60*/  @!P6 IMAD.IADD R155, R155, 0x1, -R4 ;  /* 0x000000019b9be824 */ /* 0x000fe400078e0a04 */
[----:B------:R-:W-:Y:S01]  /*8d70*/  IMAD.HI.U32 R13, R2, R65, RZ ;  /* 0x00000041020d7227 */ /* 0x000fe200078e00ff */
[----:B------:R-:W-:-:S03]  /*8d80*/  ISETP.GT.U32.AND P6, PT, R4, R159, PT ;  /* 0x0000009f0400720c */ /* 0x000fc60003fc4070 */
[----:B------:R-:W-:Y:S02]  /*8d90*/  IMAD.MOV R13, RZ, RZ, -R13 ;  /* 0x000000ffff0d7224 */ /* 0x000fe400078e0a0d */
[----:B------:R-:W-:Y:S02]  /*8da0*/  VIADD R27, R236, 0x86 ;  /* 0x00000086ec1b7836 */ /* 0x000fe40000000000 */
[--C-:B------:R-:W-:Y:S01]  /*8db0*/  @!P0 IMAD.IADD R148, R148, 0x1, -R4.reuse ;  /* 0x0000000194948824 */ /* 0x100fe200078e0a04 */
[----:B------:R-:W-:Y:S01]  /*8dc0*/  ISETP.GE.AND P0, PT, R35, RZ, PT ;  /* 0x000000ff2300720c */ /* 0x000fe20003f06270 */
[----:B------:R-:W-:Y:S01]  /*8dd0*/  IMAD R166, R4, R13, R65 ;  /* 0x0000000d04a67224 */ /* 0x000fe200078e0241 */
[----:B------:R-:W-:Y:S01]  /*8de0*/  IABS R13, R27 ;  /* 0x0000001b000d7213 */ /* 0x000fe20000000000 */
[--C-:B------:R-:W-:Y:S02]  /*8df0*/  @!P5 IMAD.IADD R152, R152, 0x1, -R4.reuse ;  /* 0x000000019898d824 */ /* 0x100fe400078e0a04 */
[----:B------:R-:W-:Y:S01]  /*8e00*/  @!P1 IMAD.IADD R162, R162, 0x1, -R4 ;  /* 0x00000001a2a29824 */ /* 0x000fe200078e0a04 */
[----:B------:R-:W-:Y:S01]  /*8e10*/  ISETP.GT.U32.AND P5, PT, R4, R166, PT ;  /* 0x000000a60400720c */ /* 0x000fe20003fa4070 */
[----:B------:R-:W-:-:S02]  /*8e20*/  VIADD R35, R236, 0x88 ;  /* 0x00000088ec237836 */ /* 0x000fc40000000000 */
[----:B------:R-:W-:Y:S01]  /*8e30*/  @!P4 IMAD.MOV R152, RZ, RZ, -R152 ;  /* 0x000000ffff98c224 */ /* 0x000fe200078e0a98 */
[----:B------:R-:W-:Y:S01]  /*8e40*/  ISETP.GT.U32.AND P4, PT, R4, R162, PT ;  /* 0x000000a20400720c */ /* 0x000fe20003f84070 */
[----:B------:R-:W-:Y:S01]  /*8e50*/  @!P6 IMAD.IADD R159, R159, 0x1, -R4 ;  /* 0x000000019f9fe824 */ /* 0x000fe200078e0a04 */
[----:B------:R-:W-:Y:S01]  /*8e60*/  IABS R169, R35 ;  /* 0x0000002300a97213 */ /* 0x000fe20000000000 */
[----:B------:R-:W-:Y:S01]  /*8e70*/  IMAD.HI.U32 R10, R2, R13, RZ ;  /* 0x0000000d020a7227 */ /* 0x000fe200078e00ff */
[----:B------:R-:W-:Y:S02]  /*8e80*/  ISETP.GE.AND P6, PT, R57, RZ, PT ;  /* 0x000000ff3900720c */ /* 0x000fe40003fc6270 */
[----:B------:R-:W-:Y:S01]  /*8e90*/  ISETP.GT.U32.AND P1, PT, R4, R159, PT ;  /* 0x0000009f0400720c */ /* 0x000fe20003f24070 */
[----:B------:R-:W-:Y:S02]  /*8ea0*/  IMAD.MOV R10, RZ, RZ, -R10 ;  /* 0x000000ffff0a7224 */ /* 0x000fe400078e0a0a */
[----:B------:R-:W-:-:S04]  /*8eb0*/  IMAD.HI.U32 R7, R2, R169, RZ ;  /* 0x000000a902077227 */ /* 0x000fc800078e00ff */
[----:B------:R-:W-:Y:S01]  /*8ec0*/  @!P3 IMAD.MOV R142, RZ, RZ, -R142 ;  /* 0x000000ffff8eb224 */ /* 0x000fe200078e0a8e */
[C---:B------:R-:W-:Y:S01]  /*8ed0*/  ISETP.GT.U32.AND P3, PT, R4.reuse, R155, PT ;  /* 0x0000009b0400720c */ /* 0x040fe20003f64070 */
[----:B------:R-:W-:Y:S02]  /*8ee0*/  IMAD R172, R4, R10, R13 ;  /* 0x0000000a04ac7224 */ /* 0x000fe400078e020d */
[----:B------:R-:W-:Y:S02]  /*8ef0*/  IMAD.MOV R7, RZ, RZ, -R7 ;  /* 0x000000ffff077224 */ /* 0x000fe400078e0a07 */
[--C-:B------:R-:W-:Y:S01]  /*8f00*/  @!P4 IMAD.IADD R162, R162, 0x1, -R4.reuse ;  /* 0x00000001a2a2c824 */ /* 0x100fe200078e0a04 */
[C---:B------:R-:W-:Y:S01]  /*8f10*/  ISETP.GT.U32.AND P4, PT, R4.reuse, R172, PT ;  /* 0x000000ac0400720c */ /* 0x040fe20003f84070 */
[----:B------:R-:W-:Y:S02]  /*8f20*/  IMAD R169, R4, R7, R169 ;  /* 0x0000000704a97224 */ /* 0x000fe400078e02a9 */
[----:B------:R-:W-:-:S02]  /*8f30*/  @!P1 IMAD.IADD R159, R159, 0x1, -R4 ;  /* 0x000000019f9f9824 */ /* 0x000fc400078e0a04 */
[--C-:B------:R-:W-:Y:S01]  /*8f40*/  @!P5 IMAD.IADD R166, R166, 0x1, -R4.reuse ;  /* 0x00000001a6a6d824 */ /* 0x100fe200078e0a04 */
[----:B------:R-:W-:Y:S01]  /*8f50*/  ISETP.GT.U32.AND P1, PT, R4, R169, PT ;  /* 0x000000a90400720c */ /* 0x000fe20003f24070 */
[----:B------:R-:W-:Y:S01]  /*8f60*/  @!P3 IMAD.IADD R155, R155, 0x1, -R4 ;  /* 0x000000019b9bb824 */ /* 0x000fe200078e0a04 */
[----:B------:R-:W-:Y:S01]  /*8f70*/  ISETP.GE.AND P3, PT, R61, RZ, PT ;  /* 0x000000ff3d00720c */ /* 0x000fe20003f66270 */
[----:B------:R-:W-:Y:S01]  /*8f80*/  VIADD R49, R236, 0x84 ;  /* 0x00000084ec317836 */ /* 0x000fe20000000000 */
[----:B------:R-:W-:Y:S01]  /*8f90*/  ISETP.GT.U32.AND P5, PT, R4, R166, PT ;  /* 0x000000a60400720c */ /* 0x000fe20003fa4070 */
[----:B------:R-:W-:Y:S01]  /*8fa0*/  @!P0 IMAD.MOV R148, RZ, RZ, -R148 ;  /* 0x000000ffff948224 */ /* 0x000fe200078e0a94 */
[----:B------:R-:W-:Y:S01]  /*8fb0*/  ISETP.GE.AND P0, PT, R53, RZ, PT ;  /* 0x000000ff3500720c */ /* 0x000fe20003f06270 */
[--C-:B------:R-:W-:Y:S01]  /*8fc0*/  @!P4 IMAD.IADD R172, R172, 0x1, -R4.reuse ;  /* 0x00000001acacc824 */ /* 0x100fe200078e0a04 */
[----:B------:R-:W-:Y:S01]  /*8fd0*/  IABS R175, R49 ;  /* 0x0000003100af7213 */ /* 0x000fe20000000000 */
[C---:B------:R-:W-:Y:S01]  /*8fe0*/  VIADD R53, R236.reuse, 0x82 ;  /* 0x00000082ec357836 */ /* 0x040fe20000000000 */
[----:B------:R-:W-:Y:S01]  /*8ff0*/  IABS R61, R103 ;  /* 0x00000067003d7213 */ /* 0x000fe20000000000 */
[----:B------:R-:W-:Y:S01]  /*9000*/  VIADD R42, R236, 0x80 ;  /* 0x00000080ec2a7836 */ /* 0x000fe20000000000 */
[----:B------:R-:W-:Y:S01]  /*9010*/  ISETP.GT.U32.AND P4, PT, R4, R172, PT ;  /* 0x000000ac0400720c */ /* 0x000fe20003f84070 */
[----:B------:R-:W-:Y:S01]  /*9020*/  @!P1 IMAD.IADD R169, R169, 0x1, -R4 ;  /* 0x00000001a9a99824 */ /* 0x000fe200078e0a04 */
[----:B------:R-:W-:Y:S01]  /*9030*/  IABS R179, R53 ;  /* 0x0000003500b37213 */ /* 0x000fe20000000000 */
[----:B------:R-:W-:Y:S01]  /*9040*/  IMAD.HI.U32 R7, R2, R175, RZ ;  /* 0x000000af02077227 */ /* 0x000fe200078e00ff */
[----:B------:R-:W-:-:S03]  /*9050*/  ISETP.GE.AND P1, PT, R27, RZ, PT ;  /* 0x000000ff1b00720c */ /* 0x000fc60003f26270 */
[----:B------:R-:W-:Y:S01]  /*9060*/  @!P3 IMAD.MOV R159, RZ, RZ, -R159 ;  /* 0x000000ffff9fb224 */ /* 0x000fe200078e0a9f */
[----:B------:R-:W-:Y:S01]  /*9070*/  ISETP.GT.U32.AND P3, PT, R4, R169, PT ;  /* 0x000000a90400720c */ /* 0x000fe20003f64070 */
[----:B------:R-:W-:Y:S02]  /*9080*/  IMAD.MOV R13, RZ, RZ, -R7 ;  /* 0x000000ffff0d7224 */ /* 0x000fe400078e0a07 */
[----:B------:R-:W-:Y:S01]  /*9090*/  @!P5 IMAD.IADD R166, R166, 0x1, -R4 ;  /* 0x00000001a6a6d824 */ /* 0x000fe200078e0a04 */
[----:B------:R-:W-:Y:S01]  /*90a0*/  ISETP.GE.AND P5, PT, R35, RZ, PT ;  /* 0x000000ff2300720c */ /* 0x000fe20003fa6270 */
[----:B------:R-:W-:Y:S02]  /*90b0*/  IMAD R175, R4, R13, R175 ;  /* 0x0000000d04af7224 */ /* 0x000fe400078e02af */
[----:B------:R-:W-:-:S04]  /*90c0*/  IMAD.HI.U32 R7, R2, R179, RZ ;  /* 0x000000b302077227 */ /* 0x000fc800078e00ff */
[--C-:B------:R-:W-:Y:S01]  /*90d0*/  @!P4 IMAD.IADD R172, R172, 0x1, -R4.reuse ;  /* 0x00000001acacc824 */ /* 0x100fe200078e0a04 */
[----:B------:R-:W-:Y:S01]  /*90e0*/  ISETP.GT.U32.AND P4, PT, R4, R175, PT ;  /* 0x000000af0400720c */ /* 0x000fe20003f84070 */
[----:B------:R-:W-:Y:S02]  /*90f0*/  IMAD.MOV R7, RZ, RZ, -R7 ;  /* 0x000000ffff077224 */ /* 0x000fe400078e0a07 */
[--C-:B------:R-:W-:Y:S01]  /*9100*/  @!P3 IMAD.IADD R169, R169, 0x1, -R4.reuse ;  /* 0x00000001a9a9b824 */ /* 0x100fe200078e0a04 */
[----:B------:R-:W-:Y:S01]  /*9110*/  ISETP.GE.AND P3, PT, R42, RZ, PT ;  /* 0x000000ff2a00720c */ /* 0x000fe20003f66270 */
[----:B------:R-:W-:Y:S02]  /*9120*/  IMAD R179, R4, R7, R179 ;  /* 0x0000000704b37224 */ /* 0x000fe400078e02b3 */
[----:B------:R-:W-:Y:S01]  /*9130*/  @!P0 IMAD.MOV R155, RZ, RZ, -R155 ;  /* 0x000000ffff9b8224 */ /* 0x000fe200078e0a9b */
[----:B------:R-:W-:Y:S01]  /*9140*/  ISETP.GE.AND P0, PT, R19, RZ, PT ;  /* 0x000000ff1300720c */ /* 0x000fe20003f06270 */
[----:B------:R-:W-:Y:S01]  /*9150*/  @!P5 IMAD.MOV R169, RZ, RZ, -R169 ;  /* 0x000000ffffa9d224 */ /* 0x000fe200078e0aa9 */
[----:B------:R-:W-:Y:S01]  /*9160*/  IABS R19, R42 ;  /* 0x0000002a00137213 */ /* 0x000fe20000000000 */
[----:B------:R-:W-:Y:S01]  /*9170*/  VIADD R7, R236, 0x7e ;  /* 0x0000007eec077836 */ /* 0x000fe20000000000 */
[----:B------:R-:W-:Y:S01]  /*9180*/  ISETP.GT.U32.AND P5, PT, R4, R179, PT ;  /* 0x000000b30400720c */ /* 0x000fe20003fa4070 */
[----:B------:R-:W-:-:S02]  /*9190*/  @!P4 IMAD.IADD R175, R175, 0x1, -R4 ;  /* 0x00000001afafc824 */ /* 0x000fc400078e0a04 */
[----:B------:R-:W-:Y:S01]  /*91a0*/  IMAD.HI.U32 R10, R2, R19, RZ ;  /* 0x00000013020a7227 */ /* 0x000fe200078e00ff */
[----:B------:R-:W-:Y:S02]  /*91b0*/  IABS R27, R7 ;  /* 0x00000007001b7213 */ /* 0x000fe40000000000 */
[C---:B------:R-:W-:Y:S01]  /*91c0*/  ISETP.GT.U32.AND P4, PT, R4.reuse, R175, PT ;  /* 0x000000af0400720c */ /* 0x040fe20003f84070 */
[----:B------:R-:W-:Y:S02]  /*91d0*/  IMAD.MOV R10, RZ, RZ, -R10 ;  /* 0x000000ffff0a7224 */ /* 0x000fe400078e0a0a */
[----:B------:R-:W-:Y:S01]  /*91e0*/  @!P1 IMAD.MOV R172, RZ, RZ, -R172 ;  /* 0x000000ffffac9224 */ /* 0x000fe200078e0aac */
[----:B------:R-:W-:Y:S01]  /*91f0*/  ISETP.GE.AND P1, PT, R7, RZ, PT ;  /* 0x000000ff0700720c */ /* 0x000fe20003f26270 */
[----:B------:R-:W-:Y:S02]  /*9200*/  IMAD R182, R4, R10, R19 ;  /* 0x0000000a04b67224 */ /* 0x000fe400078e0213 */
[----:B------:R-:W-:-:S02]  /*9210*/  @!P5 IMAD.IADD R179, R179, 0x1, -R4 ;  /* 0x00000001b3b3d824 */ /* 0x000fc400078e0a04 */
[----:B------:R-:W-:Y:S02]  /*9220*/  VIADD R10, R236, 0x7c ;  /* 0x0000007cec0a7836 */ /* 0x000fe40000000000 */
[----:B------:R-:W-:Y:S01]  /*9230*/  IMAD.HI.U32 R7, R2, R27, RZ ;  /* 0x0000001b02077227 */ /* 0x000fe200078e00ff */
[C---:B------:R-:W-:Y:S02]  /*9240*/  ISETP.GT.U32.AND P5, PT, R4.reuse, R179, PT ;  /* 0x000000b30400720c */ /* 0x040fe40003fa4070 */
[----:B------:R-:W-:Y:S01]  /*9250*/  IABS R189, R10 ;  /* 0x0000000a00bd7213 */ /* 0x000fe20000000000 */
[----:B------:R-:W-:Y:S01]  /*9260*/  @!P4 IMAD.IADD R175, R175, 0x1, -R4 ;  /* 0x00000001afafc824 */ /* 0x000fe200078e0a04 */
[----:B------:R-:W-:Y:S01]  /*9270*/  ISETP.GT.U32.AND P4, PT, R4, R182, PT ;  /* 0x000000b60400720c */ /* 0x000fe20003f84070 */
[----:B------:R-:W-:Y:S02]  /*9280*/  IMAD.MOV R186, RZ, RZ, -R7 ;  /* 0x000000ffffba7224 */ /* 0x000fe400078e0a07 */
[----:B------:R-:W-:-:S04]  /*9290*/  IMAD.HI.U32 R19, R2, R189, RZ ;  /* 0x000000bd02137227 */ /* 0x000fc800078e00ff */
[----:B------:R-:W-:Y:S02]  /*92a0*/  VIADD R42, R236, 0x78 ;  /* 0x00000078ec2a7836 */ /* 0x000fe40000000000 */
[C---:B------:R-:W-:Y:S02]  /*92b0*/  IMAD R186, R4.reuse, R186, R27 ;  /* 0x000000ba04ba7224 */ /* 0x040fe400078e021b */
[----:B------:R-:W-:Y:S01]  /*92c0*/  IMAD.MOV R19, RZ, RZ, -R19 ;  /* 0x000000ffff137224 */ /* 0x000fe200078e0a13 */
[----:B------:R-:W-:Y:S01]  /*92d0*/  IABS R195, R42 ;  /* 0x0000002a00c37213 */ /* 0x000fe20000000000 */
[----:B------:R-:W-:Y:S01]  /*92e0*/  @!P6 IMAD.MOV R162, RZ, RZ, -R162 ;  /* 0x000000ffffa2e224 */ /* 0x000fe200078e0aa2 */
[----:B------:R-:W-:Y:S01]  /*92f0*/  ISETP.GE.AND P6, PT, R49, RZ, PT ;  /* 0x000000ff3100720c */ /* 0x000fe20003fc6270 */
[----:B------:R-:W-:Y:S01]  /*9300*/  @!P5 IMAD.IADD R179, R179, 0x1, -R4 ;  /* 0x00000001b3b3d824 */ /* 0x000fe200078e0a04 */
[C---:B------:R-:W-:Y:S01]  /*9310*/  ISETP.GT.U32.AND P5, PT, R4.reuse, R186, PT ;  /* 0x000000ba0400720c */ /* 0x040fe20003fa4070 */
[----:B------:R-:W-:-:S02]  /*9320*/  IMAD R189, R4, R19, R189 ;  /* 0x0000001304bd7224 */ /* 0x000fc400078e02bd */
[----:B------:R-:W-:Y:S02]  /*9330*/  VIADD R49, R236, 0x76 ;  /* 0x00000076ec317836 */ /* 0x000fe40000000000 */
[----:B------:R-:W-:Y:S01]  /*9340*/  @!P4 IMAD.IADD R182, R182, 0x1, -R4 ;  /* 0x00000001b6b6c824 */ /* 0x000fe200078e0a04 */
[----:B------:R-:W-:Y:S01]  /*9350*/  ISETP.GT.U32.AND P4, PT, R4, R189, PT ;  /* 0x000000bd0400720c */ /* 0x000fe20003f84070 */
[----:B------:R-:W-:Y:S01]  /*9360*/  IMAD.HI.U32 R27, R2, R195, RZ ;  /* 0x000000c3021b7227 */ /* 0x000fe200078e00ff */
[----:B------:R-:W-:-:S03]  /*9370*/  IABS R35, R49 ;  /* 0x0000003100237213 */ /* 0x000fc60000000000 */
[----:B------:R-:W-:Y:S02]  /*9380*/  IMAD.MOV R27, RZ, RZ, -R27 ;  /* 0x000000ffff1b7224 */ /* 0x000fe400078e0a1b */
[----:B------:R-:W-:Y:S01]  /*9390*/  @!P0 IMAD.MOV R166, RZ, RZ, -R166 ;  /* 0x000000ffffa68224 */ /* 0x000fe200078e0aa6 */
[----:B------:R-:W-:Y:S01]  /*93a0*/  ISETP.GE.AND P0, PT, R53, RZ, PT ;  /* 0x000000ff3500720c */ /* 0x000fe20003f06270 */
[----:B------:R-:W-:Y:S02]  /*93b0*/  IMAD.MOV.U32 R7, RZ, RZ, R35 ;  /* 0x000000ffff077224 */ /* 0x000fe400078e0023 */
[----:B------:R-:W-:Y:S02]  /*93c0*/  VIADD R53, R236, 0x7a ;  /* 0x0000007aec357836 */ /* 0x000fe40000000000 */
[----:B------:R-:W-:Y:S02]  /*93d0*/  IMAD R195, R4, R27, R195 ;  /* 0x0000001b04c37224 */ /* 0x000fe400078e02c3 */
[----:B------:R-:W-:Y:S01]  /*93e0*/  @!P5 IMAD.IADD R186, R186, 0x1, -R4 ;  /* 0x00000001babad824 */ /* 0x000fe200078e0a04 */
[----:B------:R-:W-:Y:S01]  /*93f0*/  ISETP.GT.U32.AND P5, PT, R4, R182, PT ;  /* 0x000000b60400720c */ /* 0x000fe20003fa4070 */
[----:B------:R-:W-:Y:S01]  /*9400*/  VIADD R27, R236, 0x74 ;  /* 0x00000074ec1b7836 */ /* 0x000fe20000000000 */
[----:B------:R-:W-:Y:S01]  /*9410*/  IABS R13, R53 ;  /* 0x00000035000d7213 */ /* 0x000fe20000000000 */
[----:B------:R-:W-:-:S03]  /*9420*/  IMAD.HI.U32 R35, R2, R7, RZ ;  /* 0x0000000702237227 */ /* 0x000fc600078e00ff */
[----:B------:R-:W-:Y:S01]  /*9430*/  IABS R201, R27 ;  /* 0x0000001b00c97213 */ /* 0x000fe20000000000 */
[----:B------:R-:W-:Y:S01]  /*9440*/  @!P4 IMAD.IADD R189, R189, 0x1, -R4 ;  /* 0x00000001bdbdc824 */ /* 0x000fe200078e0a04 */
[C---:B------:R-:W-:Y:S01]  /*9450*/  ISETP.GT.U32.AND P4, PT, R4.reuse, R186, PT ;  /* 0x000000ba0400720c */ /* 0x040fe20003f84070 */
[----:B------:R-:W-:Y:S02]  /*9460*/  IMAD.MOV R35, RZ, RZ, -R35 ;  /* 0x000000ffff237224 */ /* 0x000fe400078e0a23 */
[----:B------:R-:W-:Y:S01]  /*9470*/  @!P6 IMAD.MOV R175, RZ, RZ, -R175 ;  /* 0x000000ffffafe224 */ /* 0x000fe200078e0aaf */
[----:B------:R-:W-:Y:S01]  /*9480*/  ISETP.GT.U32.AND P6, PT, R4, R189, PT ;  /* 0x000000bd0400720c */ /* 0x000fe20003fc4070 */
[----:B------:R-:W-:-:S04]  /*9490*/  IMAD.HI.U32 R19, R2, R13, RZ ;  /* 0x0000000d02137227 */ /* 0x000fc800078e00ff */
[----:B------:R-:W-:Y:S02]  /*94a0*/  IMAD R198, R4, R35, R7 ;  /* 0x0000002304c67224 */ /* 0x000fe400078e0207 */
[----:B------:R-:W-:-:S04]  /*94b0*/  IMAD.HI.U32 R7, R2, R201, RZ ;  /* 0x000000c902077227 */ /* 0x000fc800078e00ff */
[----:B------:R-:W-:Y:S02]  /*94c0*/  IMAD.MOV R19, RZ, RZ, -R19 ;  /* 0x000000ffff137224 */ /* 0x000fe400078e0a13 */
[--C-:B------:R-:W-:Y:S01]  /*94d0*/  @!P5 IMAD.IADD R182, R182, 0x1, -R4.reuse ;  /* 0x00000001b6b6d824 */ /* 0x100fe200078e0a04 */
        /* <DEDUP_REMOVED lines=9> */
[----:B------:R-:W-:Y:S02]  /*9570*/  VIADD R35, R236, 0x72 ;  /* 0x00000072ec237836 */ /* 0x000fe40000000000 */
[--C-:B------:R-:W-:Y:S01]  /*9580*/  @!P5 IMAD.IADD R195, R195, 0x1, -R4.reuse ;  /* 0x00000001c3c3d824 */ /* 0x100fe200078e0a04 */
[----:B------:R-:W-:Y:S01]  /*9590*/  IABS R13, R19 ;  /* 0x00000013000d7213 */ /* 0x000fe20000000000 */
[----:B------:R-:W-:Y:S01]  /*95a0*/  @!P4 IMAD.IADD R186, R186, 0x1, -R4 ;  /* 0x00000001babac824 */ /* 0x000fe200078e0a04 */
[----:B------:R-:W-:Y:S01]  /*95b0*/  IABS R205, R35 ;  /* 0x0000002300cd7213 */ /* 0x000fe20000000000 */
[----:B------:R-:W-:Y:S01]  /*95c0*/  @!P3 IMAD.MOV R182, RZ, RZ, -R182 ;  /* 0x000000ffffb6b224 */ /* 0x000fe200078e0ab6 */
[----:B------:R-:W-:Y:S01]  /*95d0*/  ISETP.GT.U32.AND P4, PT, R4, R198, PT ;  /* 0x000000c60400720c */ /* 0x000fe20003f84070 */
[----:B------:R-:W-:Y:S01]  /*95e0*/  IMAD.HI.U32 R208, R2, R13, RZ ;  /* 0x0000000d02d07227 */ /* 0x000fe200078e00ff */
[----:B------:R-:W-:Y:S02]  /*95f0*/  ISETP.GT.U32.AND P3, PT, R4, R195, PT ;  /* 0x000000c30400720c */ /* 0x000fe40003f64070 */
[----:B------:R-:W-:Y:S01]  /*9600*/  ISETP.GE.AND P5, PT, R53, RZ, PT ;  /* 0x000000ff3500720c */ /* 0x000fe20003fa6270 */
[----:B------:R-:W-:-:S04]  /*9610*/  IMAD.HI.U32 R7, R2, R205, RZ ;  /* 0x000000cd02077227 */ /* 0x000fc800078e00ff */
[--C-:B------:R-:W-:Y:S01]  /*9620*/  @!P0 IMAD.IADD R192, R192, 0x1, -R4.reuse ;  /* 0x00000001c0c08824 */ /* 0x100fe200078e0a04 */
[----:B------:R-:W-:Y:S01]  /*9630*/  ISETP.GE.AND P0, PT, R10, RZ, PT ;  /* 0x000000ff0a00720c */ /* 0x000fe20003f06270 */
[----:B------:R-:W-:Y:S02]  /*9640*/  @!P6 IMAD.IADD R201, R201, 0x1, -R4 ;  /* 0x00000001c9c9e824 */ /* 0x000fe400078e0a04 */
[----:B------:R-:W-:Y:S02]  /*9650*/  IMAD.MOV R208, RZ, RZ, -R208 ;  /* 0x000000ffffd07224 */ /* 0x000fe400078e0ad0 */
[----:B------:R-:W-:Y:S02]  /*9660*/  IMAD.MOV R7, RZ, RZ, -R7 ;  /* 0x000000ffff077224 */ /* 0x000fe400078e0a07 */
[----:B------:R-:W-:Y:S02]  /*9670*/  VIADD R10, R236, 0x6e ;  /* 0x0000006eec0a7836 */ /* 0x000fe40000000000 */
[----:B------:R-:W-:Y:S01]  /*9680*/  @!P1 IMAD.MOV R186, RZ, RZ, -R186 ;  /* 0x000000ffffba9224 */ /* 0x000fe200078e0aba */
[C---:B------:R-:W-:Y:S01]  /*9690*/  ISETP.GT.U32.AND P1, PT, R4.reuse, R201, PT ;  /* 0x000000c90400720c */ /* 0x040fe20003f24070 */
[----:B------:R-:W-:-:S02]  /*96a0*/  IMAD R208, R4, R208, R13 ;  /* 0x000000d004d07224 */ /* 0x000fc400078e020d */
[----:B------:R-:W-:Y:S01]  /*96b0*/  IMAD R205, R4, R7, R205 ;  /* 0x0000000704cd7224 */ /* 0x000fe200078e02cd */
[----:B------:R-:W-:Y:S01]  /*96c0*/  IABS R7, R10 ;  /* 0x0000000a00077213 */ /* 0x000fe20000000000 */
[--C-:B------:R-:W-:Y:S01]  /*96d0*/  @!P4 IMAD.IADD R198, R198, 0x1, -R4.reuse ;  /* 0x00000001c6c6c824 */ /* 0x100fe200078e0a04 */
[C---:B------:R-:W-:Y:S01]  /*96e0*/  ISETP.GT.U32.AND P4, PT, R4.reuse, R192, PT ;  /* 0x000000c00400720c */ /* 0x040fe20003f84070 */
[----:B------:R-:W-:Y:S01]  /*96f0*/  @!P3 IMAD.IADD R195, R195, 0x1, -R4 ;  /* 0x00000001c3c3b824 */ /* 0x000fe200078e0a04 */
[C---:B------:R-:W-:Y:S01]  /*9700*/  ISETP.GT.U32.AND P3, PT, R4.reuse, R208, PT ;  /* 0x000000d00400720c */ /* 0x040fe20003f64070 */
[----:B------:R-:W-:Y:S01]  /*9710*/  IMAD.MOV.U32 R211, RZ, RZ, R7 ;  /* 0x000000ffffd37224 */ /* 0x000fe200078e0007 */
[C---:B------:R-:W-:Y:S01]  /*9720*/  ISETP.GT.U32.AND P6, PT, R4.reuse, R198, PT ;  /* 0x000000c60400720c */ /* 0x040fe20003fc4070 */
[----:B------:R-:W-:Y:S01]  /*9730*/  @!P0 IMAD.MOV R189, RZ, RZ, -R189 ;  /* 0x000000ffffbd8224 */ /* 0x000fe200078e0abd */
[----:B------:R-:W-:Y:S01]  /*9740*/  ISETP.GT.U32.AND P0, PT, R4, R205, PT ;  /* 0x000000cd0400720c */ /* 0x000fe20003f04070 */
[----:B------:R-:W-:-:S02]  /*9750*/  VIADD R7, R236, 0x6c ;  /* 0x0000006cec077836 */ /* 0x000fc40000000000 */
[----:B------:R-:W-:-:S04]  /*9760*/  IMAD.HI.U32 R13, R2, R211, RZ ;  /* 0x000000d3020d7227 */ /* 0x000fc800078e00ff */
[--C-:B------:R-:W-:Y:S01]  /*9770*/  @!P1 IMAD.IADD R201, R201, 0x1, -R4.reuse ;  /* 0x00000001c9c99824 */ /* 0x100fe200078e0a04 */
[----:B------:R-:W-:Y:S01]  /*9780*/  ISETP.GE.AND P1, PT, R27, RZ, PT ;  /* 0x000000ff1b00720c */ /* 0x000fe20003f26270 */
[----:B------:R-:W-:Y:S01]  /*9790*/  IMAD.MOV R13, RZ, RZ, -R13 ;  /* 0x000000ffff0d7224 */ /* 0x000fe200078e0a0d */
[----:B------:R-:W-:Y:S01]  /*97a0*/  IABS R27, R7 ;  /* 0x00000007001b7213 */ /* 0x000fe20000000000 */
[--C-:B------:R-:W-:Y:S01]  /*97b0*/  @!P4 IMAD.IADD R192, R192, 0x1, -R4.reuse ;  /* 0x00000001c0c0c824 */ /* 0x100fe200078e0a04 */
[----:B------:R-:W-:Y:S01]  /*97c0*/  ISETP.GE.AND P4, PT, R42, RZ, PT ;  /* 0x000000ff2a00720c */ /* 0x000fe20003f86270 */
[----:B------:R-:W-:Y:S02]  /*97d0*/  @!P3 IMAD.IADD R208, R208, 0x1, -R4 ;  /* 0x00000001d0d0b824 */ /* 0x000fe400078e0a04 */
[----:B------:R-:W-:Y:S02]  /*97e0*/  IMAD R211, R4, R13, R211 ;  /* 0x0000000d04d37224 */ /* 0x000fe400078e02d3 */
[----:B------:R-:W-:-:S02]  /*97f0*/  IMAD.MOV.U32 R13, RZ, RZ, R27 ;  /* 0x000000ffff0d7224 */ /* 0x000fc400078e001b */
[----:B------:R-:W-:Y:S01]  /*9800*/  @!P0 IMAD.IADD R205, R205, 0x1, -R4 ;  /* 0x00000001cdcd8824 */ /* 0x000fe200078e0a04 */
[----:B------:R-:W-:Y:S01]  /*9810*/  ISETP.GE.AND P0, PT, R35, RZ, PT ;  /* 0x000000ff2300720c */ /* 0x000fe20003f06270 */
[----:B------:R-:W-:Y:S01]  /*9820*/  @!P5 IMAD.MOV R192, RZ, RZ, -R192 ;  /* 0x000000ffffc0d224 */ /* 0x000fe200078e0ac0 */
[----:B------:R-:W-:Y:S01]  /*9830*/  ISETP.GT.U32.AND P5, PT, R4, R208, PT ;  /* 0x000000d00400720c */ /* 0x000fe20003fa4070 */
[----:B------:R-:W-:Y:S01]  /*9840*/  IMAD.HI.U32 R27, R2, R13, RZ ;  /* 0x0000000d021b7227 */ /* 0x000fe200078e00ff */
[----:B------:R-:W-:-:S03]  /*9850*/  ISETP.GT.U32.AND P3, PT, R4, R205, PT ;  /* 0x000000cd0400720c */ /* 0x000fc60003f64070 */
[----:B------:R-:W-:Y:S02]  /*9860*/  IMAD.MOV R27, RZ, RZ, -R27 ;  /* 0x000000ffff1b7224 */ /* 0x000fe400078e0a1b */
[----:B------:R-:W-:Y:S01]  /*9870*/  @!P4 IMAD.MOV R195, RZ, RZ, -R195 ;  /* 0x000000ffffc3c224 */ /* 0x000fe200078e0ac3 */
[C---:B------:R-:W-:Y:S01]  /*9880*/  ISETP.GT.U32.AND P4, PT, R4.reuse, R211, PT ;  /* 0x000000d30400720c */ /* 0x040fe20003f84070 */
[----:B------:R-:W-:Y:S02]  /*9890*/  IMAD R214, R4, R27, R13 ;  /* 0x0000001b04d67224 */ /* 0x000fe400078e020d */
[--C-:B------:R-:W-:Y:S01]  /*98a0*/  @!P6 IMAD.IADD R198, R198, 0x1, -R4.reuse ;  /* 0x00000001c6c6e824 */ /* 0x100fe200078e0a04 */
[----:B------:R-:W-:Y:S01]  /*98b0*/  ISETP.GE.AND P6, PT, R49, RZ, PT ;  /* 0x000000ff3100720c */ /* 0x000fe20003fc6270 */
[--C-:B------:R-:W-:Y:S01]  /*98c0*/  @!P5 IMAD.IADD R208, R208, 0x1, -R4.reuse ;  /* 0x00000001d0d0d824 */ /* 0x100fe200078e0a04 */
[----:B------:R-:W-:Y:S01]  /*98d0*/  ISETP.GT.U32.AND P5, PT, R4, R214, PT ;  /* 0x000000d60400720c */ /* 0x000fe20003fa4070 */
[----:B------:R-:W-:Y:S01]  /*98e0*/  @!P3 IMAD.IADD R205, R205, 0x1, -R4 ;  /* 0x00000001cdcdb824 */ /* 0x000fe200078e0a04 */
[----:B------:R-:W-:Y:S01]  /*98f0*/  ISETP.GE.AND P3, PT, R7, RZ, PT ;  /* 0x000000ff0700720c */ /* 0x000fe20003f66270 */
[----:B------:R-:W-:-:S02]  /*9900*/  VIADD R7, R236, 0x6a ;  /* 0x0000006aec077836 */ /* 0x000fc40000000000 */
[----:B------:R-:W-:Y:S02]  /*9910*/  VIADD R13, R236, 0x68 ;  /* 0x00000068ec0d7836 */ /* 0x000fe40000000000 */
[----:B------:R-:W-:Y:S01]  /*9920*/  @!P4 IMAD.IADD R211, R211, 0x1, -R4 ;  /* 0x00000001d3d3c824 */ /* 0x000fe200078e0a04 */
[----:B------:R-:W-:Y:S01]  /*9930*/  IABS R217, R7 ;  /* 0x0000000700d97213 */ /* 0x000fe20000000000 */
[----:B------:R-:W-:Y:S01]  /*9940*/  @!P1 IMAD.MOV R201, RZ, RZ, -R201 ;  /* 0x000000ffffc99224 */ /* 0x000fe200078e0ac9 */
[----:B------:R-:W-:Y:S01]  /*9950*/  IABS R221, R13 ;  /* 0x0000000d00dd7213 */ /* 0x000fe20000000000 */
[----:B------:R-:W-:Y:S01]  /*9960*/  @!P6 IMAD.MOV R198, RZ, RZ, -R198 ;  /* 0x000000ffffc6e224 */ /* 0x000fe200078e0ac6 */
[----:B------:R-:W-:Y:S01]  /*9970*/  ISETP.GE.AND P6, PT, R19, RZ, PT ;  /* 0x000000ff1300720c */ /* 0x000fe20003fc6270 */
[----:B------:R-:W-:Y:S01]  /*9980*/  @!P5 IMAD.IADD R214, R214, 0x1, -R4 ;  /* 0x00000001d6d6d824 */ /* 0x000fe200078e0a04 */
[----:B------:R-:W-:Y:S01]  /*9990*/  ISETP.GT.U32.AND P5, PT, R4, R211, PT ;  /* 0x000000d30400720c */ /* 0x000fe20003fa4070 */
[----:B------:R-:W-:Y:S01]  /*99a0*/  IMAD.HI.U32 R27, R2, R217, RZ ;  /* 0x000000d9021b7227 */ /* 0x000fe200078e00ff */
[----:B------:R-:W-:-:S02]  /*99b0*/  ISETP.GE.AND P1, PT, R10, RZ, PT ;  /* 0x000000ff0a00720c */ /* 0x000fc40003f26270 */
[----:B------:R-:W-:Y:S01]  /*99c0*/  ISETP.GE.AND P4, PT, R7, RZ, PT ;  /* 0x000000ff0700720c */ /* 0x000fe20003f86270 */
[----:B------:R-:W-:Y:S02]  /*99d0*/  IMAD.MOV R27, RZ, RZ, -R27 ;  /* 0x000000ffff1b7224 */ /* 0x000fe400078e0a1b */
[----:B------:R-:W-:Y:S01]  /*99e0*/  @!P0 IMAD.MOV R205, RZ, RZ, -R205 ;  /* 0x000000ffffcd8224 */ /* 0x000fe200078e0acd */
[C---:B------:R-:W-:Y:S01]  /*99f0*/  ISETP.GT.U32.AND P0, PT, R4.reuse, R214, PT ;  /* 0x000000d60400720c */ /* 0x040fe20003f04070 */
[----:B------:R-:W-:Y:S02]  /*9a00*/  IMAD R217, R4, R27, R217 ;  /* 0x0000001b04d97224 */ /* 0x000fe400078e02d9 */
        /* <DEDUP_REMOVED lines=8> */
[--C-:B------:R-:W-:Y:S01]  /*9a90*/  @!P0 IMAD.IADD R214, R214, 0x1, -R4.reuse ;  /* 0x00000001d6d68824 */ /* 0x100fe200078e0a04 */
[----:B------:R-:W-:Y:S01]  /*9aa0*/  IABS R224, R10 ;  /* 0x0000000a00e07213 */ /* 0x000fe20000000000 */
[----:B------:R-:W-:Y:S01]  /*9ab0*/  @!P1 IMAD.MOV R211, RZ, RZ, -R211 ;  /* 0x000000ffffd39224 */ /* 0x000fe200078e0ad3 */
[----:B------:R-:W-:Y:S01]  /*9ac0*/  ISETP.GE.AND P0, PT, R10, RZ, PT ;  /* 0x000000ff0a00720c */ /* 0x000fe20003f06270 */
[----:B------:R-:W-:Y:S01]  /*9ad0*/  @!P5 IMAD.IADD R217, R217, 0x1, -R4 ;  /* 0x00000001d9d9d824 */ /* 0x000fe200078e0a04 */
[----:B------:R-:W-:Y:S01]  /*9ae0*/  ISETP.GT.U32.AND P1, PT, R4, R221, PT ;  /* 0x000000dd0400720c */ /* 0x000fe20003f24070 */
[----:B------:R-:W-:-:S03]  /*9af0*/  IMAD.HI.U32 R10, R2, R53, RZ ;  /* 0x00000035020a7227 */ /* 0x000fc600078e00ff */
[----:B------:R-:W-:Y:S01]  /*9b00*/  ISETP.GT.U32.AND P5, PT, R4, R217, PT ;  /* 0x000000d90400720c */ /* 0x000fe20003fa4070 */
[----:B------:R-:W-:Y:S01]  /*9b10*/  @!P6 IMAD.MOV R208, RZ, RZ, -R208 ;  /* 0x000000ffffd0e224 */ /* 0x000fe200078e0ad0 */
[----:B------:R-:W-:Y:S01]  /*9b20*/  ISETP.GE.AND P6, PT, R13, RZ, PT ;  /* 0x000000ff0d00720c */ /* 0x000fe20003fc6270 */
[----:B------:R-:W-:Y:S02]  /*9b30*/  IMAD.MOV R10, RZ, RZ, -R10 ;  /* 0x000000ffff0a7224 */ /* 0x000fe400078e0a0a */
[----:B------:R-:W-:-:S04]  /*9b40*/  IMAD.HI.U32 R13, R2, R224, RZ ;  /* 0x000000e0020d7227 */ /* 0x000fc800078e00ff */
[C---:B------:R-:W-:Y:S02]  /*9b50*/  IMAD R53, R4.reuse, R10, R53 ;  /* 0x0000000a04357224 */ /* 0x040fe400078e0235 */
[----:B------:R-:W-:Y:S02]  /*9b60*/  IMAD.MOV R13, RZ, RZ, -R13 ;  /* 0x000000ffff0d7224 */ /* 0x000fe400078e0a0d */
[--C-:B------:R-:W-:Y:S02]  /*9b70*/  @!P5 IMAD.IADD R217, R217, 0x1, -R4.reuse ;  /* 0x00000001d9d9d824 */ /* 0x100fe400078e0a04 */
[----:B------:R-:W-:Y:S02]  /*9b80*/  @!P1 IMAD.IADD R221, R221, 0x1, -R4 ;  /* 0x00000001dddd9824 */ /* 0x000fe400078e0a04 */
[----:B------:R-:W-:Y:S01]  /*9b90*/  @!P4 IMAD.MOV R217, RZ, RZ, -R217 ;  /* 0x000000ffffd9c224 */ /* 0x000fe200078e0ad9 */
[C---:B------:R-:W-:Y:S01]  /*9ba0*/  ISETP.GT.U32.AND P4, PT, R4.reuse, R53, PT ;  /* 0x000000350400720c */ /* 0x040fe20003f84070 */
[C---:B------:R-:W-:Y:S01]  /*9bb0*/  IMAD R224, R4.reuse, R13, R224 ;  /* 0x0000000d04e07224 */ /* 0x040fe200078e02e0 */
[----:B------:R-:W-:Y:S01]  /*9bc0*/  ISETP.GT.U32.AND P1, PT, R4, R221, PT ;  /* 0x000000dd0400720c */ /* 0x000fe20003f24070 */
[----:B------:R-:W-:-:S02]  /*9bd0*/  VIADD R19, R236, 0x62 ;  /* 0x00000062ec137836 */ /* 0x000fc40000000000 */
[----:B------:R-:W-:Y:S01]  /*9be0*/  VIADD R49, R236, 0x5e ;  /* 0x0000005eec317836 */ /* 0x000fe20000000000 */
[----:B------:R-:W-:Y:S01]  /*9bf0*/  ISETP.GT.U32.AND P5, PT, R4, R224, PT ;  /* 0x000000e00400720c */ /* 0x000fe20003fa4070 */
[C---:B------:R-:W-:Y:S01]  /*9c00*/  VIADD R35, R236.reuse, 0x60 ;  /* 0x00000060ec237836 */ /* 0x040fe20000000000 */
[----:B------:R-:W-:Y:S01]  /*9c10*/  IABS R150, R19 ;  /* 0x0000001300967213 */ /* 0x000fe20000000000 */
[----:B------:R-:W-:Y:S01]  /*9c20*/  @!P3 IMAD.MOV R214, RZ, RZ, -R214 ;  /* 0x000000ffffd6b224 */ /* 0x000fe200078e0ad6 */
[----:B------:R-:W-:Y:S01]  /*9c30*/  IABS R69, R49 ;  /* 0x0000003100457213 */ /* 0x000fe20000000000 */
[----:B------:R-:W-:Y:S01]  /*9c40*/  VIADD R42, R236, 0x5a ;  /* 0x0000005aec2a7836 */ /* 0x000fe20000000000 */
        /* <DEDUP_REMOVED lines=9> */
[----:B------:R-:W-:Y:S01]  /*9ce0*/  IMAD.MOV R19, RZ, RZ, -R27 ;  /* 0x000000ffff137224 */ /* 0x000fe200078e0a1b */
[----:B------:R-:W-:Y:S01]  /*9cf0*/  IABS R27, R88 ;  /* 0x00000058001b7213 */ /* 0x000fe20000000000 */
[----:B------:R-:W-:Y:S02]  /*9d00*/  @!P5 IMAD.IADD R224, R224, 0x1, -R4 ;  /* 0x00000001e0e0d824 */ /* 0x000fe400078e0a04 */
[----:B------:R-:W-:Y:S02]  /*9d10*/  IMAD.MOV R10, RZ, RZ, -R10 ;  /* 0x000000ffff0a7224 */ /* 0x000fe400078e0a0a */
[C---:B------:R-:W-:Y:S01]  /*9d20*/  IMAD R150, R4.reuse, R19, R150 ;  /* 0x0000001304967224 */ /* 0x040fe200078e0296 */
[----:B------:R-:W-:Y:S01]  /*9d30*/  ISETP.GT.U32.AND P5, PT, R4, R224, PT ;  /* 0x000000e00400720c */ /* 0x000fe20003fa4070 */
[----:B------:R-:W-:-:S04]  /*9d40*/  IMAD.HI.U32 R13, R2, R84, RZ ;  /* 0x00000054020d7227 */ /* 0x000fc800078e00ff */
[C---:B------:R-:W-:Y:S01]  /*9d50*/  IMAD R69, R4.reuse, R10, R69 ;  /* 0x0000000a04457224 */ /* 0x040fe200078e0245 */
[----:B------:R-:W-:Y:S01]  /*9d60*/  IABS R10, R96 ;  /* 0x00000060000a7213 */ /* 0x000fe20000000000 */
[----:B------:R-:W-:Y:S01]  /*9d70*/  @!P6 IMAD.MOV R221, RZ, RZ, -R221 ;  /* 0x000000ffffdde224 */ /* 0x000fe200078e0add */
[----:B------:R-:W-:Y:S01]  /*9d80*/  ISETP.GT.U32.AND P6, PT, R4, R150, PT ;  /* 0x000000960400720c */ /* 0x000fe20003fc4070 */
[----:B------:R-:W-:-:S04]  /*9d90*/  IMAD.HI.U32 R7, R2, R61, RZ ;  /* 0x0000003d02077227 */ /* 0x000fc800078e00ff */
[----:B------:R-:W-:Y:S02]  /*9da0*/  IMAD.MOV R13, RZ, RZ, -R13 ;  /* 0x000000ffff0d7224 */ /* 0x000fe400078e0a0d */
[----:B------:R-:W-:Y:S01]  /*9db0*/  @!P4 IMAD.IADD R53, R53, 0x1, -R4 ;  /* 0x000000013535c824 */ /* 0x000fe200078e0a04 */
[C---:B------:R-:W-:Y:S01]  /*9dc0*/  ISETP.GT.U32.AND P4, PT, R4.reuse, R69, PT ;  /* 0x000000450400720c */ /* 0x040fe20003f84070 */
[----:B------:R-:W-:Y:S02]  /*9dd0*/  IMAD.MOV R7, RZ, RZ, -R7 ;  /* 0x000000ffff077224 */ /* 0x000fe400078e0a07 */
[C---:B------:R-:W-:Y:S02]  /*9de0*/  IMAD R84, R4.reuse, R13, R84 ;  /* 0x0000000d04547224 */ /* 0x040fe400078e0254 */
[----:B------:R-:W-:Y:S02]  /*9df0*/  IMAD R61, R4, R7, R61 ;  /* 0x00000007043d7224 */ /* 0x000fe400078e023d */
[--C-:B------:R-:W-:Y:S01]  /*9e00*/  @!P5 IMAD.IADD R224, R224, 0x1, -R4.reuse ;  /* 0x00000001e0e0d824 */ /* 0x100fe200078e0a04 */
[----:B------:R-:W-:Y:S01]  /*9e10*/  ISETP.GT.U32.AND P5, PT, R4, R84, PT ;  /* 0x000000540400720c */ /* 0x000fe20003fa4070 */
[----:B------:R-:W-:Y:S01]  /*9e20*/  @!P6 IMAD.IADD R150, R150, 0x1, -R4 ;  /* 0x000000019696e824 */ /* 0x000fe200078e0a04 */
[----:B------:R-:W-:Y:S01]  /*9e30*/  ISETP.GT.U32.AND P6, PT, R4, R61, PT ;  /* 0x0000003d0400720c */ /* 0x000fe20003fc4070 */
[----:B------:R-:W-:-:S02]  /*9e40*/  VIADD R57, R236, 0x58 ;  /* 0x00000058ec397836 */ /* 0x000fc40000000000 */
[----:B------:R-:W-:Y:S01]  /*9e50*/  @!P4 IMAD.IADD R69, R69, 0x1, -R4 ;  /* 0x000000014545c824 */ /* 0x000fe200078e0a04 */
[----:B------:R-:W-:Y:S01]  /*9e60*/  ISETP.GT.U32.AND P4, PT, R4, R150, PT ;  /* 0x000000960400720c */ /* 0x000fe20003f84070 */
[----:B------:R-:W-:Y:S01]  /*9e70*/  IMAD.HI.U32 R13, R2, R92, RZ ;  /* 0x0000005c020d7227 */ /* 0x000fe200078e00ff */
[----:B------:R-:W-:-:S03]  /*9e80*/  IABS R7, R57 ;  /* 0x0000003900077213 */ /* 0x000fc60000000000 */
[----:B------:R-:W-:Y:S02]  /*9e90*/  IMAD.MOV R13, RZ, RZ, -R13 ;  /* 0x000000ffff0d7224 */ /* 0x000fe400078e0a0d */
[----:B------:R-:W-:Y:S01]  /*9ea0*/  @!P5 IMAD.IADD R84, R84, 0x1, -R4 ;  /* 0x000000015454d824 */ /* 0x000fe200078e0a04 */
[----:B------:R-:W-:Y:S01]  /*9eb0*/  ISETP.GE.AND P5, PT, R35, RZ, PT ;  /* 0x000000ff2300720c */ /* 0x000fe20003fa6270 */
[----:B------:R-:W-:Y:S01]  /*9ec0*/  IMAD.HI.U32 R19, R2, R7, RZ ;  /* 0x0000000702137227 */ /* 0x000fe200078e00ff */
[----:B------:R-:W-:-:S03]  /*9ed0*/  IABS R35, R80 ;  /* 0x0000005000237213 */ /* 0x000fc60000000000 */
[C---:B------:R-:W-:Y:S02]  /*9ee0*/  IMAD R92, R4.reuse, R13, R92 ;  /* 0x0000000d045c7224 */ /* 0x040fe400078e025c */
[----:B------:R-:W-:Y:S02]  /*9ef0*/  IMAD.MOV.U32 R13, RZ, RZ, R27 ;  /* 0x000000ffff0d7224 */ /* 0x000fe400078e001b */
[----:B------:R-:W-:Y:S02]  /*9f00*/  @!P6 IMAD.IADD R61, R61, 0x1, -R4 ;  /* 0x000000013d3de824 */ /* 0x000fe400078e0a04 */
[----:B------:R-:W-:Y:S01]  /*9f10*/  @!P0 IMAD.MOV R224, RZ, RZ, -R224 ;  /* 0x000000ffffe08224 */ /* 0x000fe200078e0ae0 */
[----:B------:R-:W-:Y:S01]  /*9f20*/  ISETP.GT.U32.AND P0, PT, R4, R84, PT ;  /* 0x000000540400720c */ /* 0x000fe20003f04070 */
[----:B------:R-:W-:Y:S01]  /*9f30*/  IMAD.HI.U32 R27, R2, R10, RZ ;  /* 0x0000000a021b7227 */ /* 0x000fe200078e00ff */
[----:B------:R-:W-:-:S03]  /*9f40*/  ISETP.GT.U32.AND P6, PT, R4, R61, PT ;  /* 0x0000003d0400720c */ /* 0x000fc60003fc4070 */
[----:B------:R-:W-:Y:S02]  /*9f50*/  IMAD.MOV R19, RZ, RZ, -R19 ;  /* 0x000000ffff137224 */ /* 0x000fe400078e0a13 */
[----:B------:R-:W-:Y:S01]  /*9f60*/  @!P4 IMAD.IADD R150, R150, 0x1, -R4 ;  /* 0x000000019696c824 */ /* 0x000fe200078e0a04 */
[C---:B------:R-:W-:Y:S01]  /*9f70*/  ISETP.GT.U32.AND P4, PT, R4.reuse, R92, PT ;  /* 0x0000005c0400720c */ /* 0x040fe20003f84070 */
[----:B------:R-:W-:Y:S02]  /*9f80*/  IMAD.MOV R27, RZ, RZ, -R27 ;  /* 0x000000ffff1b7224 */ /* 0x000fe400078e0a1b */
[----:B------:R-:W-:Y:S02]  /*9f90*/  IMAD R7, R4, R19, R7 ;  /* 0x0000001304077224 */ /* 0x000fe400078e0207 */
[----:B------:R-:W-:-:S04]  /*9fa0*/  IMAD.HI.U32 R19, R2, R13, RZ ;  /* 0x0000000d02137227 */ /* 0x000fc800078e00ff */
[----:B------:R-:W-:Y:S02]  /*9fb0*/  IMAD R10, R4, R27, R10 ;  /* 0x0000001b040a7224 */ /* 0x000fe400078e020a */
[----:B------:R-:W-:Y:S02]  /*9fc0*/  IMAD.MOV R27, RZ, RZ, -R19 ;  /* 0x000000ffff1b7224 */ /* 0x000fe400078e0a13 */
[--C-:B------:R-:W-:Y:S01]  /*9fd0*/  @!P0 IMAD.IADD R84, R84, 0x1, -R4.reuse ;  /* 0x0000000154548824 */ /* 0x100fe200078e0a04 */
[C---:B------:R-:W-:Y:S01]  /*9fe0*/  ISETP.GT.U32.AND P0, PT, R4.reuse, R7, PT ;  /* 0x000000070400720c */ /* 0x040fe20003f04070 */
        /* <DEDUP_REMOVED lines=8> */
[----:B------:R-:W-:Y:S02]  /*a070*/  IMAD.MOV.U32 R19, RZ, RZ, R35 ;  /* 0x000000ffff137224 */ /* 0x000fe400078e0023 */
[----:B------:R-:W-:Y:S01]  /*a080*/  @!P1 IMAD.MOV R150, RZ, RZ, -R150 ;  /* 0x000000ffff969224 */ /* 0x000fe200078e0a96 */
[----:B------:R-:W-:Y:S01]  /*a090*/  ISETP.GT.U32.AND P1, PT, R4, R92, PT ;  /* 0x0000005c0400720c */ /* 0x000fe20003f24070 */
[--C-:B------:R-:W-:Y:S01]  /*a0a0*/  @!P0 IMAD.IADD R7, R7, 0x1, -R4.reuse ;  /* 0x0000000107078824 */ /* 0x100fe200078e0a04 */
[----:B------:R-:W-:Y:S01]  /*a0b0*/  IABS R27, R65 ;  /* 0x00000041001b7213 */ /* 0x000fe20000000000 */
[----:B------:R-:W-:Y:S01]  /*a0c0*/  IMAD.HI.U32 R35, R2, R19, RZ ;  /* 0x0000001302237227 */ /* 0x000fe200078e00ff */
[----:B------:R-:W-:Y:S02]  /*a0d0*/  ISETP.GE.AND P0, PT, R103, RZ, PT ;  /* 0x000000ff6700720c */ /* 0x000fe40003f06270 */
[----:B------:R-:W-:Y:S01]  /*a0e0*/  IABS R103, R226 ;  /* 0x000000e200677213 */ /* 0x000fe20000000000 */
[--C-:B------:R-:W-:Y:S01]  /*a0f0*/  @!P3 IMAD.IADD R69, R69, 0x1, -R4.reuse ;  /* 0x000000014545b824 */ /* 0x100fe200078e0a04 */
[----:B------:R-:W-:Y:S01]  /*a100*/  ISETP.GE.AND P3, PT, R49, RZ, PT ;  /* 0x000000ff3100720c */ /* 0x000fe20003f66270 */
[--C-:B------:R-:W-:Y:S01]  /*a110*/  @!P6 IMAD.IADD R10, R10, 0x1, -R4.reuse ;  /* 0x000000010a0ae824 */ /* 0x100fe200078e0a04 */
[----:B------:R-:W-:Y:S01]  /*a120*/  ISETP.GE.AND P6, PT, R42, RZ, PT ;  /* 0x000000ff2a00720c */ /* 0x000fe20003fc6270 */
[----:B------:R-:W-:Y:S01]  /*a130*/  @!P4 IMAD.IADD R13, R13, 0x1, -R4 ;  /* 0x000000010d0dc824 */ /* 0x000fe200078e0a04 */
[----:B------:R-:W-:Y:S01]  /*a140*/  ISETP.GT.U32.AND P4, PT, R4, R7, PT ;  /* 0x000000070400720c */ /* 0x000fe20003f84070 */
[----:B------:R-:W-:Y:S01]  /*a150*/  IMAD.MOV R35, RZ, RZ, -R35 ;  /* 0x000000ffff237224 */ /* 0x000fe200078e0a23 */
[----:B------:R-:W-:Y:S01]  /*a160*/  IABS R49, R73 ;  /* 0x0000004900317213 */ /* 0x000fe20000000000 */
[----:B------:R-:W-:-:S04]  /*a170*/  IMAD.HI.U32 R42, R2, R27, RZ ;  /* 0x0000001b022a7227 */ /* 0x000fc800078e00ff */
[----:B------:R-:W-:Y:S02]  /*a180*/  IMAD R19, R4, R35, R19 ;  /* 0x0000002304137224 */ /* 0x000fe400078e0213 */
[----:B------:R-:W-:Y:S02]  /*a190*/  IMAD.MOV R42, RZ, RZ, -R42 ;  /* 0x000000ffff2a7224 */ /* 0x000fe400078e0a2a */
[--C-:B------:R-:W-:Y:S01]  /*a1a0*/  @!P1 IMAD.IADD R92, R92, 0x1, -R4.reuse ;  /* 0x000000015c5c9824 */ /* 0x100fe200078e0a04 */
[C---:B------:R-:W-:Y:S01]  /*a1b0*/  ISETP.GT.U32.AND P1, PT, R4.reuse, R19, PT ;  /* 0x000000130400720c */ /* 0x040fe20003f24070 */
[C---:B------:R-:W-:Y:S02]  /*a1c0*/  IMAD R27, R4.reuse, R42, R27 ;  /* 0x0000002a041b7224 */ /* 0x040fe400078e021b */
[----:B------:R-:W-:Y:S02]  /*a1d0*/  IMAD.MOV.U32 R35, RZ, RZ, R49 ;  /* 0x000000ffff237224 */ /* 0x000fe400078e0031 */
[----:B------:R-:W-:Y:S01]  /*a1e0*/  @!P3 IMAD.MOV R69, RZ, RZ, -R69 ;  /* 0x000000ffff45b224 */ /* 0x000fe200078e0a45 */
[C---:B------:R-:W-:Y:S01]  /*a1f0*/  ISETP.GT.U32.AND P3, PT, R4.reuse, R10, PT ;  /* 0x0000000a0400720c */ /* 0x040fe20003f64070 */
[----:B------:R-:W-:Y:S01]  /*a200*/  @!P4 IMAD.IADD R7, R7, 0x1, -R4 ;  /* 0x000000010707c824 */ /* 0x000fe200078e0a04 */
[----:B------:R-:W-:Y:S01]  /*a210*/  ISETP.GT.U32.AND P4, PT, R4, R27, PT ;  /* 0x0000001b0400720c */ /* 0x000fe20003f84070 */
[----:B------:R-:W-:Y:S01]  /*a220*/  @!P0 IMAD.MOV R61, RZ, RZ, -R61 ;  /* 0x000000ffff3d8224 */ /* 0x000fe200078e0a3d */
[----:B------:R-:W-:Y:S01]  /*a230*/  ISETP.GE.AND P0, PT, R57, RZ, PT ;  /* 0x000000ff3900720c */ /* 0x000fe20003f06270 */
[----:B------:R-:W-:-:S04]  /*a240*/  IMAD.HI.U32 R49, R2, R35, RZ ;  /* 0x0000002302317227 */ /* 0x000fc800078e00ff */
[----:B------:R-:W-:Y:S02]  /*a250*/  VIADD R57, R236, 0x4c ;  /* 0x0000004cec397836 */ /* 0x000fe40000000000 */
[----:B------:R-:W-:Y:S02]  /*a260*/  IMAD.MOV R42, RZ, RZ, -R49 ;  /* 0x000000ffff2a7224 */ /* 0x000fe400078e0a31 */
[----:B------:R-:W-:Y:S01]  /*a270*/  @!P5 IMAD.MOV R84, RZ, RZ, -R84 ;  /* 0x000000ffff54d224 */ /* 0x000fe200078e0a54 */
[C---:B------:R-:W-:Y:S01]  /*a280*/  ISETP.GT.U32.AND P5, PT, R4.reuse, R13, PT ;  /* 0x0000000d0400720c */ /* 0x040fe20003fa4070 */
[--C-:B------:R-:W-:Y:S01]  /*a290*/  @!P1 IMAD.IADD R19, R19, 0x1, -R4.reuse ;  /* 0x0000000113139824 */ /* 0x100fe200078e0a04 */
[----:B------:R-:W-:Y:S01]  /*a2a0*/  IABS R49, R57 ;  /* 0x0000003900317213 */ /* 0x000fe20000000000 */
[----:B------:R-:W-:Y:S02]  /*a2b0*/  IMAD R35, R4, R42, R35 ;  /* 0x0000002a04237224 */ /* 0x000fe400078e0223 */
[----:B------:R-:W-:Y:S01]  /*a2c0*/  @!P3 IMAD.IADD R10, R10, 0x1, -R4 ;  /* 0x000000010a0ab824 */ /* 0x000fe200078e0a04 */
[----:B------:R-:W-:Y:S01]  /*a2d0*/  ISETP.GE.AND P3, PT, R96, RZ, PT ;  /* 0x000000ff6000720c */ /* 0x000fe20003f66270 */
[----:B------:R-:W-:Y:S01]  /*a2e0*/  IMAD.MOV.U32 R42, RZ, RZ, R49 ;  /* 0x000000ffff2a7224 */ /* 0x000fe200078e0031 */
[C---:B------:R-:W-:Y:S01]  /*a2f0*/  ISETP.GT.U32.AND P1, PT, R4.reuse, R19, PT ;  /* 0x000000130400720c */ /* 0x040fe20003f24070 */
[----:B------:R-:W-:Y:S01]  /*a300*/  @!P6 IMAD.MOV R92, RZ, RZ, -R92 ;  /* 0x000000ffff5ce224 */ /* 0x000fe200078e0a5c */
[----:B------:R-:W-:Y:S01]  /*a310*/  ISETP.GT.U32.AND P6, PT, R4, R35, PT ;  /* 0x000000230400720c */ /* 0x000fe20003fc4070 */
[----:B------:R-:W-:Y:S01]  /*a320*/  @!P4 IMAD.IADD R27, R27, 0x1, -R4 ;  /* 0x000000011b1bc824 */ /* 0x000fe200078e0a04 */
[----:B------:R-:W-:Y:S01]  /*a330*/  ISETP.GE.AND P4, PT, R80, RZ, PT ;  /* 0x000000ff5000720c */ /* 0x000fe20003f86270 */
[----:B------:R-:W-:Y:S01]  /*a340*/  @!P0 IMAD.MOV R7, RZ, RZ, -R7 ;  /* 0x000000ffff078224 */ /* 0x000fe200078e0a07 */
[----:B------:R-:W-:Y:S01]  /*a350*/  IABS R96, R228 ;  /* 0x000000e400607213 */ /* 0x000fe20000000000 */
[----:B------:R-:W-:Y:S01]  /*a360*/  IMAD.HI.U32 R49, R2, R42, RZ ;  /* 0x0000002a02317227 */ /* 0x000fe200078e00ff */
[----:B------:R-:W-:-:S03]  /*a370*/  ISETP.GT.U32.AND P0, PT, R4, R27, PT ;  /* 0x0000001b0400720c */ /* 0x000fc60003f04070 */
[----:B------:R-:W-:Y:S01]  /*a380*/  @!P5 IMAD.IADD R13, R13, 0x1, -R4 ;  /* 0x000000010d0dd824 */ /* 0x000fe200078e0a04 */
[----:B------:R-:W-:Y:S01]  /*a390*/  ISETP.GE.AND P5, PT, R88, RZ, PT ;  /* 0x000000ff5800720c */ /* 0x000fe20003fa6270 */
[----:B------:R-:W-:Y:S02]  /*a3a0*/  IMAD.MOV R49, RZ, RZ, -R49 ;  /* 0x000000ffff317224 */ /* 0x000fe400078e0a31 */
[----:B------:R-:W-:Y:S01]  /*a3b0*/  @!P3 IMAD.MOV R10, RZ, RZ, -R10 ;  /* 0x000000ffff0ab224 */ /* 0x000fe200078e0a0a */
[----:B------:R-:W-:Y:S01]  /*a3c0*/  ISETP.GE.AND P3, PT, R65, RZ, PT ;  /* 0x000000ff4100720c */ /* 0x000fe20003f66270 */
[----:B------:R-:W-:Y:S02]  /*a3d0*/  IMAD R42, R4, R49, R42 ;  /* 0x00000031042a7224 */ /* 0x000fe400078e022a */
[----:B------:R-:W-:Y:S01]  /*a3e0*/  @!P1 IMAD.IADD R19, R19, 0x1, -R4 ;  /* 0x0000000113139824 */ /* 0x000fe200078e0a04 */
[----:B------:R-:W-:Y:S01]  /*a3f0*/  ISETP.GE.AND P1, PT, R57, RZ, PT ;  /* 0x000000ff3900720c */ /* 0x000fe20003f26270 */
[----:B------:R-:W-:-:S02]  /*a400*/  VIADD R49, R236, 0x4a ;  /* 0x0000004aec317836 */ /* 0x000fc40000000000 */
[--C-:B------:R-:W-:Y:S02]  /*a410*/  @!P6 IMAD.IADD R35, R35, 0x1, -R4.reuse ;  /* 0x000000012323e824 */ /* 0x100fe400078e0a04 */
[----:B------:R-:W-:Y:S01]  /*a420*/  @!P4 IMAD.MOV R19, RZ, RZ, -R19 ;  /* 0x000000ffff13c224 */ /* 0x000fe200078e0a13 */
[----:B------:R-:W-:Y:S01]  /*a430*/  ISETP.GE.AND P4, PT, R49, RZ, PT ;  /* 0x000000ff3100720c */ /* 0x000fe20003f86270 */
[----:B------:R-:W-:Y:S01]  /*a440*/  @!P0 IMAD.IADD R27, R27, 0x1, -R4 ;  /* 0x000000011b1b8824 */ /* 0x000fe200078e0a04 */
[----:B------:R-:W-:Y:S01]  /*a450*/  ISETP.GT.U32.AND P6, PT, R4, R35, PT ;  /* 0x000000230400720c */ /* 0x000fe20003fc4070 */
[----:B------:R-:W-:Y:S01]  /*a460*/  @!P5 IMAD.MOV R13, RZ, RZ, -R13 ;  /* 0x000000ffff0dd224 */ /* 0x000fe200078e0a0d */
[----:B------:R-:W-:Y:S01]  /*a470*/  IABS R49, R49 ;  /* 0x0000003100317213 */ /* 0x000fe20000000000 */
[----:B------:R-:W-:Y:S01]  /*a480*/  VIADD R65, R236, 0x48 ;  /* 0x00000048ec417836 */ /* 0x000fe20000000000 */
[----:B------:R-:W-:Y:S01]  /*a490*/  ISETP.GT.U32.AND P0, PT, R4, R42, PT ;  /* 0x0000002a0400720c */ /* 0x000fe20003f04070 */
[----:B------:R-:W-:Y:S01]  /*a4a0*/  VIADD R57, R236, 0x46 ;  /* 0x00000046ec397836 */ /* 0x000fe20000000000 */
[----:B------:R-:W-:Y:S01]  /*a4b0*/  ISETP.GE.AND P5, PT, R73, RZ, PT ;  /* 0x000000ff4900720c */ /* 0x000fe20003fa6270 */
[----:B------:R-:W-:-:S03]  /*a4c0*/  IMAD.HI.U32 R73, R2, R49, RZ ;  /* 0x0000003102497227 */ /* 0x000fc600078e00ff */
[----:B------:R-:W-:Y:S01]  /*a4d0*/  IABS R80, R57 ;  /* 0x0000003900507213 */ /* 0x000fe20000000000 */
[----:B------:R-:W-:Y:S01]  /*a4e0*/  @!P3 IMAD.MOV R27, RZ, RZ, -R27 ;  /* 0x000000ffff1bb224 */ /* 0x000fe200078e0a1b */
[----:B------:R-:W-:Y:S01]  /*a4f0*/  ISETP.GE.AND P3, PT, R65, RZ, PT ;  /* 0x000000ff4100720c */ /* 0x000fe20003f66270 */
[----:B------:R-:W-:Y:S01]  /*a500*/  IMAD.MOV R73, RZ, RZ, -R73 ;  /* 0x000000ffff497224 */ /* 0x000fe200078e0a49 */
[----:B------:R-:W-:Y:S01]  /*a510*/  IABS R65, R65 ;  /* 0x0000004100417213 */ /* 0x000fe20000000000 */
[--C-:B------:R-:W-:Y:S01]  /*a520*/  @!P6 IMAD.IADD R35, R35, 0x1, -R4.reuse ;  /* 0x000000012323e824 */ /* 0x100fe200078e0a04 */
[----:B------:R-:W-:Y:S01]  /*a530*/  ISETP.GE.AND P6, PT, R57, RZ, PT ;  /* 0x000000ff3900720c */ /* 0x000fe20003fc6270 */
[----:B------:R-:W-:Y:S02]  /*a540*/  @!P0 IMAD.IADD R42, R42, 0x1, -R4 ;  /* 0x000000012a2a8824 */ /* 0x000fe400078e0a04 */
[C---:B------:R-:W-:Y:S01]  /*a550*/  IMAD R49, R4.reuse, R73, R49 ;  /* 0x0000004904317224 */ /* 0x040fe200078e0231 */
[----:B------:R-:W-:Y:S01]  /*a560*/  IABS R73, R229 ;  /* 0x000000e500497213 */ /* 0x000fe20000000000 */
[----:B------:R-:W-:Y:S01]  /*a570*/  IMAD.MOV.U32 R57, RZ, RZ, R65 ;  /* 0x000000ffff397224 */ /* 0x000fe200078e0041 */
[C---:B------:R-:W-:Y:S01]  /*a580*/  ISETP.GT.U32.AND P0, PT, R4.reuse, R42, PT ;  /* 0x0000002a0400720c */ /* 0x040fe20003f04070 */
[----:B------:R-:W-:Y:S01]  /*a590*/  @!P5 IMAD.MOV R35, RZ, RZ, -R35 ;  /* 0x000000ffff23d224 */ /* 0x000fe200078e0a23 */
[----:B------:R-:W-:Y:S01]  /*a5a0*/  ISETP.GT.U32.AND P5, PT, R4, R49, PT ;  /* 0x000000310400720c */ /* 0x000fe20003fa4070 */
[----:B------:R-:W-:-:S02]  /*a5b0*/  IMAD.MOV.U32 R65, RZ, RZ, R80 ;  /* 0x000000ffff417224 */ /* 0x000fc400078e0050 */
[----:B------:R-:W-:-:S04]  /*a5c0*/  IMAD.HI.U32 R80, R2, R57, RZ ;  /* 0x0000003902507227 */ /* 0x000fc800078e00ff */
[----:B------:R-:W-:-:S04]  /*a5d0*/  IMAD.HI.U32 R88, R2, R65, RZ ;  /* 0x0000004102587227 */ /* 0x000fc800078e00ff */
[----:B------:R-:W-:Y:S02]  /*a5e0*/  IMAD.MOV R80, RZ, RZ, -R80 ;  /* 0x000000ffff507224 */ /* 0x000fe400078e0a50 */
[----:B------:R-:W-:Y:S02]  /*a5f0*/  IMAD.MOV R88, RZ, RZ, -R88 ;  /* 0x000000ffff587224 */ /* 0x000fe400078e0a58 */
[C---:B------:R-:W-:Y:S02]  /*a600*/  IMAD R57, R4.reuse, R80, R57 ;  /* 0x0000005004397224 */ /* 0x040fe400078e0239 */
[----:B------:R-:W-:Y:S01]  /*a610*/  IMAD R65, R4, R88, R65 ;  /* 0x0000005804417224 */ /* 0x000fe200078e0241 */
[----:B------:R-:W-:Y:S01]  /*a620*/  IABS R88, R129 ;  /* 0x0000008100587213 */ /* 0x000fe20000000000 */
[--C-:B------:R-:W-:Y:S01]  /*a630*/  @!P0 IMAD.IADD R42, R42, 0x1, -R4.reuse ;  /* 0x000000012a2a8824 */ /* 0x100fe200078e0a04 */
[----:B------:R-:W-:Y:S01]  /*a640*/  ISETP.GT.U32.AND P0, PT, R4, R57, PT ;  /* 0x000000390400720c */ /* 0x000fe20003f04070 */
[----:B------:R-:W-:-:S02]  /*a650*/  @!P5 IMAD.IADD R49, R49, 0x1, -R4 ;  /* 0x000000013131d824 */ /* 0x000fc400078e0a04 */
[----:B------:R-:W-:Y:S01]  /*a660*/  @!P1 IMAD.MOV R42, RZ, RZ, -R42 ;  /* 0x000000ffff2a9224 */ /* 0x000fe200078e0a2a */
[----:B------:R-:W-:Y:S01]  /*a670*/  ISETP.GT.U32.AND P1, PT, R4, R65, PT ;  /* 0x000000410400720c */ /* 0x000fe20003f24070 */
[----:B------:R-:W-:Y:S01]  /*a680*/  IMAD.HI.U32 R80, R2, R73, RZ ;  /* 0x0000004902507227 */ /* 0x000fe200078e00ff */
[----:B------:R-:W-:-:S03]  /*a690*/  ISETP.GT.U32.AND P5, PT, R4, R49, PT ;  /* 0x000000310400720c */ /* 0x000fc60003fa4070 */
[----:B------:R-:W-:Y:S02]  /*a6a0*/  IMAD.MOV R80, RZ, RZ, -R80 ;  /* 0x000000ffff507224 */ /* 0x000fe400078e0a50 */
[----:B------:R-:W-:-:S04]  /*a6b0*/  IMAD.HI.U32 R237, R2, R232, RZ ;  /* 0x000000e802ed7227 */ /* 0x000fc800078e00ff */
[C---:B------:R-:W-:Y:S02]  /*a6c0*/  IMAD R73, R4.reuse, R80, R73 ;  /* 0x0000005004497224 */ /* 0x040fe400078e0249 */
[----:B------:R-:W-:Y:S02]  /*a6d0*/  @!P0 IMAD.IADD R57, R57, 0x1, -R4 ;  /* 0x0000000139398824 */ /* 0x000fe400078e0a04 */
[----:B------:R-:W-:Y:S02]  /*a6e0*/  IMAD.MOV.U32 R80, RZ, RZ, R88 ;  /* 0x000000ffff507224 */ /* 0x000fe400078e0058 */
[--C-:B------:R-:W-:Y:S01]  /*a6f0*/  @!P1 IMAD.IADD R65, R65, 0x1, -R4.reuse ;  /* 0x0000000141419824 */ /* 0x100fe200078e0a04 */
[C---:B------:R-:W-:Y:S01]  /*a700*/  ISETP.GT.U32.AND P0, PT, R4.reuse, R57, PT ;  /* 0x000000390400720c */ /* 0x040fe20003f04070 */
[----:B------:R-:W-:Y:S01]  /*a710*/  @!P5 IMAD.IADD R49, R49, 0x1, -R4 ;  /* 0x000000013131d824 */ /* 0x000fe200078e0a04 */
[C---:B------:R-:W-:Y:S01]  /*a720*/  ISETP.GT.U32.AND P5, PT, R4.reuse, R73, PT ;  /* 0x000000490400720c */ /* 0x040fe20003fa4070 */
[----:B------:R-:W-:Y:S01]  /*a730*/  IMAD.MOV.U32 R88, RZ, RZ, R96 ;  /* 0x000000ffff587224 */ /* 0x000fe200078e0060 */
[----:B------:R-:W-:Y:S01]  /*a740*/  ISETP.GT.U32.AND P1, PT, R4, R65, PT ;  /* 0x000000410400720c */ /* 0x000fe20003f24070 */
[----:B------:R-:W-:-:S04]  /*a750*/  IMAD.HI.U32 R96, R2, R80, RZ ;  /* 0x0000005002607227 */ /* 0x000fc800078e00ff */
[----:B------:R-:W-:Y:S02]  /*a760*/  IMAD.MOV R96, RZ, RZ, -R96 ;  /* 0x000000ffff607224 */ /* 0x000fe400078e0a60 */
[----:B------:R-:W-:-:S04]  /*a770*/  IMAD.HI.U32 R111, R2, R88, RZ ;  /* 0x00000058026f7227 */ /* 0x000fc800078e00ff */
[C---:B------:R-:W-:Y:S02]  /*a780*/  IMAD R80, R4.reuse, R96, R80 ;  /* 0x0000006004507224 */ /* 0x040fe400078e0250 */
[----:B------:R-:W-:Y:S02]  /*a790*/  IMAD.MOV R111, RZ, RZ, -R111 ;  /* 0x000000ffff6f7224 */ /* 0x000fe400078e0a6f */
[----:B------:R-:W-:Y:S01]  /*a7a0*/  @!P0 IMAD.IADD R57, R57, 0x1, -R4 ;  /* 0x0000000139398824 */ /* 0x000fe200078e0a04 */
[C---:B------:R-:W-:Y:S01]  /*a7b0*/  ISETP.GT.U32.AND P0, PT, R4.reuse, R80, PT ;  /* 0x000000500400720c */ /* 0x040fe20003f04070 */
[C---:B------:R-:W-:Y:S02]  /*a7c0*/  IMAD R88, R4.reuse, R111, R88 ;  /* 0x0000006f04587224 */ /* 0x040fe400078e0258 */
[--C-:B------:R-:W-:Y:S01]  /*a7d0*/  @!P5 IMAD.IADD R73, R73, 0x1, -R4.reuse ;  /* 0x000000014949d824 */ /* 0x100fe200078e0a04 */
[----:B------:R-:W-:Y:S01]  /*a7e0*/  ISETP.GE.AND P5, PT, R229, RZ, PT ;  /* 0x000000ffe500720c */ /* 0x000fe20003fa6270 */
[----:B------:R-:W-:Y:S01]  /*a7f0*/  IMAD.MOV.U32 R96, RZ, RZ, R103 ;  /* 0x000000ffff607224 */ /* 0x000fe200078e0067 */
[----:B------:R-:W0:Y:S01]  /*a800*/  I2F.RP R229, R234 ;  /* 0x000000ea00e57306 */ /* 0x000e220000209400 */
[----:B------:R-:W-:Y:S01]  /*a810*/  @!P1 IMAD.IADD R65, R65, 0x1, -R4 ;  /* 0x0000000141419824 */ /* 0x000fe200078e0a04 */
[C---:B------:R-:W-:Y:S01]  /*a820*/  ISETP.GT.U32.AND P1, PT, R4.reuse, R88, PT ;  /* 0x000000580400720c */ /* 0x040fe20003f24070 */
[----:B------:R-:W-:Y:S01]  /*a830*/  @!P4 IMAD.MOV R49, RZ, RZ, -R49 ;  /* 0x000000ffff31c224 */ /* 0x000fe200078e0a31 */
[----:B------:R-:W-:Y:S01]  /*a840*/  ISETP.GT.U32.AND P4, PT, R4, R73, PT ;  /* 0x000000490400720c */ /* 0x000fe20003f84070 */
[----:B------:R-:W-:-:S04]  /*a850*/  IMAD.HI.U32 R111, R2, R96, RZ ;  /* 0x00000060026f7227 */ /* 0x000fc800078e00ff */
[----:B------:R-:W-:Y:S02]  /*a860*/  IMAD.MOV R111, RZ, RZ, -R111 ;  /* 0x000000ffff6f7224 */ /* 0x000fe400078e0a6f */
[----:B------:R-:W-:Y:S01]  /*a870*/  @!P0 IMAD.IADD R80, R80, 0x1, -R4 ;  /* 0x0000000150508824 */ /* 0x000fe200078e0a04 */
[----:B------:R-:W-:Y:S01]  /*a880*/  ISETP.GE.AND P0, PT, R129, RZ, PT ;  /* 0x000000ff8100720c */ /* 0x000fe20003f06270 */
[----:B------:R-:W-:Y:S02]  /*a890*/  IMAD R96, R4, R111, R96 ;  /* 0x0000006f04607224 */ /* 0x000fe400078e0260 */
[--C-:B------:R-:W-:Y:S01]  /*a8a0*/  @!P1 IMAD.IADD R88, R88, 0x1, -R4.reuse ;  /* 0x0000000158589824 */ /* 0x100fe200078e0a04 */
[C---:B------:R-:W-:Y:S01]  /*a8b0*/  ISETP.GT.U32.AND P1, PT, R4.reuse, R80, PT ;  /* 0x000000500400720c */ /* 0x040fe20003f24070 */
[----:B------:R-:W-:Y:S01]  /*a8c0*/  @!P4 IMAD.IADD R73, R73, 0x1, -R4 ;  /* 0x000000014949c824 */ /* 0x000fe200078e0a04 */
[----:B------:R-:W-:Y:S01]  /*a8d0*/  ISETP.GT.U32.AND P4, PT, R4, R96, PT ;  /* 0x000000600400720c */ /* 0x000fe20003f84070 */
[----:B------:R-:W-:-:S02]  /*a8e0*/  IMAD.MOV.U32 R103, RZ, RZ, R128 ;  /* 0x000000ffff677224 */ /* 0x000fc400078e0080 */
[----:B------:R-:W-:Y:S02]  /*a8f0*/  VIADD R129, R236, 0x3a ;  /* 0x0000003aec817836 */ /* 0x000fe40000000000 */
[----:B------:R-:W-:-:S03]  /*a900*/  IMAD.HI.U32 R128, R2, R103, RZ ;  /* 0x0000006702807227 */ /* 0x000fc600078e00ff */
[----:B------:R-:W-:Y:S01]  /*a910*/  IABS R111, R129 ;  /* 0x00000081006f7213 */ /* 0x000fe20000000000 */
[----:B------:R-:W-:Y:S02]  /*a920*/  IMAD.MOV R128, RZ, RZ, -R128 ;  /* 0x000000ffff807224 */ /* 0x000fe400078e0a80 */
[----:B------:R-:W-:Y:S01]  /*a930*/  @!P6 IMAD.MOV R65, RZ, RZ, -R65 ;  /* 0x000000ffff41e224 */ /* 0x000fe200078e0a41 */
[----:B------:R-:W-:Y:S01]  /*a940*/  ISETP.GE.AND P6, PT, R228, RZ, PT ;  /* 0x000000ffe400720c */ /* 0x000fe20003fc6270 */
[C---:B------:R-:W-:Y:S02]  /*a950*/  IMAD R103, R4.reuse, R128, R103 ;  /* 0x0000008004677224 */ /* 0x040fe400078e0267 */
[----:B------:R-:W-:Y:S01]  /*a960*/  @!P3 IMAD.MOV R57, RZ, RZ, -R57 ;  /* 0x000000ffff39b224 */ /* 0x000fe200078e0a39 */
[----:B------:R-:W-:Y:S01]  /*a970*/  ISETP.GT.U32.AND P3, PT, R4, R88, PT ;  /* 0x000000580400720c */ /* 0x000fe20003f64070 */
[--C-:B------:R-:W-:Y:S01]  /*a980*/  @!P1 IMAD.IADD R80, R80, 0x1, -R4.reuse ;  /* 0x0000000150509824 */ /* 0x100fe200078e0a04 */
[----:B------:R-:W-:Y:S01]  /*a990*/  ISETP.GE.AND P1, PT, R226, RZ, PT ;  /* 0x000000ffe200720c */ /* 0x000fe20003f26270 */
[----:B------:R-:W-:Y:S01]  /*a9a0*/  @!P4 IMAD.IADD R96, R96, 0x1, -R4 ;  /* 0x000000016060c824 */ /* 0x000fe200078e0a04 */
[----:B------:R-:W-:Y:S01]  /*a9b0*/  ISETP.GE.AND P4, PT, R129, RZ, PT ;  /* 0x000000ff8100720c */ /* 0x000fe20003f86270 */
[----:B------:R-:W-:-:S02]  /*a9c0*/  VIADD R228, R236, 0x38 ;  /* 0x00000038ece47836 */ /* 0x000fc40000000000 */
[----:B------:R-:W-:Y:S01]  /*a9d0*/  @!P5 IMAD.MOV R73, RZ, RZ, -R73 ;  /* 0x000000ffff49d224 */ /* 0x000fe200078e0a49 */
[C---:B------:R-:W-:Y:S01]  /*a9e0*/  ISETP.GT.U32.AND P5, PT, R4.reuse, R103, PT ;  /* 0x000000670400720c */ /* 0x040fe20003fa4070 */
[----:B------:R-:W-:Y:S01]  /*a9f0*/  @!P0 IMAD.MOV R80, RZ, RZ, -R80 ;  /* 0x000000ffff508224 */ /* 0x000fe200078e0a50 */
[----:B------:R-:W-:Y:S01]  /*aa00*/  ISETP.GT.U32.AND P0, PT, R4, R96, PT ;  /* 0x000000600400720c */ /* 0x000fe20003f04070 */
[----:B------:R-:W-:Y:S01]  /*aa10*/  IMAD.HI.U32 R128, R2, R111, RZ ;  /* 0x0000006f02807227 */ /* 0x000fe200078e00ff */
[----:B------:R-:W-:-:S03]  /*aa20*/  IABS R226, R228 ;  /* 0x000000e400e27213 */ /* 0x000fc60000000000 */
[----:B------:R-:W-:Y:S02]  /*aa30*/  IMAD.MOV R128, RZ, RZ, -R128 ;  /* 0x000000ffff807224 */ /* 0x000fe400078e0a80 */
[----:B------:R-:W-:-:S04]  /*aa40*/  IMAD.HI.U32 R129, R2, R226, RZ ;  /* 0x000000e202817227 */ /* 0x000fc800078e00ff */
[--C-:B------:R-:W-:Y:S01]  /*aa50*/  @!P3 IMAD.IADD R88, R88, 0x1, -R4.reuse ;  /* 0x000000015858b824 */ /* 0x100fe200078e0a04 */
[----:B------:R-:W-:Y:S01]  /*aa60*/  ISETP.GE.AND P3, PT, R227, RZ, PT ;  /* 0x000000ffe300720c */ /* 0x000fe20003f66270 */
[C---:B------:R-:W-:Y:S02]  /*aa70*/  IMAD R111, R4.reuse, R128, R111 ;  /* 0x00000080046f7224 */ /* 0x040fe400078e026f */
[----:B------:R-:W-:Y:S01]  /*aa80*/  IMAD.MOV R129, RZ, RZ, -R129 ;  /* 0x000000ffff817224 */ /* 0x000fe200078e0a81 */
[----:B0-----:R0:W1:Y:S01]  /*aa90*/  MUFU.RCP R128, R229 ;  /* 0x000000e500807308 */ /* 0x0010620000001000 */
[----:B------:R-:W-:Y:S02]  /*aaa0*/  @!P5 IMAD.IADD R103, R103, 0x1, -R4 ;  /* 0x000000016767d824 */ /* 0x000fe400078e0a04 */
[----:B------:R-:W-:Y:S01]  /*aab0*/  @!P6 IMAD.MOV R88, RZ, RZ, -R88 ;  /* 0x000000ffff58e224 */ /* 0x000fe200078e0a58 */
[----:B------:R-:W-:Y:S01]  /*aac0*/  ISETP.GT.U32.AND P6, PT, R4, R111, PT ;  /* 0x0000006f0400720c */ /* 0x000fe20003fc4070 */
[----:B------:R-:W-:Y:S01]  /*aad0*/  @!P0 IMAD.IADD R96, R96, 0x1, -R4 ;  /* 0x0000000160608824 */ /* 0x000fe200078e0a04 */
[C---:B------:R-:W-:Y:S01]  /*aae0*/  ISETP.GT.U32.AND P5, PT, R4.reuse, R103, PT ;  /* 0x000000670400720c */ /* 0x040fe20003fa4070 */
[----:B------:R-:W-:Y:S01]  /*aaf0*/  IMAD R226, R4, R129, R226 ;  /* 0x0000008104e27224 */ /* 0x000fe200078e02e2 */
[----:B------:R-:W-:Y:S01]  /*ab00*/  ISETP.GE.AND P0, PT, R228, RZ, PT ;  /* 0x000000ffe400720c */ /* 0x000fe20003f06270 */
[----:B------:R-:W-:Y:S01]  /*ab10*/  @!P1 IMAD.MOV R96, RZ, RZ, -R96 ;  /* 0x000000ffff609224 */ /* 0x000fe200078e0a60 */
[----:B0-----:R-:W-:Y:S01]  /*ab20*/  IABS R229, R230 ;  /* 0x000000e600e57213 */ /* 0x001fe20000000000 */
[----:B------:R-:W-:Y:S01]  /*ab30*/  VIADD R227, R236, 0x36 ;  /* 0x00000036ece37836 */ /* 0x000fe20000000000 */
[----:B------:R-:W-:Y:S01]  /*ab40*/  ISETP.GT.U32.AND P1, PT, R4, R226, PT ;  /* 0x000000e20400720c */ /* 0x000fe20003f24070 */
[----:B------:R-:W-:-:S02]  /*ab50*/  IMAD.MOV R237, RZ, RZ, -R237 ;  /* 0x000000ffffed7224 */ /* 0x000fc400078e0aed */
[----:B------:R-:W-:Y:S01]  /*ab60*/  VIADD R244, R236, 0x28 ;  /* 0x00000028ecf47836 */ /* 0x000fe20000000000 */
[----:B------:R-:W-:Y:S01]  /*ab70*/  IABS R228, R227 ;  /* 0x000000e300e47213 */ /* 0x000fe20000000000 */
[--C-:B------:R-:W-:Y:S02]  /*ab80*/  @!P6 IMAD.IADD R111, R111, 0x1, -R4.reuse ;  /* 0x000000016f6fe824 */ /* 0x100fe400078e0a04 */
[----:B------:R-:W-:Y:S01]  /*ab90*/  @!P5 IMAD.IADD R103, R103, 0x1, -R4 ;  /* 0x000000016767d824 */ /* 0x000fe200078e0a04 */
[----:B------:R-:W-:Y:S01]  /*aba0*/  ISETP.GE.AND P5, PT, R227, RZ, PT ;  /* 0x000000ffe300720c */ /* 0x000fe20003fa6270 */
[----:B------:R-:W-:Y:S01]  /*abb0*/  IMAD.MOV.U32 R227, RZ, RZ, R228 ;  /* 0x000000ffffe37224 */ /* 0x000fe200078e00e4 */
[----:B------:R-:W-:Y:S01]  /*abc0*/  ISETP.GT.U32.AND P6, PT, R4, R111, PT ;  /* 0x0000006f0400720c */ /* 0x000fe20003fc4070 */
[----:B-1----:R-:W-:Y:S02]  /*abd0*/  VIADD R128, R128, 0xffffffe ;  /* 0x0ffffffe80807836 */ /* 0x002fe40000000000 */
[----:B------:R-:W-:-:S02]  /*abe0*/  @!P1 IMAD.IADD R226, R226, 0x1, -R4 ;  /* 0x00000001e2e29824 */ /* 0x000fc400078e0a04 */
[----:B------:R-:W-:Y:S01]  /*abf0*/  IMAD.MOV.U32 R228, RZ, RZ, R229 ;  /* 0x000000ffffe47224 */ /* 0x000fe200078e00e5 */
[----:B------:R0:W1:Y:S01]  /*ac00*/  F2I.FTZ.U32.TRUNC.NTZ R129, R128 ;  /* 0x0000008000817305 */ /* 0x000062000021f000 */
[----:B------:R-:W-:Y:S01]  /*ac10*/  IMAD.HI.U32 R229, R2, R227, RZ ;  /* 0x000000e302e57227 */ /* 0x000fe200078e00ff */
[----:B------:R-:W-:-:S03]  /*ac20*/  ISETP.GT.U32.AND P1, PT, R4, R226, PT ;  /* 0x000000e20400720c */ /* 0x000fc60003f24070 */
[----:B------:R-:W-:Y:S02]  /*ac30*/  IMAD.MOV R229, RZ, RZ, -R229 ;  /* 0x000000ffffe57224 */ /* 0x000fe400078e0ae5 */
[----:B------:R-:W-:Y:S02]  /*ac40*/  @!P6 IMAD.IADD R111, R111, 0x1, -R4 ;  /* 0x000000016f6fe824 */ /* 0x000fe400078e0a04 */
[----:B0-----:R-:W-:-:S04]  /*ac50*/  IMAD.HI.U32 R128, R2, R228, RZ ;  /* 0x000000e402807227 */ /* 0x001fc800078e00ff */
        /* <DEDUP_REMOVED lines=8> */
[----:B------:R-:W-:Y:S01]  /*ace0*/  @!P3 IMAD.MOV R103, RZ, RZ, -R103 ;  /* 0x000000ffff67b224 */ /* 0x000fe200078e0a67 */
[----:B------:R-:W-:Y:S01]  /*acf0*/  ISETP.GE.AND P3, PT, R230, RZ, PT ;  /* 0x000000ffe600720c */ /* 0x000fe20003f66270 */
[----:B------:R-:W-:Y:S01]  /*ad00*/  VIADD R251, R236, 0x26 ;  /* 0x00000026ecfb7836 */ /* 0x000fe20000000000 */
[----:B------:R-:W-:Y:S01]  /*ad10*/  ISETP.GE.AND P6, PT, R128, RZ, PT ;  /* 0x000000ff8000720c */ /* 0x000fe20003fc6270 */
[----:B------:R-:W-:Y:S01]  /*ad20*/  VIADD R250, R236, 0x24 ;  /* 0x00000024ecfa7836 */ /* 0x000fe20000000000 */
[----:B------:R-:W-:Y:S01]  /*ad30*/  IABS R231, R128 ;  /* 0x0000008000e77213 */ /* 0x000fe20000000000 */
[----:B-1----:R-:W-:Y:S01]  /*ad40*/  IMAD.MOV R128, RZ, RZ, -R129 ;  /* 0x000000ffff807224 */ /* 0x002fe200078e0a81 */
[----:B------:R-:W-:Y:S01]  /*ad50*/  IABS R230, R252 ;  /* 0x000000fc00e67213 */ /* 0x000fe20000000000 */
[--C-:B------:R-:W-:Y:S01]  /*ad60*/  @!P4 IMAD.IADD R227, R227, 0x1, -R4.reuse ;  /* 0x00000001e3e3c824 */ /* 0x100fe200078e0a04 */
[----:B------:R-:W-:Y:S01]  /*ad70*/  IABS R245, R250 ;  /* 0x000000fa00f57213 */ /* 0x000fe20000000000 */
[----:B------:R-:W-:-:S02]  /*ad80*/  @!P1 IMAD.IADD R228, R228, 0x1, -R4 ;  /* 0x00000001e4e49824 */ /* 0x000fc400078e0a04 */
[----:B------:R-:W-:Y:S01]  /*ad90*/  IMAD.MOV.U32 R229, RZ, RZ, R128 ;  /* 0x000000ffffe57224 */ /* 0x000fe200078e0080 */
[----:B------:R-:W-:Y:S01]  /*ada0*/  ISETP.GT.U32.AND P4, PT, R4, R227, PT ;  /* 0x000000e30400720c */ /* 0x000fe20003f84070 */
[----:B------:R-:W-:Y:S01]  /*adb0*/  IMAD.HI.U32 R233, R2, R231, RZ ;  /* 0x000000e702e97227 */ /* 0x000fe200078e00ff */
[----:B------:R-:W-:-:S03]  /*adc0*/  ISETP.GT.U32.AND P1, PT, R4, R228, PT ;  /* 0x000000e40400720c */ /* 0x000fc60003f24070 */
[----:B------:R-:W-:-:S04]  /*add0*/  IMAD.HI.U32 R235, R2, R230, RZ ;  /* 0x000000e602eb7227 */ /* 0x000fc800078e00ff */
[----:B------:R-:W-:Y:S02]  /*ade0*/  IMAD.MOV.U32 R128, RZ, RZ, RZ ;  /* 0x000000ffff807224 */ /* 0x000fe400078e00ff */
[----:B------:R-:W-:Y:S02]  /*adf0*/  IMAD R229, R229, R234, RZ ;  /* 0x000000eae5e57224 */ /* 0x000fe400078e02ff */
[----:B------:R-:W-:Y:S02]  /*ae00*/  IMAD.MOV R233, RZ, RZ, -R233 ;  /* 0x000000ffffe97224 */ /* 0x000fe400078e0ae9 */
[----:B------:R-:W-:Y:S02]  /*ae10*/  IMAD.MOV R235, RZ, RZ, -R235 ;  /* 0x000000ffffeb7224 */ /* 0x000fe400078e0aeb */
[----:B------:R-:W-:-:S04]  /*ae20*/  IMAD.HI.U32 R238, R129, R229, R128 ;  /* 0x000000e581ee7227 */ /* 0x000fc800078e0080 */
[C---:B------:R-:W-:Y:S01]  /*ae30*/  IMAD R229, R4.reuse, R233, R231 ;  /* 0x000000e904e57224 */ /* 0x040fe200078e02e7 */
[----:B------:R-:W-:Y:S01]  /*ae40*/  IABS R233, R248 ;  /* 0x000000f800e97213 */ /* 0x000fe20000000000 */
[C---:B------:R-:W-:Y:S01]  /*ae50*/  IMAD R230, R4.reuse, R235, R230 ;  /* 0x000000eb04e67224 */ /* 0x040fe200078e02e6 */
[----:B------:R-:W-:Y:S01]  /*ae60*/  IABS R235, R251 ;  /* 0x000000fb00eb7213 */ /* 0x000fe20000000000 */
[C---:B------:R-:W-:Y:S01]  /*ae70*/  IMAD R231, R4.reuse, R237, R232 ;  /* 0x000000ed04e77224 */ /* 0x040fe200078e02e8 */
[----:B------:R-:W-:Y:S01]  /*ae80*/  IABS R232, R249 ;  /* 0x000000f900e87213 */ /* 0x000fe20000000000 */
[--C-:B------:R-:W-:Y:S01]  /*ae90*/  @!P4 IMAD.IADD R227, R227, 0x1, -R4.reuse ;  /* 0x00000001e3e3c824 */ /* 0x100fe200078e0a04 */
[----:B------:R-:W-:Y:S01]  /*aea0*/  ISETP.GT.U32.AND P4, PT, R4, R229, PT ;  /* 0x000000e50400720c */ /* 0x000fe20003f84070 */
[----:B------:R-:W-:Y:S01]  /*aeb0*/  @!P1 IMAD.IADD R228, R228, 0x1, -R4 ;  /* 0x00000001e4e49824 */ /* 0x000fe200078e0a04 */
[----:B------:R-:W-:Y:S01]  /*aec0*/  ISETP.GT.U32.AND P1, PT, R4, R230, PT ;  /* 0x000000e60400720c */ /* 0x000fe20003f24070 */
[----:B------:R-:W-:Y:S01]  /*aed0*/  IMAD.HI.U32 R128, R2, R232, RZ ;  /* 0x000000e802807227 */ /* 0x000fe200078e00ff */
[----:B------:R-:W-:-:S03]  /*aee0*/  IABS R237, R244 ;  /* 0x000000f400ed7213 */ /* 0x000fc60000000000 */
[----:B------:R-:W-:Y:S02]  /*aef0*/  IMAD.MOV R128, RZ, RZ, -R128 ;  /* 0x000000ffff807224 */ /* 0x000fe400078e0a80 */
[----:B------:R-:W-:Y:S02]  /*af00*/  @!P0 IMAD.MOV R226, RZ, RZ, -R226 ;  /* 0x000000ffffe28224 */ /* 0x000fe400078e0ae2 */
[C---:B------:R-:W-:Y:S02]  /*af10*/  IMAD R232, R4.reuse, R128, R232 ;  /* 0x0000008004e87224 */ /* 0x040fe400078e02e8 */
[--C-:B------:R-:W-:Y:S01]  /*af20*/  @!P4 IMAD.IADD R229, R229, 0x1, -R4.reuse ;  /* 0x00000001e5e5c824 */ /* 0x100fe200078e0a04 */
[----:B------:R-:W-:Y:S01]  /*af30*/  ISETP.GT.U32.AND P4, PT, R4, R231, PT ;  /* 0x000000e70400720c */ /* 0x000fe20003f84070 */
[----:B------:R-:W-:Y:S01]  /*af40*/  @!P1 IMAD.IADD R230, R230, 0x1, -R4 ;  /* 0x00000001e6e69824 */ /* 0x000fe200078e0a04 */
[----:B------:R-:W-:Y:S01]  /*af50*/  ISETP.GT.U32.AND P1, PT, R4, R232, PT ;  /* 0x000000e80400720c */ /* 0x000fe20003f24070 */
[----:B------:R-:W-:-:S03]  /*af60*/  IMAD.HI.U32 R129, R2, R233, RZ ;  /* 0x000000e902817227 */ /* 0x000fc600078e00ff */
[----:B------:R-:W-:Y:S01]  /*af70*/  ISETP.GT.U32.AND P0, PT, R4, R230, PT ;  /* 0x000000e60400720c */ /* 0x000fe20003f04070 */
[----:B------:R-:W-:-:S04]  /*af80*/  IMAD.HI.U32 R240, R2, R237, RZ ;  /* 0x000000ed02f07227 */ /* 0x000fc800078e00ff */
[----:B------:R-:W-:Y:S02]  /*af90*/  @!P5 IMAD.MOV R227, RZ, RZ, -R227 ;  /* 0x000000ffffe3d224 */ /* 0x000fe400078e0ae3 */
[--C-:B------:R-:W-:Y:S01]  /*afa0*/  @!P4 IMAD.IADD R231, R231, 0x1, -R4.reuse ;  /* 0x00000001e7e7c824 */ /* 0x100fe200078e0a04 */
[----:B------:R-:W-:Y:S01]  /*afb0*/  ISETP.GT.U32.AND P4, PT, R4, R229, PT ;  /* 0x000000e50400720c */ /* 0x000fe20003f84070 */
[----:B------:R-:W-:Y:S02]  /*afc0*/  @!P1 IMAD.IADD R232, R232, 0x1, -R4 ;  /* 0x00000001e8e89824 */ /* 0x000fe400078e0a04 */
[----:B------:R-:W-:Y:S01]  /*afd0*/  IMAD.MOV R129, RZ, RZ, -R129 ;  /* 0x000000ffff817224 */ /* 0x000fe200078e0a81 */
[----:B------:R-:W-:Y:S01]  /*afe0*/  ISETP.GT.U32.AND P1, PT, R4, R231, PT ;  /* 0x000000e70400720c */ /* 0x000fe20003f24070 */
[----:B------:R-:W-:Y:S01]  /*aff0*/  IMAD.HI.U32 R241, R2, R235, RZ ;  /* 0x000000eb02f17227 */ /* 0x000fe200078e00ff */
[----:B------:R-:W-:-:S03]  /*b000*/  ISETP.GT.U32.AND P5, PT, R4, R232, PT ;  /* 0x000000e80400720c */ /* 0x000fc60003fa4070 */
[----:B------:R-:W-:-:S04]  /*b010*/  IMAD.HI.U32 R239, R2, R245, RZ ;  /* 0x000000f502ef7227 */ /* 0x000fc800078e00ff */
[----:B------:R-:W-:Y:S02]  /*b020*/  IMAD.MOV R128, RZ, RZ, -R240 ;  /* 0x000000ffff807224 */ /* 0x000fe400078e0af0 */
[C---:B------:R-:W-:Y:S02]  /*b030*/  IMAD R233, R4.reuse, R129, R233 ;  /* 0x0000008104e97224 */ /* 0x040fe400078e02e9 */
[----:B------:R-:W-:Y:S02]  /*b040*/  IMAD.MOV R129, RZ, RZ, -R241 ;  /* 0x000000ffff817224 */ /* 0x000fe400078e0af1 */
[----:B------:R-:W-:Y:S02]  /*b050*/  IMAD.MOV R239, RZ, RZ, -R239 ;  /* 0x000000ffffef7224 */ /* 0x000fe400078e0aef */
[C---:B------:R-:W-:Y:S01]  /*b060*/  IMAD R237, R4.reuse, R128, R237 ;  /* 0x0000008004ed7224 */ /* 0x040fe200078e02ed */
[----:B------:R-:W-:Y:S01]  /*b070*/  IABS R128, R15 ;  /* 0x0000000f00807213 */ /* 0x000fe20000000000 */
[----:B------:R-:W-:-:S02]  /*b080*/  IMAD R235, R4, R129, R235 ;  /* 0x0000008104eb7224 */ /* 0x000fc400078e02eb */
[----:B------:R-:W-:Y:S02]  /*b090*/  IMAD R245, R4, R239, R245 ;  /* 0x000000ef04f57224 */ /* 0x000fe400078e02f5 */
[----:B------:R-:W-:Y:S02]  /*b0a0*/  VIADD R242, R236, 0x22 ;  /* 0x00000022ecf27836 */ /* 0x000fe40000000000 */
[--C-:B------:R-:W-:Y:S01]  /*b0b0*/  @!P0 IMAD.IADD R230, R230, 0x1, -R4.reuse ;  /* 0x00000001e6e68824 */ /* 0x100fe200078e0a04 */
[----:B------:R-:W-:Y:S01]  /*b0c0*/  ISETP.GT.U32.AND P0, PT, R4, R237, PT ;  /* 0x000000ed0400720c */ /* 0x000fe20003f04070 */
[----:B------:R-:W-:Y:S01]  /*b0d0*/  VIADD R243, R236, 0x20 ;  /* 0x00000020ecf37836 */ /* 0x000fe20000000000 */
[----:B------:R-:W-:Y:S01]  /*b0e0*/  IABS R246, R242 ;  /* 0x000000f200f67213 */ /* 0x000fe20000000000 */
[--C-:B------:R-:W-:Y:S01]  /*b0f0*/  @!P1 IMAD.IADD R231, R231, 0x1, -R4.reuse ;  /* 0x00000001e7e79824 */ /* 0x100fe200078e0a04 */
[----:B------:R-:W-:Y:S01]  /*b100*/  ISETP.GT.U32.AND P1, PT, R4, R235, PT ;  /* 0x000000eb0400720c */ /* 0x000fe20003f24070 */
[----:B------:R-:W-:Y:S01]  /*b110*/  @!P5 IMAD.IADD R232, R232, 0x1, -R4 ;  /* 0x00000001e8e8d824 */ /* 0x000fe200078e0a04 */
[----:B------:R-:W-:Y:S01]  /*b120*/  ISETP.GT.U32.AND P5, PT, R4, R245, PT ;  /* 0x000000f50400720c */ /* 0x000fe20003fa4070 */
[----:B------:R-:W-:Y:S01]  /*b130*/  IMAD.HI.U32 R239, R2, R246, RZ ;  /* 0x000000f602ef7227 */ /* 0x000fe200078e00ff */
[----:B------:R-:W-:-:S03]  /*b140*/  IABS R129, R243 ;  /* 0x000000f300817213 */ /* 0x000fc60000000000 */
[----:B------:R-:W-:Y:S01]  /*b150*/  @!P4 IMAD.IADD R229, R229, 0x1, -R4 ;  /* 0x00000001e5e5c824 */ /* 0x000fe200078e0a04 */
[----:B------:R-:W-:Y:S01]  /*b160*/  ISETP.GT.U32.AND P4, PT, R4, R233, PT ;  /* 0x000000e90400720c */ /* 0x000fe20003f84070 */
[----:B------:R-:W-:-:S04]  /*b170*/  IMAD.HI.U32 R240, R2, R129, RZ ;  /* 0x0000008102f07227 */ /* 0x000fc800078e00ff */
[----:B------:R-:W-:Y:S02]  /*b180*/  IMAD.MOV R239, RZ, RZ, -R239 ;  /* 0x000000ffffef7224 */ /* 0x000fe400078e0aef */
[----:B------:R-:W-:Y:S02]  /*b190*/  @!P0 IMAD.IADD R237, R237, 0x1, -R4 ;  /* 0x00000001eded8824 */ /* 0x000fe400078e0a04 */
[----:B------:R-:W-:Y:S02]  /*b1a0*/  IMAD.MOV R240, RZ, RZ, -R240 ;  /* 0x000000fffff07224 */ /* 0x000fe400078e0af0 */
[C---:B------:R-:W-:Y:S02]  /*b1b0*/  IMAD R246, R4.reuse, R239, R246 ;  /* 0x000000ef04f67224 */ /* 0x040fe400078e02f6 */
[--C-:B------:R-:W-:Y:S02]  /*b1c0*/  @!P1 IMAD.IADD R235, R235, 0x1, -R4.reuse ;  /* 0x00000001ebeb9824 */ /* 0x100fe400078e0a04 */
[----:B------:R-:W-:Y:S01]  /*b1d0*/  @!P5 IMAD.IADD R245, R245, 0x1, -R4 ;  /* 0x00000001f5f5d824 */ /* 0x000fe200078e0a04 */
[C---:B------:R-:W-:Y:S01]  /*b1e0*/  ISETP.GT.U32.AND P5, PT, R4.reuse, R237, PT ;  /* 0x000000ed0400720c */ /* 0x040fe20003fa4070 */
[C---:B------:R-:W-:Y:S01]  /*b1f0*/  IMAD R129, R4.reuse, R240, R129 ;  /* 0x000000f004817224 */ /* 0x040fe200078e0281 */
[----:B------:R-:W-:Y:S01]  /*b200*/  ISETP.GT.U32.AND P0, PT, R4, R246, PT ;  /* 0x000000f60400720c */ /* 0x000fe20003f04070 */
[----:B------:R-:W-:-:S03]  /*b210*/  IMAD.HI.U32 R238, R238, R128, RZ ;  /* 0x00000080eeee7227 */ /* 0x000fc600078e00ff */
[C---:B------:R-:W-:Y:S01]  /*b220*/  ISETP.GT.U32.AND P1, PT, R4.reuse, R129, PT ;  /* 0x000000810400720c */ /* 0x040fe20003f24070 */
[----:B------:R-:W-:Y:S01]  /*b230*/  @!P6 IMAD.MOV R229, RZ, RZ, -R229 ;  /* 0x000000ffffe5e224 */ /* 0x000fe200078e0ae5 */
[----:B------:R-:W-:Y:S01]  /*b240*/  ISETP.GT.U32.AND P6, PT, R4, R235, PT ;  /* 0x000000eb0400720c */ /* 0x000fe20003fc4070 */
[----:B------:R-:W-:Y:S02]  /*b250*/  IMAD.MOV R238, RZ, RZ, -R238 ;  /* 0x000000ffffee7224 */ /* 0x000fe400078e0aee */
[----:B------:R-:W-:Y:S01]  /*b260*/  @!P4 IMAD.IADD R233, R233, 0x1, -R4 ;  /* 0x00000001e9e9c824 */ /* 0x000fe200078e0a04 */
[----:B------:R-:W-:Y:S01]  /*b270*/  ISETP.GE.AND P4, PT, R252, RZ, PT ;  /* 0x000000fffc00720c */ /* 0x000fe20003f86270 */
[----:B------:R-:W-:Y:S02]  /*b280*/  IMAD R128, R234, R238, R128 ;  /* 0x000000eeea807224 */ /* 0x000fe400078e0280 */
[--C-:B------:R-:W-:Y:S02]  /*b290*/  @!P5 IMAD.IADD R237, R237, 0x1, -R4.reuse ;  /* 0x00000001ededd824 */ /* 0x100fe400078e0a04 */
[----:B------:R-:W-:Y:S01]  /*b2a0*/  @!P0 IMAD.IADD R246, R246, 0x1, -R4 ;  /* 0x00000001f6f68824 */ /* 0x000fe200078e0a04 */
[----:B------:R-:W-:Y:S01]  /*b2b0*/  ISETP.GT.U32.AND P5, PT, R234, R128, PT ;  /* 0x00000080ea00720c */ /* 0x000fe20003fa4070 */
[----:B------:R-:W-:Y:S01]  /*b2c0*/  @!P3 IMAD.MOV R228, RZ, RZ, -R228 ;  /* 0x000000ffffe4b224 */ /* 0x000fe200078e0ae4 */
[----:B------:R-:W-:Y:S01]  /*b2d0*/  ISETP.GT.U32.AND P0, PT, R4, R245, PT ;  /* 0x000000f50400720c */ /* 0x000fe20003f04070 */
[--C-:B------:R-:W-:Y:S01]  /*b2e0*/  @!P6 IMAD.IADD R235, R235, 0x1, -R4.reuse ;  /* 0x00000001ebebe824 */ /* 0x100fe200078e0a04 */
[----:B------:R-:W-:Y:S01]  /*b2f0*/  ISETP.GE.AND P6, PT, R16, RZ, PT ;  /* 0x000000ff1000720c */ /* 0x000fe20003fc6270 */
[----:B------:R-:W-:Y:S01]  /*b300*/  @!P1 IMAD.IADD R129, R129, 0x1, -R4 ;  /* 0x0000000181819824 */ /* 0x000fe200078e0a04 */
[----:B------:R-:W-:Y:S01]  /*b310*/  ISETP.GT.U32.AND P3, PT, R4, R233, PT ;  /* 0x000000e90400720c */ /* 0x000fe20003f64070 */
[----:B------:R-:W-:Y:S01]  /*b320*/  IMAD.HI.U32 R241, R2, R247, RZ ;  /* 0x000000f702f17227 */ /* 0x000fe200078e00ff */
[----:B------:R-:W0:Y:S01]  /*b330*/  S2R R16, SR_TID.X ;  /* 0x0000000000107919 */ /* 0x000e220000002100 */
[----:B------:R-:W-:-:S02]  /*b340*/  ISETP.GT.U32.AND P1, PT, R4, R246, PT ;  /* 0x000000f60400720c */ /* 0x000fc40003f24070 */
[----:B------:R-:W-:Y:S01]  /*b350*/  @!P4 IMAD.MOV R230, RZ, RZ, -R230 ;  /* 0x000000ffffe6c224 */ /* 0x000fe200078e0ae6 */
[----:B------:R-:W-:Y:S01]  /*b360*/  ISETP.GT.U32.AND P4, PT, R4, R129, PT ;  /* 0x000000810400720c */ /* 0x000fe20003f84070 */
[----:B------:R-:W-:Y:S02]  /*b370*/  IMAD.MOV R241, RZ, RZ, -R241 ;  /* 0x000000fffff17224 */ /* 0x000fe400078e0af1 */
[----:B------:R-:W-:Y:S01]  /*b380*/  @!P5 IMAD.IADD R128, R128, 0x1, -R234 ;  /* 0x000000018080d824 */ /* 0x000fe200078e0aea */
[----:B------:R-:W-:Y:S01]  /*b390*/  ISETP.GE.AND P5, PT, R250, RZ, PT ;  /* 0x000000fffa00720c */ /* 0x000fe20003fa6270 */
[----:B------:R-:W-:Y:S02]  /*b3a0*/  IMAD R247, R4, R241, R247 ;  /* 0x000000f104f77224 */ /* 0x000fe400078e02f7 */
[--C-:B------:R-:W-:Y:S01]  /*b3b0*/  @!P0 IMAD.IADD R245, R245, 0x1, -R4.reuse ;  /* 0x00000001f5f58824 */ /* 0x100fe200078e0a04 */
[----:B------:R-:W-:Y:S01]  /*b3c0*/  ISETP.GE.AND P0, PT, R249, RZ, PT ;  /* 0x000000fff900720c */ /* 0x000fe20003f06270 */
[----:B------:R-:W-:Y:S01]  /*b3d0*/  @!P6 IMAD.MOV R231, RZ, RZ, -R231 ;  /* 0x000000ffffe7e224 */ /* 0x000fe200078e0ae7 */
[----:B------:R-:W-:Y:S01]  /*b3e0*/  ISETP.GT.U32.AND P6, PT, R234, R128, PT ;  /* 0x00000080ea00720c */ /* 0x000fe20003fc4070 */
[--C-:B------:R-:W-:Y:S01]  /*b3f0*/  @!P3 IMAD.IADD R233, R233, 0x1, -R4.reuse ;  /* 0x00000001e9e9b824 */ /* 0x100fe200078e0a04 */
[----:B------:R-:W-:Y:S01]  /*b400*/  ISETP.GT.U32.AND P3, PT, R4, R247, PT ;  /* 0x000000f70400720c */ /* 0x000fe20003f64070 */
[----:B------:R-:W-:Y:S01]  /*b410*/  @!P4 IMAD.IADD R129, R129, 0x1, -R4 ;  /* 0x000000018181c824 */ /* 0x000fe200078e0a04 */
[----:B------:R-:W-:Y:S01]  /*b420*/  ISETP.GE.AND P4, PT, R244, RZ, PT ;  /* 0x000000fff400720c */ /* 0x000fe20003f86270 */
[----:B------:R-:W-:-:S02]  /*b430*/  VIADD R240, R236, 0x1c ;  /* 0x0000001cecf07836 */ /* 0x000fc40000000000 */
[----:B------:R-:W-:Y:S02]  /*b440*/  VIADD R241, R236, 0x1e ;  /* 0x0000001eecf17836 */ /* 0x000fe40000000000 */
[----:B------:R-:W-:Y:S01]  /*b450*/  @!P1 IMAD.IADD R246, R246, 0x1, -R4 ;  /* 0x00000001f6f69824 */ /* 0x000fe200078e0a04 */
[----:B------:R-:W-:Y:S01]  /*b460*/  ISETP.GE.AND P1, PT, R248, RZ, PT ;  /* 0x000000fff800720c */ /* 0x000fe20003f26270 */
[----:B------:R-:W-:Y:S01]  /*b470*/  @!P0 IMAD.MOV R232, RZ, RZ, -R232 ;  /* 0x000000ffffe88224 */ /* 0x000fe200078e0ae8 */
[----:B------:R-:W-:Y:S01]  /*b480*/  ISETP.GE.AND P0, PT, R243, RZ, PT ;  /* 0x000000fff300720c */ /* 0x000fe20003f06270 */
[----:B------:R-:W-:Y:S01]  /*b490*/  @!P6 IMAD.IADD R128, R128, 0x1, -R234 ;  /* 0x000000018080e824 */ /* 0x000fe200078e0aea */
[----:B------:R-:W-:Y:S01]  /*b4a0*/  IABS R243, R240 ;  /* 0x000000f000f37213 */ /* 0x000fe20000000000 */
[----:B------:R-:W-:Y:S01]  /*b4b0*/  @!P3 IMAD.IADD R247, R247, 0x1, -R4 ;  /* 0x00000001f7f7b824 */ /* 0x000fe200078e0a04 */
[----:B------:R-:W-:Y:S01]  /*b4c0*/  IABS R238, R241 ;  /* 0x000000f100ee7213 */ /* 0x000fe20000000000 */
[----:B------:R-:W-:Y:S01]  /*b4d0*/  IMAD.MOV.U32 R234, RZ, RZ, R237 ;  /* 0x000000ffffea7224 */ /* 0x000fe200078e00ed */
[----:B0-----:R-:W-:Y:S01]  /*b4e0*/  LOP3.LUT R16, R16, 0x3f, RZ, 0xc0, !PT ;  /* 0x0000003f10107812 */ /* 0x001fe200078ec0ff */
[----:B------:R-:W-:Y:S01]  /*b4f0*/  IMAD.HI.U32 R237, R2, R243, RZ ;  /* 0x000000f302ed7227 */ /* 0x000fe200078e00ff */
[----:B------:R-:W-:-:S03]  /*b500*/  ISETP.GE.AND P3, PT, R251, RZ, PT ;  /* 0x000000fffb00720c */ /* 0x000fc60003f66270 */
[----:B------:R-:W-:Y:S01]  /*b510*/  @!P4 IMAD.MOV R234, RZ, RZ, -R234 ;  /* 0x000000ffffeac224 */ /* 0x000fe200078e0aea */
[C---:B------:R-:W-:Y:S01]  /*b520*/  ISETP.GT.U32.AND P4, PT, R4.reuse, R247, PT ;  /* 0x000000f70400720c */ /* 0x040fe20003f84070 */
[----:B------:R-:W-:Y:S02]  /*b530*/  IMAD.MOV R237, RZ, RZ, -R237 ;  /* 0x000000ffffed7224 */ /* 0x000fe400078e0aed */
[----:B------:R-:W-:Y:S01]  /*b540*/  IMAD.MOV.U32 R248, RZ, RZ, R238 ;  /* 0x000000fffff87224 */ /* 0x000fe200078e00ee */
[----:B------:R-:W-:Y:S01]  /*b550*/  SEL R238, RZ, 0x90, !P2 ;  /* 0x00000090ffee7807 */ /* 0x000fe20005000000 */
[----:B------:R-:W-:Y:S01]  /*b560*/  IMAD R243, R4, R237, R243 ;  /* 0x000000ed04f37224 */ /* 0x000fe200078e02f3 */
[----:B------:R-:W-:Y:S01]  /*b570*/  ISETP.GE.AND P2, PT, R242, RZ, PT ;  /* 0x000000fff200720c */ /* 0x000fe20003f46270 */
[----:B------:R-:W-:Y:S02]  /*b580*/  IMAD.SHL.U32 R244, R16, 0x2, RZ ;  /* 0x0000000210f47824 */ /* 0x000fe400078e00ff */
[----:B------:R-:W-:-:S02]  /*b590*/  VIADD R252, R236, 0x1a ;  /* 0x0000001aecfc7836 */ /* 0x000fc40000000000 */
[----:B------:R-:W-:Y:S01]  /*b5a0*/  IMAD.HI.U32 R239, R2, R248, RZ ;  /* 0x000000f802ef7227 */ /* 0x000fe200078e00ff */
[----:B------:R-:W-:Y:S02]  /*b5b0*/  LOP3.LUT R16, R238, R244, RZ, 0x3c, !PT ;  /* 0x000000f4ee107212 */ /* 0x000fe400078e3cff */
[----:B------:R-:W-:Y:S01]  /*b5c0*/  IABS R249, R252 ;  /* 0x000000fc00f97213 */ /* 0x000fe20000000000 */
[----:B------:R-:W-:Y:S01]  /*b5d0*/  @!P4 IMAD.IADD R247, R247, 0x1, -R4 ;  /* 0x00000001f7f7c824 */ /* 0x000fe200078e0a04 */
[----:B------:R-:W-:Y:S01]  /*b5e0*/  ISETP.GT.U32.AND P4, PT, R4, R243, PT ;  /* 0x000000f30400720c */ /* 0x000fe20003f84070 */
[----:B------:R0:W-:Y:S01]  /*b5f0*/  STL [R1+0x96c], R16 ;  /* 0x00096c1001007387 */ /* 0x0001e20000100800 */
[----:B------:R-:W-:Y:S02]  /*b600*/  IMAD.MOV R239, RZ, RZ, -R239 ;  /* 0x000000ffffef7224 */ /* 0x000fe400078e0aef */
[----:B------:R-:W-:-:S04]  /*b610*/  IMAD.HI.U32 R237, R2, R249, RZ ;  /* 0x000000f902ed7227 */ /* 0x000fc800078e00ff */
[----:B------:R-:W-:Y:S02]  /*b620*/  @!P5 IMAD.MOV R245, RZ, RZ, -R245 ;  /* 0x000000fffff5d224 */ /* 0x000fe400078e0af5 */
[----:B------:R-:W-:Y:S02]  /*b630*/  IMAD.MOV R237, RZ, RZ, -R237 ;  /* 0x000000ffffed7224 */ /* 0x000fe400078e0aed */
[----:B0-----:R-:W-:Y:S02]  /*b640*/  VIADD R16, R236, 0x18 ;  /* 0x00000018ec107836 */ /* 0x001fe40000000000 */
[----:B------:R-:W-:Y:S02]  /*b650*/  @!P4 IMAD.IADD R243, R243, 0x1, -R4 ;  /* 0x00000001f3f3c824 */ /* 0x000fe400078e0a04 */
[C---:B------:R-:W-:Y:S01]  /*b660*/  IMAD R248, R4.reuse, R239, R248 ;  /* 0x000000ef04f87224 */ /* 0x040fe200078e02f8 */
[----:B------:R-:W-:Y:S01]  /*b670*/  IABS R250, R16 ;  /* 0x0000001000fa7213 */ /* 0x000fe20000000000 */
[----:B------:R-:W-:Y:S01]  /*b680*/  @!P1 IMAD.MOV R233, RZ, RZ, -R233 ;  /* 0x000000ffffe99224 */ /* 0x000fe200078e0ae9 */
[----:B------:R-:W-:Y:S01]  /*b690*/  ISETP.GT.U32.AND P5, PT, R4, R243, PT ;  /* 0x000000f30400720c */ /* 0x000fe20003fa4070 */
[----:B------:R-:W-:Y:S01]  /*b6a0*/  @!P3 IMAD.MOV R235, RZ, RZ, -R235 ;  /* 0x000000ffffebb224 */ /* 0x000fe200078e0aeb */
[----:B------:R-:W-:Y:S01]  /*b6b0*/  ISETP.GE.AND P1, PT, R15, RZ, PT ;  /* 0x000000ff0f00720c */ /* 0x000fe20003f26270 */
[----:B------:R-:W-:Y:S01]  /*b6c0*/  IMAD.HI.U32 R238, R2, R250, RZ ;  /* 0x000000fa02ee7227 */ /* 0x000fe200078e00ff */
[----:B------:R-:W-:-:S02]  /*b6d0*/  ISETP.NE.AND P3, PT, R126, RZ, PT ;  /* 0x000000ff7e00720c */ /* 0x000fc40003f65270 */
[C---:B------:R-:W-:Y:S01]  /*b6e0*/  ISETP.GT.U32.AND P6, PT, R4.reuse, R248, PT ;  /* 0x000000f80400720c */ /* 0x040fe20003fc4070 */
[----:B------:R-:W-:Y:S02]  /*b6f0*/  IMAD.MOV R238, RZ, RZ, -R238 ;  /* 0x000000ffffee7224 */ /* 0x000fe400078e0aee */
[C---:B------:R-:W-:Y:S02]  /*b700*/  IMAD R249, R4.reuse, R237, R249 ;  /* 0x000000ed04f97224 */ /* 0x040fe400078e02f9 */
[C---:B------:R-:W-:Y:S02]  /*b710*/  IMAD R250, R4.reuse, R238, R250 ;  /* 0x000000ee04fa7224 */ /* 0x040fe400078e02fa */
[----:B------:R-:W-:Y:S01]  /*b720*/  @!P5 IMAD.IADD R243, R243, 0x1, -R4 ;  /* 0x00000001f3f3d824 */ /* 0x000fe200078e0a04 */
[----:B------:R-:W-:Y:S01]  /*b730*/  ISETP.GT.U32.AND P4, PT, R4, R249, PT ;  /* 0x000000f90400720c */ /* 0x000fe20003f84070 */
[----:B------:R-:W-:Y:S01]  /*b740*/  VIADD R20, R236, 0x14 ;  /* 0x00000014ec147836 */ /* 0x000fe20000000000 */
[----:B------:R-:W-:Y:S01]  /*b750*/  ISETP.GT.U32.AND P5, PT, R4, R250, PT ;  /* 0x000000fa0400720c */ /* 0x000fe20003fa4070 */
[----:B------:R-:W-:Y:S01]  /*b760*/  @!P1 IMAD.MOV R128, RZ, RZ, -R128 ;  /* 0x000000ffff809224 */ /* 0x000fe200078e0a80 */
[----:B------:R-:W-:Y:S01]  /*b770*/  @!P3 LOP3.LUT R128, RZ, R126, RZ, 0x33, !PT ;  /* 0x0000007eff80b212 */ /* 0x000fe200078e33ff */
[C---:B------:R-:W-:Y:S01]  /*b780*/  VIADD R244, R236.reuse, 0x16 ;  /* 0x00000016ecf47836 */ /* 0x040fe20000000000 */
[----:B------:R-:W-:Y:S01]  /*b790*/  IABS R126, R20 ;  /* 0x00000014007e7213 */ /* 0x000fe20000000000 */
[----:B------:R-:W-:Y:S01]  /*b7a0*/  VIADD R18, R236, 0x12 ;  /* 0x00000012ec127836 */ /* 0x000fe20000000000 */
        /* <DEDUP_REMOVED lines=8> */
[----:B------:R-:W-:-:S02]  /*b830*/  IABS R238, R15 ;  /* 0x0000000f00ee7213 */ /* 0x000fc40000000000 */
[----:B------:R-:W-:Y:S01]  /*b840*/  ISETP.GE.AND P1, PT, R241, RZ, PT ;  /* 0x000000fff100720c */ /* 0x000fe20003f26270 */
[----:B------:R-:W-:Y:S01]  /*b850*/  @!P5 IMAD.IADD R250, R250, 0x1, -R4 ;  /* 0x00000001fafad824 */ /* 0x000fe200078e0a04 */
[----:B------:R-:W-:Y:S01]  /*b860*/  ISETP.GE.AND P4, PT, R252, RZ, PT ;  /* 0x000000fffc00720c */ /* 0x000fe20003f86270 */
[----:B------:R-:W-:Y:S01]  /*b870*/  @!P2 IMAD.MOV R246, RZ, RZ, -R246 ;  /* 0x000000fffff6a224 */ /* 0x000fe200078e0af6 */
[----:B------:R-:W-:Y:S01]  /*b880*/  ISETP.GT.U32.AND P2, PT, R4, R249, PT ;  /* 0x000000f90400720c */ /* 0x000fe20003f44070 */
[----:B------:R-:W-:Y:S01]  /*b890*/  IMAD.HI.U32 R239, R2, R251, RZ ;  /* 0x000000fb02ef7227 */ /* 0x000fe200078e00ff */
[----:B------:R-:W-:-:S03]  /*b8a0*/  ISETP.GT.U32.AND P5, PT, R4, R250, PT ;  /* 0x000000fa0400720c */ /* 0x000fc60003fa4070 */
[----:B------:R-:W-:Y:S02]  /*b8b0*/  IMAD.MOV R240, RZ, RZ, -R240 ;  /* 0x000000fffff07224 */ /* 0x000fe400078e0af0 */
[----:B------:R-:W-:-:S04]  /*b8c0*/  IMAD.HI.U32 R242, R2, R237, RZ ;  /* 0x000000ed02f27227 */ /* 0x000fc800078e00ff */
[----:B------:R-:W-:Y:S02]  /*b8d0*/  IMAD.MOV R239, RZ, RZ, -R239 ;  /* 0x000000ffffef7224 */ /* 0x000fe400078e0aef */
[----:B------:R-:W-:Y:S02]  /*b8e0*/  IMAD R126, R4, R240, R126 ;  /* 0x000000f0047e7224 */ /* 0x000fe400078e027e */
[----:B------:R-:W-:-:S04]  /*b8f0*/  IMAD.HI.U32 R241, R2, R238, RZ ;  /* 0x000000ee02f17227 */ /* 0x000fc800078e00ff */
[----:B------:R-:W-:Y:S02]  /*b900*/  IMAD.MOV R240, RZ, RZ, -R242 ;  /* 0x000000fffff07224 */ /* 0x000fe400078e0af2 */
[C---:B------:R-:W-:Y:S02]  /*b910*/  IMAD R251, R4.reuse, R239, R251 ;  /* 0x000000ef04fb7224 */ /* 0x040fe400078e02fb */
[----:B------:R-:W-:Y:S02]  /*b920*/  IMAD.MOV R239, RZ, RZ, -R241 ;  /* 0x000000ffffef7224 */ /* 0x000fe400078e0af1 */
[----:B------:R-:W-:Y:S02]  /*b930*/  IMAD R237, R4, R240, R237 ;  /* 0x000000f004ed7224 */ /* 0x000fe400078e02ed */
[----:B------:R-:W-:Y:S01]  /*b940*/  @!P6 IMAD.IADD R248, R248, 0x1, -R4 ;  /* 0x00000001f8f8e824 */ /* 0x000fe200078e0a04 */
[----:B------:R-:W-:Y:S01]  /*b950*/  ISETP.GE.AND P6, PT, R236, RZ, PT ;  /* 0x000000ffec00720c */ /* 0x000fe20003fc6270 */
[----:B------:R-:W-:-:S02]  /*b960*/  IMAD R238, R4, R239, R238 ;  /* 0x000000ef04ee7224 */ /* 0x000fc400078e02ee */
[--C-:B------:R-:W-:Y:S01]  /*b970*/  @!P2 IMAD.IADD R249, R249, 0x1, -R4.reuse ;  /* 0x00000001f9f9a824 */ /* 0x100fe200078e0a04 */
[----:B------:R-:W-:Y:S01]  /*b980*/  ISETP.GT.U32.AND P2, PT, R4, R237, PT ;  /* 0x000000ed0400720c */ /* 0x000fe20003f44070 */
[--C-:B------:R-:W-:Y:S01]  /*b990*/  @!P5 IMAD.IADD R250, R250, 0x1, -R4.reuse ;  /* 0x00000001fafad824 */ /* 0x100fe200078e0a04 */
[----:B------:R-:W-:Y:S01]  /*b9a0*/  ISETP.GT.U32.AND P5, PT, R4, R238, PT ;  /* 0x000000ee0400720c */ /* 0x000fe20003fa4070 */
[----:B------:R-:W-:Y:S02]  /*b9b0*/  VIADD R154, R236, 0xe ;  /* 0x0000000eec9a7836 */ /* 0x000fe40000000000 */
[----:B------:R-:W-:Y:S01]  /*b9c0*/  @!P3 IMAD.MOV R243, RZ, RZ, -R243 ;  /* 0x000000fffff3b224 */ /* 0x000fe200078e0af3 */
[----:B------:R-:W-:Y:S01]  /*b9d0*/  ISETP.GT.U32.AND P3, PT, R4, R126, PT ;  /* 0x0000007e0400720c */ /* 0x000fe20003f64070 */
[----:B------:R-:W-:Y:S01]  /*b9e0*/  VIADD R153, R236, 0xc ;  /* 0x0000000cec997836 */ /* 0x000fe20000000000 */
[----:B------:R-:W-:Y:S01]  /*b9f0*/  IABS R239, R154 ;  /* 0x0000009a00ef7213 */ /* 0x000fe20000000000 */
[----:B------:R-:W-:Y:S01]  /*ba00*/  @!P6 IMAD.MOV R247, RZ, RZ, -R247 ;  /* 0x000000fffff7e224 */ /* 0x000fe200078e0af7 */
[----:B------:R-:W-:Y:S01]  /*ba10*/  ISETP.GT.U32.AND P6, PT, R4, R251, PT ;  /* 0x000000fb0400720c */ /* 0x000fe20003fc4070 */
[----:B------:R-:W-:Y:S01]  /*ba20*/  @!P4 IMAD.MOV R249, RZ, RZ, -R249 ;  /* 0x000000fffff9c224 */ /* 0x000fe200078e0af9 */
[----:B------:R-:W-:Y:S01]  /*ba30*/  IABS R240, R153 ;  /* 0x0000009900f07213 */ /* 0x000fe20000000000 */
[----:B------:R-:W-:-:S02]  /*ba40*/  @!P2 IMAD.IADD R237, R237, 0x1, -R4 ;  /* 0x00000001ededa824 */ /* 0x000fc400078e0a04 */
[--C-:B------:R-:W-:Y:S02]  /*ba50*/  @!P5 IMAD.IADD R238, R238, 0x1, -R4.reuse ;  /* 0x00000001eeeed824 */ /* 0x100fe400078e0a04 */
[----:B------:R-:W-:Y:S01]  /*ba60*/  IMAD.HI.U32 R241, R2, R239, RZ ;  /* 0x000000ef02f17227 */ /* 0x000fe200078e00ff */
[C---:B------:R-:W-:Y:S02]  /*ba70*/  ISETP.GT.U32.AND P5, PT, R4.reuse, R237, PT ;  /* 0x000000ed0400720c */ /* 0x040fe40003fa4070 */
[----:B------:R-:W-:Y:S01]  /*ba80*/  ISETP.GT.U32.AND P4, PT, R4, R238, PT ;  /* 0x000000ee0400720c */ /* 0x000fe20003f84070 */
[----:B------:R-:W-:Y:S02]  /*ba90*/  IMAD.MOV R241, RZ, RZ, -R241 ;  /* 0x000000fffff17224 */ /* 0x000fe400078e0af1 */
[--C-:B------:R-:W-:Y:S01]  /*baa0*/  @!P6 IMAD.IADD R251, R251, 0x1, -R4.reuse ;  /* 0x00000001fbfbe824 */ /* 0x100fe200078e0a04 */
[----:B------:R-:W-:Y:S01]  /*bab0*/  ISETP.GE.AND P6, PT, R244, RZ, PT ;  /* 0x000000fff400720c */ /* 0x000fe20003fc6270 */
[----:B------:R-:W-:-:S02]  /*bac0*/  @!P3 IMAD.IADD R126, R126, 0x1, -R4 ;  /* 0x000000017e7eb824 */ /* 0x000fc400078e0a04 */
[C---:B------:R-:W-:Y:S01]  /*bad0*/  IMAD R239, R4.reuse, R241, R239 ;  /* 0x000000f104ef7224 */ /* 0x040fe200078e02ef */
[----:B------:R-:W-:Y:S01]  /*bae0*/  ISETP.GT.U32.AND P3, PT, R4, R251, PT ;  /* 0x000000fb0400720c */ /* 0x000fe20003f64070 */
[----:B------:R-:W-:Y:S01]  /*baf0*/  @!P1 IMAD.MOV R248, RZ, RZ, -R248 ;  /* 0x000000fffff89224 */ /* 0x000fe200078e0af8 */
[----:B------:R-:W-:Y:S01]  /*bb00*/  ISETP.GE.AND P1, PT, R16, RZ, PT ;  /* 0x000000ff1000720c */ /* 0x000fe20003f26270 */
[----:B------:R-:W-:Y:S01]  /*bb10*/  VIADD R16, R236, 0xa ;  /* 0x0000000aec107836 */ /* 0x000fe20000000000 */
[C---:B------:R-:W-:Y:S01]  /*bb20*/  ISETP.GT.U32.AND P2, PT, R4.reuse, R126, PT ;  /* 0x0000007e0400720c */ /* 0x040fe20003f44070 */
[----:B------:R-:W-:Y:S01]  /*bb30*/  @!P5 IMAD.IADD R237, R237, 0x1, -R4 ;  /* 0x00000001ededd824 */ /* 0x000fe200078e0a04 */
[----:B------:R-:W-:Y:S01]  /*bb40*/  ISETP.GT.U32.AND P5, PT, R4, R239, PT ;  /* 0x000000ef0400720c */ /* 0x000fe20003fa4070 */
[----:B------:R-:W-:Y:S01]  /*bb50*/  IMAD.HI.U32 R242, R2, R240, RZ ;  /* 0x000000f002f27227 */ /* 0x000fe200078e00ff */
[----:B------:R-:W-:-:S03]  /*bb60*/  IABS R252, R16 ;  /* 0x0000001000fc7213 */ /* 0x000fc60000000000 */
[----:B------:R-:W-:Y:S02]  /*bb70*/  IMAD.MOV R241, RZ, RZ, -R242 ;  /* 0x000000fffff17224 */ /* 0x000fe400078e0af2 */
[----:B------:R-:W-:Y:S01]  /*bb80*/  @!P4 IMAD.IADD R238, R238, 0x1, -R4 ;  /* 0x00000001eeeec824 */ /* 0x000fe200078e0a04 */
[----:B------:R-:W-:Y:S01]  /*bb90*/  ISETP.GE.AND P4, PT, R15, RZ, PT ;  /* 0x000000ff0f00720c */ /* 0x000fe20003f86270 */
[----:B------:R-:W-:-:S04]  /*bba0*/  IMAD.HI.U32 R244, R2, R252, RZ ;  /* 0x000000fc02f47227 */ /* 0x000fc800078e00ff */
[----:B------:R-:W-:Y:S02]  /*bbb0*/  IMAD R240, R4, R241, R240 ;  /* 0x000000f104f07224 */ /* 0x000fe400078e02f0 */
[----:B------:R-:W-:Y:S02]  /*bbc0*/  VIADD R15, R236, 0x8 ;  /* 0x00000008ec0f7836 */ /* 0x000fe40000000000 */
[--C-:B------:R-:W-:Y:S01]  /*bbd0*/  @!P3 IMAD.IADD R251, R251, 0x1, -R4.reuse ;  /* 0x00000001fbfbb824 */ /* 0x100fe200078e0a04 */
[----:B------:R-:W-:Y:S01]  /*bbe0*/  ISETP.GE.AND P3, PT, R20, RZ, PT ;  /* 0x000000ff1400720c */ /* 0x000fe20003f66270 */
[----:B------:R-:W-:Y:S01]  /*bbf0*/  @!P2 IMAD.IADD R126, R126, 0x1, -R4 ;  /* 0x000000017e7ea824 */ /* 0x000fe200078e0a04 */
[----:B------:R-:W-:Y:S01]  /*bc00*/  ISETP.GE.AND P2, PT, R18, RZ, PT ;  /* 0x000000ff1200720c */ /* 0x000fe20003f46270 */
[----:B------:R-:W-:Y:S02]  /*bc10*/  IMAD.MOV R242, RZ, RZ, -R244 ;  /* 0x000000fffff27224 */ /* 0x000fe400078e0af4 */
[----:B------:R-:W-:-:S02]  /*bc20*/  VIADD R22, R236, 0x6 ;  /* 0x00000006ec167836 */ /* 0x000fc40000000000 */
[C---:B------:R-:W-:Y:S02]  /*bc30*/  VIADD R20, R236.reuse, 0x4 ;  /* 0x00000004ec147836 */ /* 0x040fe40000000000 */
[----:B------:R-:W-:Y:S01]  /*bc40*/  VIADD R18, R236, 0x2 ;  /* 0x00000002ec127836 */ /* 0x000fe20000000000 */
[----:B------:R-:W-:Y:S01]  /*bc50*/  IABS R236, R15 ;  /* 0x0000000f00ec7213 */ /* 0x000fe20000000000 */
[----:B------:R-:W-:Y:S01]  /*bc60*/  @!P5 IMAD.IADD R239, R239, 0x1, -R4 ;  /* 0x00000001efefd824 */ /* 0x000fe200078e0a04 */
[C---:B------:R-:W-:Y:S01]  /*bc70*/  ISETP.GT.U32.AND P5, PT, R4.reuse, R240, PT ;  /* 0x000000f00400720c */ /* 0x040fe20003fa4070 */
[----:B------:R-:W-:Y:S01]  /*bc80*/  IMAD R252, R4, R242, R252 ;  /* 0x000000f204fc7224 */ /* 0x000fe200078e02fc */
[----:B------:R-:W-:Y:S01]  /*bc90*/  IABS R244, R22 ;  /* 0x0000001600f47213 */ /* 0x000fe20000000000 */
[----:B------:R-:W-:Y:S01]  /*bca0*/  IMAD R156, R0, UR8, RZ ;  /* 0x00000008009c7c24 */ /* 0x000fe2000f8e02ff */
[----:B------:R-:W-:Y:S01]  /*bcb0*/  IABS R241, R20 ;  /* 0x0000001400f17213 */ /* 0x000fe20000000000 */
[----:B------:R-:W-:Y:S01]  /*bcc0*/  IMAD R0, RZ, RZ, -UR8 ;  /* 0x80000008ff007e24 */ /* 0x000fe2000f8e02ff */
[----:B------:R-:W-:Y:S01]  /*bcd0*/  IABS R242, R18 ;  /* 0x0000001200f27213 */ /* 0x000fe20000000000 */
[----:B------:R-:W-:-:S04]  /*bce0*/  IMAD.HI.U32 R163, R2, R236, RZ ;  /* 0x000000ec02a37227 */ /* 0x000fc800078e00ff */
[----:B------:R-:W-:Y:S02]  /*bcf0*/  IMAD R161, R0, 0x4, R156 ;  /* 0x0000000400a17824 */ /* 0x000fe400078e029c */
[----:B------:R-:W-:-:S03]  /*bd00*/  IMAD.HI.U32 R160, R2, R244, RZ ;  /* 0x000000f402a07227 */ /* 0x000fc600078e00ff */
[----:B------:R0:W-:Y:S01]  /*bd10*/  STL [R1+0x3f4], R161 ;  /* 0x0003f4a101007387 */ /* 0x0001e20000100800 */
[----:B------:R-:W-:-:S04]  /*bd20*/  IMAD.HI.U32 R158, R2, R241, RZ ;  /* 0x000000f1029e7227 */ /* 0x000fc800078e00ff */
[----:B------:R-:W-:-:S04]  /*bd30*/  IMAD.HI.U32 R156, R2, R242, RZ ;  /* 0x000000f2029c7227 */ /* 0x000fc800078e00ff */
[----:B------:R-:W-:Y:S02]  /*bd40*/  IMAD.MOV R2, RZ, RZ, -R163 ;  /* 0x000000ffff027224 */ /* 0x000fe400078e0aa3 */
[----:B------:R-:W-:Y:S01]  /*bd50*/  @!P5 IMAD.IADD R240, R240, 0x1, -R4 ;  /* 0x00000001f0f0d824 */ /* 0x000fe200078e0a04 */
[C---:B------:R-:W-:Y:S01]  /*bd60*/  ISETP.GT.U32.AND P5, PT, R4.reuse, R252, PT ;  /* 0x000000fc0400720c */ /* 0x040fe20003fa4070 */
[----:B------:R-:W-:Y:S01]  /*bd70*/  IMAD R236, R4, R2, R236 ;  /* 0x0000000204ec7224 */ /* 0x000fe200078e02ec */
[----:B------:R-:W2:Y:S01]  /*bd80*/  LDL.LU R163, [R1+0x9f4] ;  /* 0x0009f40001a37983 */ /* 0x000ea20000300800 */
[----:B------:R-:W-:Y:S02]  /*bd90*/  @!P6 IMAD.MOV R251, RZ, RZ, -R251 ;  /* 0x000000fffffbe224 */ /* 0x000fe400078e0afb */
[----:B0-----:R-:W-:Y:S01]  /*bda0*/  IMAD R161, R0, 0x4, R161 ;  /* 0x0000000400a17824 */ /* 0x001fe200078e02a1 */
[----:B------:R-:W-:Y:S01]  /*bdb0*/  ISETP.GT.U32.AND P6, PT, R4, R236, PT ;  /* 0x000000ec0400720c */ /* 0x000fe20003fc4070 */
[----:B------:R-:W-:-:S02]  /*bdc0*/  IMAD.MOV R160, RZ, RZ, -R160 ;  /* 0x000000ffffa07224 */ /* 0x000fc400078e0aa0 */
[----:B------:R-:W-:Y:S01]  /*bdd0*/  IMAD.MOV R158, RZ, RZ, -R158 ;  /* 0x000000ffff9e7224 */ /* 0x000fe200078e0a9e */
[----:B------:R0:W-:Y:S01]  /*bde0*/  STL [R1+0x40c], R161 ;  /* 0x00040ca101007387 */ /* 0x0001e20000100800 */
[----:B------:R-:W-:Y:S02]  /*bdf0*/  IMAD.MOV R156, RZ, RZ, -R156 ;  /* 0x000000ffff9c7224 */ /* 0x000fe400078e0a9c */
[----:B------:R-:W-:Y:S02]  /*be00*/  IMAD R2, R0, 0x4, R161 ;  /* 0x0000000400027824 */ /* 0x000fe400078e02a1 */
[----:B------:R-:W-:Y:S02]  /*be10*/  @!P5 IMAD.IADD R252, R252, 0x1, -R4 ;  /* 0x00000001fcfcd824 */ /* 0x000fe400078e0a04 */
[C---:B------:R-:W-:Y:S02]  /*be20*/  IMAD R244, R4.reuse, R160, R244 ;  /* 0x000000a004f47224 */ /* 0x040fe400078e02f4 */
[C---:B------:R-:W-:Y:S01]  /*be30*/  IMAD R241, R4.reuse, R158, R241 ;  /* 0x0000009e04f17224 */ /* 0x040fe200078e02f1 */
[----:B0-----:R-:W3:Y:S01]  /*be40*/  LDL.LU R161, [R1+0x9f0] ;  /* 0x0009f00001a17983 */ /* 0x001ee20000300800 */
[----:B------:R-:W-:-:S03]  /*be50*/  IMAD R242, R4, R156, R242 ;  /* 0x0000009c04f27224 */ /* 0x000fc600078e02f2 */
[----:B------:R-:W4:Y:S01]  /*be60*/  LDL.LU R160, [R1+0x9ec] ;  /* 0x0009ec0001a07983 */ /* 0x000f220000300800 */
[----:B------:R-:W-:Y:S01]  /*be70*/  @!P3 IMAD.MOV R126, RZ, RZ, -R126 ;  /* 0x000000ffff7eb224 */ /* 0x000fe200078e0a7e */
[----:B------:R-:W-:Y:S02]  /*be80*/  ISETP.GT.U32.AND P3, PT, R4, R252, PT ;  /* 0x000000fc0400720c */ /* 0x000fe40003f64070 */
[----:B------:R-:W2:Y:S01]  /*be90*/  LDL.LU R158, [R1+0x9e8] ;  /* 0x0009e800019e7983 */ /* 0x000ea20000300800 */
[----:B------:R-:W-:Y:S01]  /*bea0*/  @!P6 IMAD.IADD R236, R236, 0x1, -R4 ;  /* 0x00000001ecece824 */ /* 0x000fe200078e0a04 */
[----:B------:R-:W-:Y:S02]  /*beb0*/  ISETP.GE.AND P6, PT, R16, RZ, PT ;  /* 0x000000ff1000720c */ /* 0x000fe40003fc6270 */
[----:B------:R-:W3:Y:S01]  /*bec0*/  LDL.LU R156, [R1+0x9e4] ;  /* 0x0009e400019c7983 */ /* 0x000ee20000300800 */
[C---:B------:R-:W-:Y:S01]  /*bed0*/  ISETP.GT.U32.AND P5, PT, R4.reuse, R240, PT ;  /* 0x000000f00400720c */ /* 0x040fe20003fa4070 */
[----:B------:R-:W-:Y:S01]  /*bee0*/  @!P1 IMAD.MOV R250, RZ, RZ, -R250 ;  /* 0x000000fffffa9224 */ /* 0x000fe200078e0afa */
[C---:B------:R-:W-:Y:S01]  /*bef0*/  ISETP.GT.U32.AND P1, PT, R4.reuse, R239, PT ;  /* 0x000000ef0400720c */ /* 0x040fe20003f24070 */
[----:B------:R0:W-:Y:S01]  /*bf00*/  STL [R1+0x3fc], R2 ;  /* 0x0003fc0201007387 */ /* 0x0001e20000100800 */
[----:B------:R-:W-:Y:S01]  /*bf10*/  @!P2 IMAD.MOV R237, RZ, RZ, -R237 ;  /* 0x000000ffffeda224 */ /* 0x000fe200078e0aed */
[----:B------:R-:W-:Y:S01]  /*bf20*/  ISETP.GT.U32.AND P2, PT, R4, R244, PT ;  /* 0x000000f40400720c */ /* 0x000fe20003f44070 */
[----:B------:R-:W-:Y:S01]  /*bf30*/  @!P3 IMAD.IADD R252, R252, 0x1, -R4 ;  /* 0x00000001fcfcb824 */ /* 0x000fe200078e0a04 */
[----:B------:R-:W1:Y:S01]  /*bf40*/  S2R R16, SR_TID.X ;  /* 0x0000000000107919 */ /* 0x000e620000002100 */
[----:B------:R-:W-:Y:S01]  /*bf50*/  ISETP.GE.AND P3, PT, R153, RZ, PT ;  /* 0x000000ff9900720c */ /* 0x000fe20003f66270 */
[----:B------:R-:W-:Y:S01]  /*bf60*/  @!P4 IMAD.MOV R238, RZ, RZ, -R238 ;  /* 0x000000ffffeec224 */ /* 0x000fe200078e0aee */
[----:B------:R-:W-:Y:S01]  /*bf70*/  ISETP.GT.U32.AND P4, PT, R4, R241, PT ;  /* 0x000000f10400720c */ /* 0x000fe20003f84070 */
[----:B0-----:R-:W-:-:S02]  /*bf80*/  IMAD R2, R0, 0x4, R2 ;  /* 0x0000000400027824 */ /* 0x001fc400078e0202 */
[--C-:B------:R-:W-:Y:S01]  /*bf90*/  @!P5 IMAD.IADD R240, R240, 0x1, -R4.reuse ;  /* 0x00000001f0f0d824 */ /* 0x100fe200078e0a04 */
[----:B------:R-:W-:Y:S01]  /*bfa0*/  ISETP.GT.U32.AND P5, PT, R4, R242, PT ;  /* 0x000000f20400720c */ /* 0x000fe20003fa4070 */
[--C-:B------:R-:W-:Y:S01]  /*bfb0*/  @!P1 IMAD.IADD R239, R239, 0x1, -R4.reuse ;  /* 0x00000001efef9824 */ /* 0x100fe200078e0a04 */
[----:B------:R0:W-:Y:S01]  /*bfc0*/  STL [R1+0x404], R2 ;  /* 0x0004040201007387 */ /* 0x0001e20000100800 */
[----:B------:R-:W-:Y:S01]  /*bfd0*/  ISETP.GE.AND P1, PT, R154, RZ, PT ;  /* 0x000000ff9a00720c */ /* 0x000fe20003f26270 */
[----:B------:R-:W-:Y:S01]  /*bfe0*/  @!P2 IMAD.IADD R244, R244, 0x1, -R4 ;  /* 0x00000001f4f4a824 */ /* 0x000fe200078e0a04 */
[C---:B------:R-:W-:Y:S02]  /*bff0*/  ISETP.GT.U32.AND P2, PT, R4.reuse, R236, PT ;  /* 0x000000ec0400720c */ /* 0x040fe40003f44070 */
[----:B------:R-:W-:Y:S01]  /*c000*/  @!P3 IMAD.MOV R240, RZ, RZ, -R240 ;  /* 0x000000fffff0b224 */ /* 0x000fe200078e0af0 */
[----:B------:R-:W-:Y:S01]  /*c010*/  ISETP.GE.AND P3, PT, R15, RZ, PT ;  /* 0x000000ff0f00720c */ /* 0x000fe20003f66270 */
[----:B------:R-:W-:Y:S01]  /*c020*/  @!P4 IMAD.IADD R241, R241, 0x1, -R4 ;  /* 0x00000001f1f1c824 */ /* 0x000fe200078e0a04 */
[----:B------:R-:W-:Y:S01]  /*c030*/  ISETP.GT.U32.AND P4, PT, R4, R244, PT ;  /* 0x000000f40400720c */ /* 0x000fe20003f84070 */
[----:B0-----:R-:W-:-:S02]  /*c040*/  IMAD R2, R0, 0x4, R2 ;  /* 0x0000000400027824 */ /* 0x001fc400078e0202 */
[----:B------:R-:W-:-:S03]  /*c050*/  @!P5 IMAD.IADD R242, R242, 0x1, -R4 ;  /* 0x00000001f2f2d824 */ /* 0x000fc600078e0a04 */
[----:B------:R-:W-:Y:S01]  /*c060*/  @!P1 IMAD.MOV R239, RZ, RZ, -R239 ;  /* 0x000000ffffef9224 */ /* 0x000fe200078e0aef */
[----:B------:R0:W-:Y:S01]  /*c070*/  STL [R1+0x3d0], R2 ;  /* 0x0003d00201007387 */ /* 0x0001e20000100800 */
[----:B------:R-:W-:Y:S01]  /*c080*/  ISETP.GT.U32.AND P1, PT, R4, R241, PT ;  /* 0x000000f10400720c */ /* 0x000fe20003f24070 */
[----:B------:R-:W-:Y:S01]  /*c090*/  @!P2 IMAD.IADD R236, R236, 0x1, -R4 ;  /* 0x00000001ececa824 */ /* 0x000fe200078e0a04 */
[----:B------:R-:W-:-:S03]  /*c0a0*/  ISETP.GE.AND P2, PT, R22, RZ, PT ;  /* 0x000000ff1600720c */ /* 0x000fc60003f46270 */
[----:B------:R-:W-:Y:S01]  /*c0b0*/  @!P4 IMAD.IADD R244, R244, 0x1, -R4 ;  /* 0x00000001f4f4c824 */ /* 0x000fe200078e0a04 */
[----:B------:R-:W-:Y:S02]  /*c0c0*/  ISETP.GE.AND P4, PT, R20, RZ, PT ;  /* 0x000000ff1400720c */ /* 0x000fe40003f86270 */
[----:B------:R-:W-:Y:S01]  /*c0d0*/  ISETP.GT.U32.AND P5, PT, R4, R242, PT ;  /* 0x000000f20400720c */ /* 0x000fe20003fa4070 */
[----:B0-----:R-:W-:-:S04]  /*c0e0*/  IMAD R2, R0, 0x4, R2 ;  /* 0x0000000400027824 */ /* 0x001fc800078e0202 */
[----:B------:R-:W-:Y:S01]  /*c0f0*/  @!P1 IMAD.IADD R241, R241, 0x1, -R4 ;  /* 0x00000001f1f19824 */ /* 0x000fe200078e0a04 */
[----:B------:R0:W-:Y:S01]  /*c100*/  STL [R1+0x3d4], R2 ;  /* 0x0003d40201007387 */ /* 0x0001e20000100800 */
[----:B------:R-:W-:Y:S01]  /*c110*/  ISETP.GE.AND P1, PT, R18, RZ, PT ;  /* 0x000000ff1200720c */ /* 0x000fe20003f26270 */
[----:B0-----:R-:W-:-:S05]  /*c120*/  IMAD R2, R0, 0x4, R2 ;  /* 0x0000000400027824 */ /* 0x001fca00078e0202 */
[----:B------:R0:W-:Y:S02]  /*c130*/  STL [R1+0x3dc], R2 ;  /* 0x0003dc0201007387 */ /* 0x0001e40000100800 */
[----:B0-----:R-:W-:-:S04]  /*c140*/  IMAD R2, R0, 0x4, R2 ;  /* 0x0000000400027824 */ /* 0x001fc800078e0202 */
[----:B------:R-:W-:Y:S01]  /*c150*/  IMAD R15, R0, 0x4, R2 ;  /* 0x00000004000f7824 */ /* 0x000fe200078e0202 */
[----:B------:R1:W-:Y:S04]  /*c160*/  STL [R1+0x424], R2 ;  /* 0x0004240201007387 */ /* 0x0003e80000100800 */
[----:B------:R0:W-:Y:S01]  /*c170*/  STL [R1+0x3d8], R15 ;  /* 0x0003d80f01007387 */ /* 0x0001e20000100800 */
[C---:B-1----:R-:W-:Y:S01]  /*c180*/  LOP3.LUT R2, R16.reuse, 0xc0, RZ, 0xc0, !PT ;  /* 0x000000c010027812 */ /* 0x042fe200078ec0ff */
[----:B------:R-:W-:Y:S02]  /*c190*/  IMAD.SHL.U32 R16, R16, 0x2, RZ ;  /* 0x0000000210107824 */ /* 0x000fe400078e00ff */
[----:B0-----:R-:W-:Y:S01]  /*c1a0*/  IMAD R15, R0, 0x4, R15 ;  /* 0x00000004000f7824 */ /* 0x001fe200078e020f */
[----:B------:R-:W-:-:S04]  /*c1b0*/  SHF.R.U32.HI R2, RZ, 0x2, R2 ;  /* 0x00000002ff027819 */ /* 0x000fc80000011602 */
[----:B------:R0:W-:Y:S01]  /*c1c0*/  STL [R1+0x434], R15 ;  /* 0x0004340f01007387 */ /* 0x0001e20000100800 */
[----:B------:R-:W-:Y:S01]  /*c1d0*/  LOP3.LUT R2, R2, 0x1fe, R16, 0x78, !PT ;  /* 0x000001fe02027812 */ /* 0x000fe200078e7810 */
[----:B0-----:R-:W-:-:S05]  /*c1e0*/  IMAD R15, R0, 0x4, R15 ;  /* 0x00000004000f7824 */ /* 0x001fca00078e020f */
[----:B------:R-:W-:Y:S04]  /*c1f0*/  STL [R1+0x43c], R15 ;  /* 0x00043c0f01007387 */ /* 0x000fe80000100800 */
[----:B------:R0:W-:Y:S04]  /*c200*/  STL [R1+0x97c], R2 ;  /* 0x00097c0201007387 */ /* 0x0001e80000100800 */
[----:B------:R-:W4:Y:S04]  /*c210*/  LDL.LU R154, [R1+0x20] ;  /* 0x00002000019a7983 */ /* 0x000f280000300800 */
[----:B------:R-:W2:Y:S01]  /*c220*/  LDL.LU R153, [R1+0x1c] ;  /* 0x00001c0001997983 */ /* 0x000ea20000300800 */
[----:B0-----:R-:W-:-:S03]  /*c230*/  IMAD R2, R0, 0x4, R15 ;  /* 0x0000000400027824 */ /* 0x001fc600078e020f */
[----:B------:R-:W3:Y:S04]  /*c240*/  LDL.LU R22, [R1+0x18] ;  /* 0x0000180001167983 */ /* 0x000ee80000300800 */
[----:B------:R0:W-:Y:S04]  /*c250*/  STL [R1+0x444], R2 ;  /* 0x0004440201007387 */ /* 0x0001e80000100800 */
[----:B------:R-:W3:Y:S04]  /*c260*/  LDL.LU R20, [R1+0x14] ;  /* 0x0000140001147983 */ /* 0x000ee80000300800 */
[----:B------:R-:W3:Y:S04]  /*c270*/  LDL.LU R18, [R1+0x10] ;  /* 0x0000100001127983 */ /* 0x000ee80000300800 */
[----:B------:R-:W3:Y:S04]  /*c280*/  LDL.LU R16, [R1+0xc] ;  /* 0x00000c0001107983 */ /* 0x000ee80000300800 */
[----:B------:R-:W3:Y:S01]  /*c290*/  LDL.LU R15, [R1+0x8] ;  /* 0x00000800010f7983 */ /* 0x000ee20000300800 */
[----:B------:R-:W-:-:S02]  /*c2a0*/  @!P5 IMAD.IADD R242, R242, 0x1, -R4 ;  /* 0x00000001f2f2d824 */ /* 0x000fc400078e0a04 */
[----:B------:R-:W1:Y:S01]  /*c2b0*/  S2R R4, SR_TID.X ;  /* 0x0000000000047919 */ /* 0x000e620000002100 */
[----:B0-----:R-:W-:Y:S01]  /*c2c0*/  IMAD R2, R0, 0x4, R2 ;  /* 0x0000000400027824 */ /* 0x001fe200078e0202 */
[----:B------:R-:W-:-:S04]  /*c2d0*/  ISETP.NE.AND P5, PT, R127, RZ, PT ;  /* 0x000000ff7f00720c */ /* 0x000fc80003fa5270 */
[----:B------:R0:W-:Y:S01]  /*c2e0*/  STL [R1+0x44c], R2 ;  /* 0x00044c0201007387 */ /* 0x0001e20000100800 */
[----:B------:R-:W-:Y:S01]  /*c2f0*/  @!P6 IMAD.MOV R252, RZ, RZ, -R252 ;  /* 0x000000fffffce224 */ /* 0x000fe200078e0afc */
[----:B------:R-:W-:Y:S01]  /*c300*/  LOP3.LUT R127, RZ, R127, RZ, 0x33, !PT ;  /* 0x0000007fff7f7212 */ /* 0x000fe200078e33ff */
[----:B0-----:R-:W-:-:S05]  /*c310*/  IMAD R2, R0, 0x4, R2 ;  /* 0x0000000400027824 */ /* 0x001fca00078e0202 */
[----:B------:R0:W-:Y:S01]  /*c320*/  STL [R1+0x454], R2 ;  /* 0x0004540201007387 */ /* 0x0001e20000100800 */
[----:B-1----:R-:W-:-:S05]  /*c330*/  LOP3.LUT R4, R4, 0x7f, RZ, 0xc0, !PT ;  /* 0x0000007f04047812 */ /* 0x002fca00078ec0ff */
[----:B------:R-:W-:Y:S02]  /*c340*/  IMAD R4, R4, UR9, RZ ;  /* 0x0000000904047c24 */ /* 0x000fe4000f8e02ff */
[----:B0-----:R-:W-:-:S03]  /*c350*/  IMAD R2, R0, 0x4, R2 ;  /* 0x0000000400027824 */ /* 0x001fc600078e0202 */
[----:B------:R-:W-:Y:S01]  /*c360*/  LEA R4, P6, R4, UR4, 0x1 ;  /* 0x0000000404047c11 */ /* 0x000fe2000f8c08ff */
[----:B------:R-:W-:Y:S01]  /*c370*/  IMAD R0, R0, 0x4, R2 ;  /* 0x0000000400007824 */ /* 0x000fe200078e0202 */
[C---:B------:R-:W-:Y:S01]  /*c380*/  SEL R165, R127.reuse, R165, !P5 ;  /* 0x000000a57fa57207 */ /* 0x040fe20006800000 */
[----:B------:R-:W-:Y:S02]  /*c390*/  ULDC UR4, c[0x0][0x240] ;  /* 0x0000900000047ab9 */ /* 0x000fe40000000800 */
[----:B------:R0:W-:Y:S04]  /*c3a0*/  STL [R1+0x98c], R4 ;  /* 0x00098c0401007387 */ /* 0x0001e80000100800 */
[----:B0-----:R-:W3:Y:S04]  /*c3b0*/  LDL.LU R4, [R1] ;  /* 0x0000000001047983 */ /* 0x001ee80000300800 */
[----:B------:R0:W-:Y:S04]  /*c3c0*/  STL [R1+0x980], R2 ;  /* 0x0009800201007387 */ /* 0x0001e80000100800 */
[----:B0-----:R-:W3:Y:S01]  /*c3d0*/  LDL.LU R2, [R1+0x4] ;  /* 0x0000040001027983 */ /* 0x001ee20000300800 */
[----:B----4-:R-:W-:-:S02]  /*c3e0*/  SEL R154, R127, R154, !P5 ;  /* 0x0000009a7f9a7207 */ /* 0x010fc40006800000 */
[----:B--2---:R-:W-:-:S03]  /*c3f0*/  SEL R153, R127, R153, !P5 ;  /* 0x000000997f997207 */ /* 0x004fc60006800000 */
[----:B------:R0:W-:Y:S01]  /*c400*/  STL [R1+0x118], R154 ;  /* 0x0001189a01007387 */ /* 0x0001e20000100800 */
[----:B---3--:R-:W-:-:S03]  /*c410*/  SEL R22, R127, R22, !P5 ;  /* 0x000000167f167207 */ /* 0x008fc60006800000 */
[----:B0-----:R-:W2:Y:S01]  /*c420*/  LDL.LU R154, [R1+0x9e0] ;  /* 0x0009e000019a7983 */ /* 0x001ea20000300800 */
[----:B------:R-:W-:-:S03]  /*c430*/  SEL R20, R127, R20, !P5 ;  /* 0x000000147f147207 */ /* 0x000fc60006800000 */
[----:B------:R0:W-:Y:S01]  /*c440*/  STL [R1+0x114], R153 ;  /* 0x0001149901007387 */ /* 0x0001e20000100800 */
[C---:B------:R-:W-:Y:S02]  /*c450*/  SEL R18, R127.reuse, R18, !P5 ;  /* 0x000000127f127207 */ /* 0x040fe40006800000 */
[C---:B------:R-:W-:Y:S01]  /*c460*/  SEL R16, R127.reuse, R16, !P5 ;  /* 0x000000107f107207 */ /* 0x040fe20006800000 */
[----:B0-----:R-:W3:Y:S01]  /*c470*/  LDL.LU R153, [R1+0x9dc] ;  /* 0x0009dc0001997983 */ /* 0x001ee20000300800 */
[----:B------:R-:W-:-:S03]  /*c480*/  SEL R15, R127, R15, !P5 ;  /* 0x0000000f7f0f7207 */ /* 0x000fc60006800000 */
[----:B------:R0:W-:Y:S04]  /*c490*/  STL [R1+0x110], R22 ;  /* 0x0001101601007387 */ /* 0x0001e80000100800 */
[----:B0-----:R-:W4:Y:S04]  /*c4a0*/  LDL.LU R22, [R1+0x9d8] ;  /* 0x0009d80001167983 */ /* 0x001f280000300800 */
[----:B------:R0:W-:Y:S04]  /*c4b0*/  STL [R1+0x10c], R20 ;  /* 0x00010c1401007387 */ /* 0x0001e80000100800 */
[----:B0-----:R-:W2:Y:S04]  /*c4c0*/  LDL.LU R20, [R1+0x9d4] ;  /* 0x0009d40001147983 */ /* 0x001ea80000300800 */
[----:B------:R0:W-:Y:S04]  /*c4d0*/  STL [R1+0x108], R18 ;  /* 0x0001081201007387 */ /* 0x0001e80000100800 */
[----:B0-----:R-:W3:Y:S04]  /*c4e0*/  LDL.LU R18, [R1+0x9d0] ;  /* 0x0009d00001127983 */ /* 0x001ee80000300800 */
[----:B------:R0:W-:Y:S04]  /*c4f0*/  STL [R1+0x104], R16 ;  /* 0x0001041001007387 */ /* 0x0001e80000100800 */
[----:B0-----:R-:W4:Y:S04]  /*c500*/  LDL.LU R16, [R1+0x9cc] ;  /* 0x0009cc0001107983 */ /* 0x001f280000300800 */
[----:B------:R0:W-:Y:S04]  /*c510*/  STL [R1+0x100], R15 ;  /* 0x0001000f01007387 */ /* 0x0001e80000100800 */
[----:B0-----:R-:W2:Y:S01]  /*c520*/  LDL.LU R15, [R1+0x9c8] ;  /* 0x0009c800010f7983 */ /* 0x001ea20000300800 */
[----:B------:R-:W-:-:S02]  /*c530*/  SEL R2, R127, R2, !P5 ;  /* 0x000000027f027207 */ /* 0x000fc40006800000 */
[----:B------:R-:W-:-:S03]  /*c540*/  SEL R4, R127, R4, !P5 ;  /* 0x000000047f047207 */ /* 0x000fc60006800000 */
[----:B------:R-:W-:Y:S04]  /*c550*/  STL [R1+0xfc], R2 ;  /* 0x0000fc0201007387 */ /* 0x000fe80000100800 */
[----:B------:R4:W-:Y:S01]  /*c560*/  STL [R1+0xf8], R4 ;  /* 0x0000f80401007387 */ /* 0x0009e20000100800 */
[C---:B------:R-:W-:Y:S02]  /*c570*/  SEL R156, R127.reuse, R156, !P5 ;  /* 0x0000009c7f9c7207 */ /* 0x040fe40006800000 */
[C---:B------:R-:W-:Y:S02]  /*c580*/  SEL R158, R127.reuse, R158, !P5 ;  /* 0x0000009e7f9e7207 */ /* 0x040fe40006800000 */
[C---:B----4-:R-:W-:Y:S02]  /*c590*/  SEL R4, R127.reuse, R16, !P5 ;  /* 0x000000107f047207 */ /* 0x050fe40006800000 */
[----:B--2---:R-:W-:-:S02]  /*c5a0*/  SEL R2, R127, R15, !P5 ;  /* 0x0000000f7f027207 */ /* 0x004fc40006800000 */
[----:B---3--:R-:W-:-:S03]  /*c5b0*/  SEL R15, R127, R18, !P5 ;  /* 0x000000127f0f7207 */ /* 0x008fc60006800000 */
[----:B------:R0:W-:Y:S04]  /*c5c0*/  STL [R1+0xf4], R2 ;  /* 0x0000f40201007387 */ /* 0x0001e80000100800 */
[----:B------:R1:W-:Y:S01]  /*c5d0*/  STL [R1+0xf0], R4 ;  /* 0x0000f00401007387 */ /* 0x0003e20000100800 */
[----:B0-----:R-:W-:-:S03]  /*c5e0*/  SEL R2, R127, R20, !P5 ;  /* 0x000000147f027207 */ /* 0x001fc60006800000 */
[----:B------:R0:W-:Y:S01]  /*c5f0*/  STL [R1+0xec], R15 ;  /* 0x0000ec0f01007387 */ /* 0x0001e20000100800 */
[----:B-1----:R-:W-:-:S03]  /*c600*/  SEL R4, R127, R22, !P5 ;  /* 0x000000167f047207 */ /* 0x002fc60006800000 */
[----:B------:R1:W-:Y:S01]  /*c610*/  STL [R1+0xe8], R2 ;  /* 0x0000e80201007387 */ /* 0x0003e20000100800 */
[----:B0-----:R-:W-:-:S03]  /*c620*/  SEL R15, R127, R24, !P5 ;  /* 0x000000187f0f7207 */ /* 0x001fc60006800000 */
[----:B------:R0:W-:Y:S01]  /*c630*/  STL [R1+0xe4], R4 ;  /* 0x0000e40401007387 */ /* 0x0001e20000100800 */
[----:B-1----:R-:W-:-:S03]  /*c640*/  SEL R2, R127, R26, !P5 ;  /* 0x0000001a7f027207 */ /* 0x002fc60006800000 */
[----:B------:R1:W-:Y:S04]  /*c650*/  STL [R1+0xe0], R15 ;  /* 0x0000e00f01007387 */ /* 0x0003e80000100800 */
[----:B------:R2:W-:Y:S01]  /*c660*/  STL [R1+0xdc], R2 ;  /* 0x0000dc0201007387 */ /* 0x0005e20000100800 */
[C---:B0-----:R-:W-:Y:S02]  /*c670*/  SEL R4, R127.reuse, R28, !P5 ;  /* 0x0000001c7f047207 */ /* 0x041fe40006800000 */
[----:B-1----:R-:W-:-:S03]  /*c680*/  SEL R15, R127, R30, !P5 ;  /* 0x0000001e7f0f7207 */ /* 0x002fc60006800000 */
[----:B------:R0:W-:Y:S01]  /*c690*/  STL [R1+0xd8], R4 ;  /* 0x0000d80401007387 */ /* 0x0001e20000100800 */
[----:B--2---:R-:W-:-:S03]  /*c6a0*/  SEL R2, R127, R32, !P5 ;  /* 0x000000207f027207 */ /* 0x004fc60006800000 */
        /* <DEDUP_REMOVED lines=24> */
[----:B------:R-:W-:Y:S04]  /*c830*/  STL [R1+0xa4], R15 ;  /* 0x0000a40f01007387 */ /* 0x000fe80000100800 */
[----:B------:R1:W-:Y:S01]  /*c840*/  STL [R1+0xa0], R2 ;  /* 0x0000a00201007387 */ /* 0x0003e20000100800 */
[C---:B0-----:R-:W-:Y:S02]  /*c850*/  SEL R4, R127.reuse, R56, !P5 ;  /* 0x000000387f047207 */ /* 0x041fe40006800000 */
[----:B-1----:R-:W-:-:S03]  /*c860*/  SEL R2, R127, R60, !P5 ;  /* 0x0000003c7f027207 */ /* 0x002fc60006800000 */
[----:B------:R-:W-:Y:S04]  /*c870*/  STL [R1+0x9c], R4 ;  /* 0x00009c0401007387 */ /* 0x000fe80000100800 */
[----:B------:R0:W-:Y:S02]  /*c880*/  STL [R1+0x98], R2 ;  /* 0x0000980201007387 */ /* 0x0001e40000100800 */
[----:B0-----:R-:W-:-:S05]  /*c890*/  SEL R2, R127, R66, !P5 ;  /* 0x000000427f027207 */ /* 0x001fca0006800000 */
[----:B------:R0:W-:Y:S01]  /*c8a0*/  STL [R1+0x94], R2 ;  /* 0x0000940201007387 */ /* 0x0001e20000100800 */
[C---:B------:R-:W-:Y:S02]  /*c8b0*/  SEL R15, R127.reuse, R91, !P5 ;  /* 0x0000005b7f0f7207 */ /* 0x040fe40006800000 */
[----:B0-----:R-:W-:-:S05]  /*c8c0*/  SEL R2, R127, R72, !P5 ;  /* 0x000000487f027207 */ /* 0x001fca0006800000 */
[----:B------:R0:W-:Y:S01]  /*c8d0*/  STL [R1+0x90], R2 ;  /* 0x0000900201007387 */ /* 0x0001e20000100800 */
[C---:B------:R-:W-:Y:S02]  /*c8e0*/  SEL R4, R127.reuse, R93, !P5 ;  /* 0x0000005d7f047207 */ /* 0x040fe40006800000 */
[----:B0-----:R-:W-:-:S05]  /*c8f0*/  SEL R2, R127, R81, !P5 ;  /* 0x000000517f027207 */ /* 0x001fca0006800000 */
[----:B------:R0:W-:Y:S04]  /*c900*/  STL [R1+0x8c], R2 ;  /* 0x00008c0201007387 */ /* 0x0001e80000100800 */
        /* <DEDUP_REMOVED lines=11> */
[----:B--2---:R-:W-:-:S05]  /*c9c0*/  SEL R4, R127, R104, !P5 ;  /* 0x000000687f047207 */ /* 0x004fca0006800000 */
[----:B------:R1:W-:Y:S01]  /*c9d0*/  STL [R1+0x70], R4 ;  /* 0x0000700401007387 */ /* 0x0003e20000100800 */
[----:B0-----:R-:W-:-:S03]  /*c9e0*/  SEL R2, R127, R108, !P5 ;  /* 0x0000006c7f027207 */ /* 0x001fc60006800000 */
[----:B------:R0:W-:Y:S04]  /*c9f0*/  STL [R1+0x6c], R15 ;  /* 0x00006c0f01007387 */ /* 0x0001e80000100800 */
[----:B------:R2:W-:Y:S01]  /*ca00*/  STL [R1+0x68], R2 ;  /* 0x0000680201007387 */ /* 0x0005e20000100800 */
[C---:B-1----:R-:W-:Y:S02]  /*ca10*/  SEL R4, R127.reuse, R110, !P5 ;  /* 0x0000006e7f047207 */ /* 0x042fe40006800000 */
[----:B0-----:R-:W-:-:S03]  /*ca20*/  SEL R15, R127, R112, !P5 ;  /* 0x000000707f0f7207 */ /* 0x001fc60006800000 */
        /* <DEDUP_REMOVED lines=44> */
[----:B------:R-:W-:Y:S01]  /*ccf0*/  STL [R1+0xc], R15 ;  /* 0x00000c0f01007387 */ /* 0x000fe20000100800 */
[----:B0-----:R-:W-:-:S03]  /*cd00*/  SEL R4, R127, R153, !P5 ;  /* 0x000000997f047207 */ /* 0x001fc60006800000 */
[----:B------:R-:W2:Y:S04]  /*cd10*/  LDL.LU R153, [R1+0x104] ;  /* 0x0001040001997983 */ /* 0x000ea80000300800 */
[----:B------:R0:W-:Y:S04]  /*cd20*/  STL [R1+0x8], R2 ;  /* 0x0000080201007387 */ /* 0x0001e80000100800 */
[----:B------:R1:W-:Y:S01]  /*cd30*/  STL [R1+0x990], R4 ;  /* 0x0009900401007387 */ /* 0x0003e20000100800 */
[----:B0-----:R-:W-:-:S03]  /*cd40*/  SEL R2, R127, R154, !P5 ;  /* 0x0000009a7f027207 */ /* 0x001fc60006800000 */
[----:B-1----:R-:W3:Y:S04]  /*cd50*/  LDL.LU R4, [R1+0x110] ;  /* 0x0001100001047983 */ /* 0x002ee80000300800 */
[----:B------:R-:W4:Y:S04]  /*cd60*/  LDL.LU R154, [R1+0x114] ;  /* 0x00011400019a7983 */ /* 0x000f280000300800 */
[----:B------:R0:W-:Y:S04]  /*cd70*/  STL [R1+0x994], R2 ;  /* 0x0009940201007387 */ /* 0x0001e80000100800 */
[----:B0-----:R-:W2:Y:S04]  /*cd80*/  LDL.LU R2, [R1+0x108] ;  /* 0x0001080001027983 */ /* 0x001ea80000300800 */
[----:B------:R0:W-:Y:S04]  /*cd90*/  STL [R1+0x998], R156 ;  /* 0x0009989c01007387 */ /* 0x0001e80000100800 */
[----:B0-----:R-:W2:Y:S04]  /*cda0*/  LDL.LU R156, [R1+0x10c] ;  /* 0x00010c00019c7983 */ /* 0x001ea80000300800 */
[----:B------:R0:W-:Y:S04]  /*cdb0*/  STL [R1+0x99c], R158 ;  /* 0x00099c9e01007387 */ /* 0x0001e80000100800 */
[----:B0-----:R-:W2:Y:S01]  /*cdc0*/  LDL.LU R158, [R1+0x118] ;  /* 0x00011800019e7983 */ /* 0x001ea20000300800 */
[----:B------:R-:W-:-:S02]  /*cdd0*/  SEL R160, R127, R160, !P5 ;  /* 0x000000a07fa07207 */ /* 0x000fc40006800000 */
[C---:B------:R-:W-:Y:S02]  /*cde0*/  SEL R161, R127.reuse, R161, !P5 ;  /* 0x000000a17fa17207 */ /* 0x040fe40006800000 */
[C---:B------:R-:W-:Y:S01]  /*cdf0*/  SEL R163, R127.reuse, R163, !P5 ;  /* 0x000000a37fa37207 */ /* 0x040fe20006800000 */
[----:B------:R0:W-:Y:S01]  /*ce00*/  STL [R1+0x9a0], R160 ;  /* 0x0009a0a001007387 */ /* 0x0001e20000100800 */
[C---:B------:R-:W-:Y:S02]  /*ce10*/  SEL R167, R127.reuse, R167, !P5 ;  /* 0x000000a77fa77207 */ /* 0x040fe40006800000 */
[C---:B------:R-:W-:Y:S02]  /*ce20*/  SEL R168, R127.reuse, R168, !P5 ;  /* 0x000000a87fa87207 */ /* 0x040fe40006800000 */
[C---:B------:R-:W-:Y:S02]  /*ce30*/  SEL R170, R127.reuse, R170, !P5 ;  /* 0x000000aa7faa7207 */ /* 0x040fe40006800000 */
[C---:B------:R-:W-:Y:S01]  /*ce40*/  SEL R171, R127.reuse, R171, !P5 ;  /* 0x000000ab7fab7207 */ /* 0x040fe20006800000 */
[----:B0-----:R-:W2:Y:S01]  /*ce50*/  LDL.LU R160, [R1+0x100] ;  /* 0x0001000001a07983 */ /* 0x001ea20000300800 */
[----:B------:R-:W-:-:S03]  /*ce60*/  SEL R173, R127, R173, !P5 ;  /* 0x000000ad7fad7207 */ /* 0x000fc60006800000 */
[----:B------:R0:W-:Y:S01]  /*ce70*/  STL [R1+0x9a4], R161 ;  /* 0x0009a4a101007387 */ /* 0x0001e20000100800 */
[----:B------:R-:W-:-:S03]  /*ce80*/  SEL R174, R127, R174, !P5 ;  /* 0x000000ae7fae7207 */ /* 0x000fc60006800000 */
[----:B------:R1:W-:Y:S04]  /*ce90*/  STL [R1+0x9a8], R163 ;  /* 0x0009a8a301007387 */ /* 0x0003e80000100800 */
[----:B------:R-:W-:Y:S04]  /*cea0*/  STL [R1+0x9ac], R165 ;  /* 0x0009aca501007387 */ /* 0x000fe80000100800 */
[----:B------:R-:W-:Y:S04]  /*ceb0*/  STL [R1+0x9b0], R167 ;  /* 0x0009b0a701007387 */ /* 0x000fe80000100800 */
[----:B------:R-:W-:Y:S04]  /*cec0*/  STL [R1+0x9b4], R168 ;  /* 0x0009b4a801007387 */ /* 0x000fe80000100800 */
[----:B------:R-:W-:Y:S04]  /*ced0*/  STL [R1+0x9b8], R170 ;  /* 0x0009b8aa01007387 */ /* 0x000fe80000100800 */
[----:B------:R-:W-:Y:S01]  /*cee0*/  STL [R1+0x9bc], R171 ;  /* 0x0009bcab01007387 */ /* 0x000fe20000100800 */
[----:B------:R-:W-:-:S03]  /*cef0*/  SEL R81, R127, R7, !P5 ;  /* 0x000000077f517207 */ /* 0x000fc60006800000 */
[----:B------:R-:W-:Y:S04]  /*cf00*/  STL [R1+0x9c0], R173 ;  /* 0x0009c0ad01007387 */ /* 0x000fe80000100800 */
[----:B------:R1:W-:Y:S04]  /*cf10*/  STL [R1+0x9c4], R174 ;  /* 0x0009c4ae01007387 */ /* 0x0003e80000100800 */
[----:B------:R1:W-:Y:S01]  /*cf20*/  STL [R1+0x984], R0 ;  /* 0x0009840001007387 */ /* 0x0003e20000100800 */
[C---:B------:R-:W-:Y:S02]  /*cf30*/  SEL R32, R127.reuse, R21, !P5 ;  /* 0x000000157f207207 */ /* 0x040fe40006800000 */
[----:B------:R-:W-:Y:S01]  /*cf40*/  SEL R135, R127, R252, !P5 ;  /* 0x000000fc7f877207 */ /* 0x000fe20006800000 */
[----:B----4-:R-:W-:-:S02]  /*cf50*/  IMAD R132, R154, UR4, RZ ;  /* 0x000000049a847c24 */ /* 0x010fc4000f8e02ff */
[----:B---3--:R-:W-:Y:S02]  /*cf60*/  IMAD R252, R4, UR4, RZ ;  /* 0x0000000404fc7c24 */ /* 0x008fe4000f8e02ff */
[----:B--2---:R-:W-:Y:S02]  /*cf70*/  IMAD R134, R158, UR4, RZ ;  /* 0x000000049e867c24 */ /* 0x004fe4000f8e02ff */
[----:B------:R-:W2:Y:S04]  /*cf80*/  LDL.LU R158, [R1+0xfc] ;  /* 0x0000fc00019e7983 */ /* 0x000ea80000300800 */
[----:B------:R-:W3:Y:S04]  /*cf90*/  LDL.LU R7, [R1+0xf8] ;  /* 0x0000f80001077983 */ /* 0x000ee80000300800 */
[----:B------:R-:W4:Y:S04]  /*cfa0*/  LDL.LU R154, [R1+0xf4] ;  /* 0x0000f400019a7983 */ /* 0x000f280000300800 */
[----:B------:R-:W3:Y:S04]  /*cfb0*/  LDL.LU R21, [R1+0xf0] ;  /* 0x0000f00001157983 */ /* 0x000ee80000300800 */
[----:B------:R-:W3:Y:S01]  /*cfc0*/  LDL.LU R4, [R1+0xec] ;  /* 0x0000ec0001047983 */ /* 0x000ee20000300800 */
[----:B0-----:R-:W0:Y:S01]  /*cfd0*/  S2R R161, SR_TID.X ;  /* 0x0000000000a17919 */ /* 0x001e220000002100 */
[----:B------:R-:W-:Y:S01]  /*cfe0*/  @!P0 IMAD.MOV R129, RZ, RZ, -R129 ;  /* 0x000000ffff818224 */ /* 0x000fe200078e0a81 */
[----:B------:R-:W-:-:S02]  /*cff0*/  SEL R30, R127, R17, !P5 ;  /* 0x000000117f1e7207 */ /* 0x000fc40006800000 */
[C---:B------:R-:W-:Y:S01]  /*d000*/  SEL R28, R127.reuse, R14, !P5 ;  /* 0x0000000e7f1c7207 */ /* 0x040fe20006800000 */
[----:B------:R-:W3:Y:S01]  /*d010*/  LDL.LU R17, [R1+0xe8] ;  /* 0x0000e80001117983 */ /* 0x000ee20000300800 */
[C---:B------:R-:W-:Y:S01]  /*d020*/  SEL R26, R127.reuse, R12, !P5 ;  /* 0x0000000c7f1a7207 */ /* 0x040fe20006800000 */
[----:B------:R-:W-:Y:S01]  /*d030*/  @!P3 IMAD.MOV R236, RZ, RZ, -R236 ;  /* 0x000000ffffecb224 */ /* 0x000fe200078e0aec */
[C---:B------:R-:W-:Y:S01]  /*d040*/  SEL R24, R127.reuse, R11, !P5 ;  /* 0x0000000b7f187207 */ /* 0x040fe20006800000 */
[----:B------:R-:W3:Y:S01]  /*d050*/  LDL.LU R14, [R1+0xe4] ;  /* 0x0000e400010e7983 */ /* 0x000ee20000300800 */
[----:B------:R-:W-:Y:S01]  /*d060*/  @!P2 IMAD.MOV R244, RZ, RZ, -R244 ;  /* 0x000000fffff4a224 */ /* 0x000fe200078e0af4 */
[C---:B------:R-:W-:Y:S01]  /*d070*/  SEL R22, R127.reuse, R9, !P5 ;  /* 0x000000097f167207 */ /* 0x040fe20006800000 */
[----:B------:R-:W-:Y:S01]  /*d080*/  @!P4 IMAD.MOV R241, RZ, RZ, -R241 ;  /* 0x000000fffff1c224 */ /* 0x000fe200078e0af1 */
[----:B------:R-:W3:Y:S01]  /*d090*/  LDL.LU R12, [R1+0xe0] ;  /* 0x0000e000010c7983 */ /* 0x000ee20000300800 */
[----:B------:R-:W-:Y:S01]  /*d0a0*/  @!P1 IMAD.MOV R242, RZ, RZ, -R242 ;  /* 0x000000fffff29224 */ /* 0x000fe200078e0af2 */
[C---:B------:R-:W-:Y:S01]  /*d0b0*/  SEL R137, R127.reuse, R129, !P5 ;  /* 0x000000817f897207 */ /* 0x040fe20006800000 */
[----:B------:R-:W-:Y:S01]  /*d0c0*/  IMAD R129, R156, UR4, RZ ;  /* 0x000000049c817c24 */ /* 0x000fe2000f8e02ff */
[----:B------:R-:W3:Y:S01]  /*d0d0*/  LDL.LU R11, [R1+0xdc] ;  /* 0x0000dc00010b7983 */ /* 0x000ee20000300800 */
[----:B------:R-:W-:-:S03]  /*d0e0*/  SEL R20, R127, R8, !P5 ;  /* 0x000000087f147207 */ /* 0x000fc60006800000 */
[----:B------:R-:W3:Y:S01]  /*d0f0*/  LDL.LU R9, [R1+0xd8] ;  /* 0x0000d80001097983 */ /* 0x000ee20000300800 */
[C---:B------:R-:W-:Y:S02]  /*d100*/  SEL R48, R127.reuse, R74, !P5 ;  /* 0x0000004a7f307207 */ /* 0x040fe40006800000 */
[C---:B------:R-:W-:Y:S01]  /*d110*/  SEL R46, R127.reuse, R76, !P5 ;  /* 0x0000004c7f2e7207 */ /* 0x040fe20006800000 */
[----:B------:R-:W3:Y:S01]  /*d120*/  LDL.LU R156, [R1+0xd4] ;  /* 0x0000d400019c7983 */ /* 0x000ee20000300800 */
[C---:B------:R-:W-:Y:S02]  /*d130*/  SEL R43, R127.reuse, R79, !P5 ;  /* 0x0000004f7f2b7207 */ /* 0x040fe40006800000 */
[----:B------:R-:W-:Y:S01]  /*d140*/  SEL R41, R127, R83, !P5 ;  /* 0x000000537f297207 */ /* 0x000fe20006800000 */
[----:B------:R-:W3:Y:S01]  /*d150*/  LDL.LU R8, [R1+0xd0] ;  /* 0x0000d00001087983 */ /* 0x000ee20000300800 */
[----:B0-----:R-:W-:Y:S02]  /*d160*/  LOP3.LUT R161, R161, 0x7f, RZ, 0xc0, !PT ;  /* 0x0000007fa1a17812 */ /* 0x001fe400078ec0ff */
[----:B------:R-:W-:-:S02]  /*d170*/  SEL R38, R127, R87, !P5 ;  /* 0x000000577f267207 */ /* 0x000fc40006800000 */
[C---:B------:R-:W-:Y:S02]  /*d180*/  SEL R36, R127.reuse, R89, !P5 ;  /* 0x000000597f247207 */ /* 0x040fe40006800000 */
[C---:B------:R-:W-:Y:S02]  /*d190*/  SEL R16, R127.reuse, R102, !P5 ;  /* 0x000000667f107207 */ /* 0x040fe40006800000 */
[----:B------:R-:W-:Y:S01]  /*d1a0*/  SEL R18, R127, R5, !P5 ;  /* 0x000000057f127207 */ /* 0x000fe20006800000 */
[----:B-1----:R-:W-:Y:S01]  /*d1b0*/  IMAD R163, R161, UR9, RZ ;  /* 0x00000009a1a37c24 */ /* 0x002fe2000f8e02ff */
[C---:B------:R-:W-:Y:S01]  /*d1c0*/  SEL R58, R127.reuse, R58, !P5 ;  /* 0x0000003a7f3a7207 */ /* 0x040fe20006800000 */
[----:B------:R-:W3:Y:S01]  /*d1d0*/  LDL.LU R5, [R1+0xcc] ;  /* 0x0000cc0001057983 */ /* 0x000ee20000300800 */
[C---:B------:R-:W-:Y:S02]  /*d1e0*/  SEL R56, R127.reuse, R62, !P5 ;  /* 0x0000003e7f387207 */ /* 0x040fe40006800000 */
[C---:B------:R-:W-:Y:S01]  /*d1f0*/  SEL R54, R127.reuse, R64, !P5 ;  /* 0x000000407f367207 */ /* 0x040fe20006800000 */
[----:B------:R-:W3:Y:S01]  /*d200*/  LDL.LU R174, [R1+0xc8] ;  /* 0x0000c80001ae7983 */ /* 0x000ee20000300800 */
[----:B------:R-:W-:-:S02]  /*d210*/  SEL R52, R127, R68, !P5 ;  /* 0x000000447f347207 */ /* 0x000fc40006800000 */
[C---:B------:R-:W-:Y:S02]  /*d220*/  SEL R50, R127.reuse, R70, !P5 ;  /* 0x000000467f327207 */ /* 0x040fe40006800000 */
[C---:B------:R-:W-:Y:S02]  /*d230*/  SEL R45, R127.reuse, R77, !P5 ;  /* 0x0000004d7f2d7207 */ /* 0x040fe40006800000 */
[C---:B------:R-:W-:Y:S02]  /*d240*/  SEL R39, R127.reuse, R85, !P5 ;  /* 0x000000557f277207 */ /* 0x040fe40006800000 */
[C---:B------:R-:W-:Y:S02]  /*d250*/  SEL R176, R127.reuse, R176, !P5 ;  /* 0x000000b07fb07207 */ /* 0x040fe40006800000 */
[C---:B------:R-:W-:Y:S02]  /*d260*/  SEL R178, R127.reuse, R178, !P5 ;  /* 0x000000b27fb27207 */ /* 0x040fe40006800000 */
        /* <DEDUP_REMOVED lines=145> */
[----:B------:R-:W-:Y:S01]  /*db80*/  SEL R242, R127, R242, !P5 ;  /* 0x000000f27ff27207 */ /* 0x000fe20006800000 */
[----:B------:R-:W-:Y:S02]  /*db90*/  IMAD R127, R2, UR4, RZ ;  /* 0x00000004027f7c24 */ /* 0x000fe4000f8e02ff */
[----:B------:R-:W-:Y:S01]  /*dba0*/  IMAD R161, RZ, RZ, -UR8 ;  /* 0x80000008ffa17e24 */ /* 0x000fe2000f8e02ff */
[----:B------:R-:W3:Y:S01]  /*dbb0*/  LDL.LU R2, [R1+0xc4] ;  /* 0x0000c40001027983 */ /* 0x000ee20000300800 */
[----:B------:R-:W-:-:S03]  /*dbc0*/  IMAD R126, R153, UR4, RZ ;  /* 0x00000004997e7c24 */ /* 0x000fc6000f8e02ff */
[----:B------:R-:W3:Y:S01]  /*dbd0*/  LDL.LU R173, [R1+0xc0] ;  /* 0x0000c00001ad7983 */ /* 0x000ee20000300800 */
[----:B------:R-:W-:-:S03]  /*dbe0*/  IMAD R140, R161, 0x4, R0 ;  /* 0x00000004a18c7824 */ /* 0x000fc600078e0200 */
[----:B------:R-:W3:Y:S04]  /*dbf0*/  LDL.LU R153, [R1+0xbc] ;  /* 0x0000bc0001997983 */ /* 0x000ee80000300800 */
[----:B------:R-:W3:Y:S01]  /*dc00*/  LDL.LU R171, [R1+0xb8] ;  /* 0x0000b80001ab7983 */ /* 0x000ee20000300800 */
[----:B------:R-:W-:Y:S01]  /*dc10*/  LEA.HI.X.SX32 R3, R163, UR5, 0x1, P6 ;  /* 0x00000005a3037c11 */ /* 0x000fe2000b0f0eff */
[----:B------:R-:W-:Y:S01]  /*dc20*/  IMAD R141, R161, 0x4, R140 ;  /* 0x00000004a18d7824 */ /* 0x000fe200078e028c */
[----:B------:R-:W-:Y:S01]  /*dc30*/  ULDC UR5, c[0x0][0x234] ;  /* 0x00008d0000057ab9 */ /* 0x000fe20000000800 */
[----:B------:R-:W3:Y:S04]  /*dc40*/  LDL.LU R170, [R1+0xb4] ;  /* 0x0000b40001aa7983 */ /* 0x000ee80000300800 */
[----:B------:R-:W3:Y:S01]  /*dc50*/  LDL.LU R168, [R1+0xb0] ;  /* 0x0000b00001a87983 */ /* 0x000ee20000300800 */
[----:B------:R-:W-:-:S03]  /*dc60*/  IMAD R125, R160, UR4, RZ ;  /* 0x00000004a07d7c24 */ /* 0x000fc6000f8e02ff */
[----:B------:R-:W3:Y:S01]  /*dc70*/  LDL.LU R167, [R1+0xac] ;  /* 0x0000ac0001a77983 */ /* 0x000ee20000300800 */
[----:B--2---:R-:W-:-:S03]  /*dc80*/  IMAD R124, R158, UR4, RZ ;  /* 0x000000049e7c7c24 */ /* 0x004fc6000f8e02ff */
[----:B------:R-:W2:Y:S01]  /*dc90*/  LDL.LU R165, [R1+0xa8] ;  /* 0x0000a80001a57983 */ /* 0x000ea20000300800 */
[----:B----4-:R-:W-:-:S03]  /*dca0*/  IMAD R121, R154, UR4, RZ ;  /* 0x000000049a797c24 */ /* 0x010fc6000f8e02ff */
[----:B------:R-:W4:Y:S04]  /*dcb0*/  LDL.LU R163, [R1+0xa4] ;  /* 0x0000a40001a37983 */ /* 0x000f280000300800 */
[----:B------:R-:W4:Y:S04]  /*dcc0*/  LDL.LU R161, [R1+0xa0] ;  /* 0x0000a00001a17983 */ /* 0x000f280000300800 */
[----:B------:R-:W4:Y:S04]  /*dcd0*/  LDL.LU R160, [R1+0x9c] ;  /* 0x00009c0001a07983 */ /* 0x000f280000300800 */
[----:B------:R-:W4:Y:S04]  /*dce0*/  LDL.LU R158, [R1+0x98] ;  /* 0x00009800019e7983 */ /* 0x000f280000300800 */
[----:B------:R-:W2:Y:S01]  /*dcf0*/  LDL.LU R154, [R1+0x94] ;  /* 0x00009400019a7983 */ /* 0x000ea20000300800 */
[----:B---3--:R-:W-:-:S03]  /*dd00*/  IMAD R118, R4, UR4, RZ ;  /* 0x0000000404767c24 */ /* 0x008fc6000f8e02ff */
[----:B------:R-:W3:Y:S01]  /*dd10*/  LDL.LU R4, [R1+0x90] ;  /* 0x0000900001047983 */ /* 0x000ee20000300800 */
[----:B------:R-:W-:-:S03]  /*dd20*/  IMAD R88, R156, UR4, RZ ;  /* 0x000000049c587c24 */ /* 0x000fc6000f8e02ff */
[----:B------:R-:W4:Y:S01]  /*dd30*/  LDL.LU R156, [R1+0x8c] ;  /* 0x00008c00019c7983 */ /* 0x000f220000300800 */
[----:B------:R-:W-:-:S03]  /*dd40*/  IMAD R73, R2, UR4, RZ ;  /* 0x0000000402497c24 */ /* 0x000fc6000f8e02ff */
[----:B------:R-:W4:Y:S01]  /*dd50*/  LDL.LU R2, [R1+0x88] ;  /* 0x0000880001027983 */ /* 0x000f220000300800 */
[----:B------:R-:W-:-:S03]  /*dd60*/  IMAD R70, R153, UR4, RZ ;  /* 0x0000000499467c24 */ /* 0x000fc6000f8e02ff */
[----:B------:R-:W4:Y:S01]  /*dd70*/  LDL.LU R153, [R1+0x84] ;  /* 0x0000840001997983 */ /* 0x000f220000300800 */
[----:B--2---:R-:W-:-:S03]  /*dd80*/  IMAD R53, R154, UR4, RZ ;  /* 0x000000049a357c24 */ /* 0x004fc6000f8e02ff */
[----:B------:R-:W2:Y:S01]  /*dd90*/  LDL.LU R154, [R1+0x80] ;  /* 0x00008000019a7983 */ /* 0x000ea20000300800 */
[----:B---3--:R-:W-:-:S03]  /*dda0*/  IMAD R49, R4, UR4, RZ ;  /* 0x0000000404317c24 */ /* 0x008fc6000f8e02ff */
[----:B------:R-:W3:Y:S01]  /*ddb0*/  LDL.LU R4, [R1+0x7c] ;  /* 0x00007c0001047983 */ /* 0x000ee20000300800 */
[----:B------:R-:W-:Y:S02]  /*ddc0*/  IMAD R111, R17, UR4, RZ ;  /* 0x00000004116f7c24 */ /* 0x000fe4000f8e02ff */
[----:B------:R-:W-:Y:S01]  /*ddd0*/  IMAD R108, R14, UR4, RZ ;  /* 0x000000040e6c7c24 */ /* 0x000fe2000f8e02ff */
[----:B------:R-:W3:Y:S01]  /*dde0*/  LDL.LU R19, [R1+0x78] ;  /* 0x0000780001137983 */ /* 0x000ee20000300800 */
[----:B------:R-:W-:-:S03]  /*ddf0*/  IMAD R103, R12, UR4, RZ ;  /* 0x000000040c677c24 */ /* 0x000fc6000f8e02ff */
        /* <DEDUP_REMOVED lines=24> */
[----:B------:R-:W3:Y:S04]  /*df80*/  LDL.LU R171, [R1+0x44] ;  /* 0x0000440001ab7983 */ /* 0x000ee80000300800 */
[----:B------:R-:W3:Y:S04]  /*df90*/  LDL.LU R170, [R1+0x40] ;  /* 0x0000400001aa7983 */ /* 0x000ee80000300800 */
[----:B------:R-:W3:Y:S01]  /*dfa0*/  LDL.LU R168, [R1+0x3c] ;  /* 0x00003c0001a87983 */ /* 0x000ee20000300800 */
[----:B----4-:R-:W-:-:S03]  /*dfb0*/  IMAD R62, R163, UR4, RZ ;  /* 0x00000004a33e7c24 */ /* 0x010fc6000f8e02ff */
[----:B------:R-:W4:Y:S04]  /*dfc0*/  LDL.LU R167, [R1+0x38] ;  /* 0x0000380001a77983 */ /* 0x000f280000300800 */
[----:B------:R-:W4:Y:S01]  /*dfd0*/  LDL.LU R165, [R1+0x34] ;  /* 0x0000340001a57983 */ /* 0x000f220000300800 */
[----:B------:R-:W-:Y:S02]  /*dfe0*/  IMAD R61, R161, UR4, RZ ;  /* 0x00000004a13d7c24 */ /* 0x000fe4000f8e02ff */
[----:B------:R-:W-:Y:S02]  /*dff0*/  IMAD R60, R160, UR4, RZ ;  /* 0x00000004a03c7c24 */ /* 0x000fe4000f8e02ff */
[----:B------:R-:W-:Y:S02]  /*e000*/  IMAD R57, R158, UR4, RZ ;  /* 0x000000049e397c24 */ /* 0x000fe4000f8e02ff */
[----:B------:R-:W-:-:S02]  /*e010*/  IMAD R42, R156, UR4, RZ ;  /* 0x000000049c2a7c24 */ /* 0x000fc4000f8e02ff */
[----:B------:R-:W-:Y:S02]  /*e020*/  IMAD R119, R21, UR4, RZ ;  /* 0x0000000415777c24 */ /* 0x000fe4000f8e02ff */
[----:B------:R-:W-:Y:S02]  /*e030*/  IMAD R27, R153, UR4, RZ ;  /* 0x00000004991b7c24 */ /* 0x000fe4000f8e02ff */
[----:B------:R-:W4:Y:S01]  /*e040*/  LDL.LU R153, [R1+0x30] ;  /* 0x0000300001997983 */ /* 0x000f220000300800 */
[----:B------:R-:W-:Y:S02]  /*e050*/  IMAD R35, R2, UR4, RZ ;  /* 0x0000000402237c24 */ /* 0x000fe4000f8e02ff */
[----:B--2---:R-:W-:Y:S02]  /*e060*/  IMAD R25, R154, UR4, RZ ;  /* 0x000000049a197c24 */ /* 0x004fe4000f8e02ff */
[----:B------:R-:W2:Y:S04]  /*e070*/  LDL.LU R154, [R1+0x2c] ;  /* 0x00002c00019a7983 */ /* 0x000ea80000300800 */
[----:B------:R-:W2:Y:S04]  /*e080*/  LDL.LU R163, [R1+0x28] ;  /* 0x0000280001a37983 */ /* 0x000ea80000300800 */
[----:B------:R-:W2:Y:S04]  /*e090*/  LDL.LU R161, [R1+0x24] ;  /* 0x0000240001a17983 */ /* 0x000ea80000300800 */
[----:B------:R-:W2:Y:S04]  /*e0a0*/  LDL.LU R160, [R1+0x20] ;  /* 0x0000200001a07983 */ /* 0x000ea80000300800 */
[----:B------:R-:W2:Y:S01]  /*e0b0*/  LDL.LU R158, [R1+0x1c] ;  /* 0x00001c00019e7983 */ /* 0x000ea20000300800 */
[----:B---3--:R-:W-:-:S03]  /*e0c0*/  IMAD R21, R4, UR4, RZ ;  /* 0x0000000404157c24 */ /* 0x008fc6000f8e02ff */
[----:B------:R-:W3:Y:S04]  /*e0d0*/  LDL.LU R156, [R1+0x18] ;  /* 0x00001800019c7983 */ /* 0x000ee80000300800 */
[----:B------:R-:W3:Y:S04]  /*e0e0*/  LDL.LU R2, [R1+0x14] ;  /* 0x0000140001027983 */ /* 0x000ee80000300800 */
[----:B------:R-:W3:Y:S04]  /*e0f0*/  LDL.LU R4, [R1+0x10] ;  /* 0x0000100001047983 */ /* 0x000ee80000300800 */
        /* <DEDUP_REMOVED lines=11> */
[----:B----4-:R-:W-:-:S03]  /*e1b0*/  IMAD R149, R167, UR4, RZ ;  /* 0x00000004a7957c24 */ /* 0x010fc6000f8e02ff */
[----:B------:R-:W4:Y:S01]  /*e1c0*/  LDL.LU R167, [R1+0x9b0] ;  /* 0x0009b00001a77983 */ /* 0x000f220000300800 */
[----:B------:R-:W-:-:S03]  /*e1d0*/  IMAD R151, R165, UR4, RZ ;  /* 0x00000004a5977c24 */ /* 0x000fc6000f8e02ff */
[----:B------:R-:W4:Y:S01]  /*e1e0*/  LDL.LU R165, [R1+0x9ac] ;  /* 0x0009ac0001a57983 */ /* 0x000f220000300800 */
[----:B------:R-:W-:-:S05]  /*e1f0*/  IMAD R153, R153, UR4, RZ ;  /* 0x0000000499997c24 */ /* 0x000fca000f8e02ff */
[----:B------:R0:W-:Y:S04]  /*e200*/  STL [R1+0x988], R153 ;  /* 0x0009889901007387 */ /* 0x0001e80000100800 */
[----:B0-----:R-:W4:Y:S01]  /*e210*/  LDL.LU R153, [R1+0xc] ;  /* 0x00000c0001997983 */ /* 0x001f220000300800 */
[----:B--2---:R-:W-:Y:S02]  /*e220*/  IMAD R163, R163, UR4, RZ ;  /* 0x00000004a3a37c24 */ /* 0x004fe4000f8e02ff */
[----:B------:R-:W-:-:S03]  /*e230*/  IMAD R161, R161, UR4, RZ ;  /* 0x00000004a1a17c24 */ /* 0x000fc6000f8e02ff */
[----:B------:R0:W-:Y:S01]  /*e240*/  STL [R1+0x23c], R163 ;  /* 0x00023ca301007387 */ /* 0x0001e20000100800 */
[----:B------:R-:W-:Y:S02]  /*e250*/  IMAD R160, R160, UR4, RZ ;  /* 0x00000004a0a07c24 */ /* 0x000fe4000f8e02ff */
[----:B------:R-:W-:Y:S01]  /*e260*/  IMAD R158, R158, UR4, RZ ;  /* 0x000000049e9e7c24 */ /* 0x000fe2000f8e02ff */
[----:B0-----:R-:W2:Y:S01]  /*e270*/  LDL.LU R163, [R1+0x9a8] ;  /* 0x0009a80001a37983 */ /* 0x001ea20000300800 */
[----:B---3--:R-:W-:-:S03]  /*e280*/  IMAD R156, R156, UR4, RZ ;  /* 0x000000049c9c7c24 */ /* 0x008fc6000f8e02ff */
[----:B------:R0:W-:Y:S01]  /*e290*/  STL [R1+0x244], R161 ;  /* 0x000244a101007387 */ /* 0x0001e20000100800 */
[----:B------:R-:W-:Y:S02]  /*e2a0*/  IMAD R2, R2, UR4, RZ ;  /* 0x0000000402027c24 */ /* 0x000fe4000f8e02ff */
[----:B------:R-:W-:Y:S01]  /*e2b0*/  IMAD R4, R4, UR4, RZ ;  /* 0x0000000404047c24 */ /* 0x000fe2000f8e02ff */
[----:B0-----:R-:W3:Y:S04]  /*e2c0*/  LDL.LU R161, [R1+0x9a4] ;  /* 0x0009a40001a17983 */ /* 0x001ee80000300800 */
[----:B------:R0:W-:Y:S04]  /*e2d0*/  STL [R1+0x24c], R160 ;  /* 0x00024ca001007387 */ /* 0x0001e80000100800 */
[----:B0-----:R-:W2:Y:S04]  /*e2e0*/  LDL.LU R160, [R1+0x9a0] ;  /* 0x0009a00001a07983 */ /* 0x001ea80000300800 */
[----:B------:R0:W-:Y:S04]  /*e2f0*/  STL [R1+0x254], R158 ;  /* 0x0002549e01007387 */ /* 0x0001e80000100800 */
[----:B0-----:R-:W3:Y:S04]  /*e300*/  LDL.LU R158, [R1+0x99c] ;  /* 0x00099c00019e7983 */ /* 0x001ee80000300800 */
[----:B------:R0:W-:Y:S04]  /*e310*/  STL [R1+0x25c], R156 ;  /* 0x00025c9c01007387 */ /* 0x0001e80000100800 */
[----:B0-----:R-:W2:Y:S04]  /*e320*/  LDL.LU R156, [R1+0x998] ;  /* 0x00099800019c7983 */ /* 0x001ea80000300800 */
[----:B------:R0:W-:Y:S04]  /*e330*/  STL [R1+0x264], R2 ;  /* 0x0002640201007387 */ /* 0x0001e80000100800 */
[----:B0-----:R-:W3:Y:S04]  /*e340*/  LDL.LU R2, [R1+0x994] ;  /* 0x0009940001027983 */ /* 0x001ee80000300800 */
[----:B------:R0:W-:Y:S04]  /*e350*/  STL [R1+0x26c], R4 ;  /* 0x00026c0401007387 */ /* 0x0001e80000100800 */
[----:B0-----:R-:W2:Y:S01]  /*e360*/  LDL.LU R4, [R1+0x990] ;  /* 0x0009900001047983 */ /* 0x001ea20000300800 */
[----:B----4-:R-:W-:-:S05]  /*e370*/  IMAD R153, R153, UR4, RZ ;  /* 0x0000000499997c24 */ /* 0x010fca000f8e02ff */
[----:B------:R2:W-:Y:S02]  /*e380*/  STL [R1+0x274], R153 ;  /* 0x0002749901007387 */ /* 0x0005e40000100800 */
[----:B--2---:R-:W-:Y:S02]  /*e390*/  IMAD R153, R4, UR4, RZ ;  /* 0x0000000404997c24 */ /* 0x004fe4000f8e02ff */
[----:B------:R-:W2:Y:S01]  /*e3a0*/  LDL.LU R4, [R1+0x98c] ;  /* 0x00098c0001047983 */ /* 0x000ea20000300800 */
[----:B------:R-:W-:-:S05]  /*e3b0*/  IMAD R0, R0, UR4, RZ ;  /* 0x0000000400007c24 */ /* 0x000fca000f8e02ff */
[----:B------:R3:W-:Y:S04]  /*e3c0*/  STL [R1+0x27c], R0 ;  /* 0x00027c0001007387 */ /* 0x0007e80000100800 */
[----:B------:R0:W-:Y:S01]  /*e3d0*/  STL [R1+0x284], R153 ;  /* 0x0002849901007387 */ /* 0x0001e20000100800 */
[----:B---3--:R-:W-:-:S05]  /*e3e0*/  IMAD R0, R2, UR4, RZ ;  /* 0x0000000402007c24 */ /* 0x008fca000f8e02ff */
[----:B------:R1:W-:Y:S01]  /*e3f0*/  STL [R1+0x28c], R0 ;  /* 0x00028c0001007387 */ /* 0x0003e20000100800 */
[----:B0-----:R-:W-:Y:S02]  /*e400*/  IMAD R153, RZ, RZ, -UR8 ;  /* 0x80000008ff997e24 */ /* 0x001fe4000f8e02ff */
[----:B-1----:R-:W-:Y:S02]  /*e410*/  IMAD R0, R6, UR4, RZ ;  /* 0x0000000406007c24 */ /* 0x002fe4000f8e02ff */
[----:B------:R-:W-:-:S03]  /*e420*/  IMAD R6, R249, UR4, RZ ;  /* 0x00000004f9067c24 */ /* 0x000fc6000f8e02ff */
[----:B------:R0:W-:Y:S02]  /*e430*/  STL [R1+0x3cc], R0 ;  /* 0x0003cc0001007387 */ /* 0x0001e40000100800 */
[----:B0-----:R-:W-:-:S05]  /*e440*/  IMAD R0, R248, UR4, RZ ;  /* 0x00000004f8007c24 */ /* 0x001fca000f8e02ff */
[----:B------:R0:W-:Y:S04]  /*e450*/  STL [R1+0x3e0], R0 ;  /* 0x0003e00001007387 */ /* 0x0001e80000100800 */
[----:B------:R1:W-:Y:S01]  /*e460*/  STL [R1+0x3e4], R6 ;  /* 0x0003e40601007387 */ /* 0x0003e20000100800 */
[----:B0-----:R-:W-:Y:S02]  /*e470*/  IMAD R0, R250, UR4, RZ ;  /* 0x00000004fa007c24 */ /* 0x001fe4000f8e02ff */
[----:B-1----:R-:W-:Y:S02]  /*e480*/  IMAD R6, R153, 0x4, R141 ;  /* 0x0000000499067824 */ /* 0x002fe400078e028d */
[----:B------:R-:W-:Y:S01]  /*e490*/  IMAD R2, R251, UR4, RZ ;  /* 0x00000004fb027c24 */ /* 0x000fe2000f8e02ff */
[----:B--2---:R-:W-:-:S02]  /*e4a0*/  LEA R153, P3, R252, R4, 0x1 ;  /* 0x00000004fc997211 */ /* 0x004fc400078608ff */
[-C--:B------:R-:W-:Y:S02]  /*e4b0*/  LEA R250, P4, R129, R4.reuse, 0x1 ;  /* 0x0000000481fa7211 */ /* 0x080fe400078808ff */
[-C--:B------:R-:W-:Y:S01]  /*e4c0*/  LEA R248, P5, R127, R4.reuse, 0x1 ;  /* 0x000000047ff87211 */ /* 0x080fe200078a08ff */
[----:B------:R0:W-:Y:S01]  /*e4d0*/  STL [R1], R153 ;  /* 0x0000009901007387 */ /* 0x0001e20000100800 */
[----:B------:R-:W-:-:S03]  /*e4e0*/  LEA R249, P1, R134, R4, 0x1 ;  /* 0x0000000486f97211 */ /* 0x000fc600078208ff */
[----:B------:R1:W-:Y:S01]  /*e4f0*/  STL [R1+0x8], R250 ;  /* 0x000008fa01007387 */ /* 0x0003e20000100800 */
[----:B0-----:R-:W-:-:S03]  /*e500*/  LEA R153, P6, R126, R4, 0x1 ;  /* 0x000000047e997211 */ /* 0x001fc600078c08ff */
[----:B------:R0:W-:Y:S01]  /*e510*/  STL [R1+0x10], R248 ;  /* 0x000010f801007387 */ /* 0x0001e20000100800 */
[-C--:B------:R-:W-:Y:S02]  /*e520*/  LEA R251, P2, R132, R4.reuse, 0x1 ;  /* 0x0000000484fb7211 */ /* 0x080fe400078408ff */
[-C--:B-1----:R-:W-:Y:S01]  /*e530*/  LEA R250, P0, R125, R4.reuse, 0x1 ;  /* 0x000000047dfa7211 */ /* 0x082fe200078008ff */
[----:B------:R1:W-:Y:S01]  /*e540*/  STL [R1+0x18], R153 ;  /* 0x0000189901007387 */ /* 0x0003e20000100800 */
[-C--:B0-----:R-:W-:Y:S02]  /*e550*/  LEA.HI.X.SX32 R248, R134, R3.reuse, 0x1, P1 ;  /* 0x0000000386f87211 */ /* 0x081fe400008f0eff */
[----:B-1----:R-:W-:Y:S01]  /*e560*/  LEA R153, P1, R124, R4, 0x1 ;  /* 0x000000047c997211 */ /* 0x002fe200078208ff */
[----:B------:R0:W-:Y:S04]  /*e570*/  STL [R1+0x20], R250 ;  /* 0x000020fa01007387 */ /* 0x0001e80000100800 */
[----:B------:R1:W-:Y:S01]  /*e580*/  STL [R1+0x28], R153 ;  /* 0x0000289901007387 */ /* 0x0003e20000100800 */
[----:B0-----:R-:W-:-:S02]  /*e590*/  LEA.HI.X.SX32 R250, R132, R3, 0x1, P2 ;  /* 0x0000000384fa7211 */ /* 0x001fc400010f0eff */
[----:B-1----:R-:W-:Y:S02]  /*e5a0*/  LEA R153, P2, R122, R4, 0x1 ;  /* 0x000000047a997211 */ /* 0x002fe400078408ff */
[----:B------:R-:W-:-:S03]  /*e5b0*/  LEA.HI.X.SX32 R252, R252, R3, 0x1, P3 ;  /* 0x00000003fcfc7211 */ /* 0x000fc600018f0eff */
[----:B------:R0:W-:Y:S02]  /*e5c0*/  STL [R1+0x30], R153 ;  /* 0x0000309901007387 */ /* 0x0001e40000100800 */
[----:B0-----:R-:W-:-:S05]  /*e5d0*/  LEA R153, P3, R121, R4, 0x1 ;  /* 0x0000000479997211 */ /* 0x001fca00078608ff */
[----:B------:R0:W-:Y:S02]  /*e5e0*/  STL [R1+0x38], R153 ;  /* 0x0000389901007387 */ /* 0x0001e40000100800 */
[----:B0-----:R-:W-:-:S05]  /*e5f0*/  LEA.HI.X.SX32 R153, R129, R3, 0x1, P4 ;  /* 0x0000000381997211 */ /* 0x001fca00020f0eff */
        /* <DEDUP_REMOVED lines=84> */
[----:B------:R0:W-:Y:S01]  /*eb40*/  STL [R1+0xac], R153 ;  /* 0x0000ac9901007387 */ /* 0x0001e20000100800 */
[----:B------:R-:W-:Y:S01]  /*eb50*/  IMAD R58, R58, UR4, RZ ;  /* 0x000000043a3a7c24 */ /* 0x000fe2000f8e02ff */
        /* <DEDUP_REMOVED lines=127> */
[----:B0-----:R-:W-:Y:S01]  /*f350*/  LEA R153, P3, R12, R4, 0x1 ;  /* 0x000000040c997211 */ /* 0x001fe200078608ff */
[----:B------:R-:W-:-:S04]  /*f360*/  IMAD R10, R10, UR4, RZ ;  /* 0x000000040a0a7c24 */ /* 0x000fc8000f8e02ff */
[----:B------:R0:W-:Y:S01]  /*f370*/  STL [R1+0x1c0], R153 ;  /* 0x0001c09901007387 */ /* 0x0001e20000100800 */
[----:B------:R-:W-:Y:S01]  /*f380*/  IMAD R9, R9, UR4, RZ ;  /* 0x0000000409097c24 */ /* 0x000fe2000f8e02ff */
[----:B0-----:R-:W-:Y:S02]  /*f390*/  LEA.HI.X.SX32 R153, R21, R3, 0x1, P4 ;  /* 0x0000000315997211 */ /* 0x001fe400020f0eff */
[----:B------:R-:W-:-:S03]  /*f3a0*/  LEA R21, P4, R11, R4, 0x1 ;  /* 0x000000040b157211 */ /* 0x000fc600078808ff */
[----:B------:R0:W-:Y:S01]  /*f3b0*/  STL [R1+0x18c], R153 ;  /* 0x00018c9901007387 */ /* 0x0001e20000100800 */
[----:B------:R-:W-:-:S03]  /*f3c0*/  IMAD R8, R8, UR4, RZ ;  /* 0x0000000408087c24 */ /* 0x000fc6000f8e02ff */
[----:B------:R1:W-:Y:S01]  /*f3d0*/  STL [R1+0x1c8], R21 ;  /* 0x0001c81501007387 */ /* 0x0003e20000100800 */
[-C--:B0-----:R-:W-:Y:S02]  /*f3e0*/  LEA.HI.X.SX32 R153, R19, R3.reuse, 0x1, P5 ;  /* 0x0000000313997211 */ /* 0x081fe400028f0eff */
[-C--:B------:R-:W-:Y:S02]  /*f3f0*/  LEA R19, P5, R10, R4.reuse, 0x1 ;  /* 0x000000040a137211 */ /* 0x080fe400078a08ff */
[----:B-1----:R-:W-:Y:S01]  /*f400*/  LEA.HI.X.SX32 R21, R17, R3, 0x1, P6 ;  /* 0x0000000311157211 */ /* 0x002fe200030f0eff */
[----:B------:R-:W-:Y:S01]  /*f410*/  STL [R1+0x194], R153 ;  /* 0x0001949901007387 */ /* 0x000fe20000100800 */
[----:B------:R-:W-:Y:S01]  /*f420*/  LEA R17, P6, R9, R4, 0x1 ;  /* 0x0000000409117211 */ /* 0x000fe200078c08ff */
[----:B------:R-:W-:Y:S02]  /*f430*/  IMAD R7, R7, UR4, RZ ;  /* 0x0000000407077c24 */ /* 0x000fe4000f8e02ff */
[----:B------:R0:W-:Y:S01]  /*f440*/  STL [R1+0x1d0], R19 ;  /* 0x0001d01301007387 */ /* 0x0001e20000100800 */
[----:B------:R-:W-:-:S03]  /*f450*/  IMAD R5, R5, UR4, RZ ;  /* 0x0000000405057c24 */ /* 0x000fc6000f8e02ff */
[----:B------:R-:W-:Y:S04]  /*f460*/  STL [R1+0x19c], R21 ;  /* 0x00019c1501007387 */ /* 0x000fe80000100800 */
[----:B------:R1:W-:Y:S01]  /*f470*/  STL [R1+0x1d8], R17 ;  /* 0x0001d81101007387 */ /* 0x0003e20000100800 */
[----:B0-----:R-:W-:Y:S02]  /*f480*/  LEA.HI.X.SX32 R19, R16, R3, 0x1, P0 ;  /* 0x0000000310137211 */ /* 0x001fe400000f0eff */
[----:B------:R-:W-:-:S03]  /*f490*/  LEA R16, P0, R8, R4, 0x1 ;  /* 0x0000000408107211 */ /* 0x000fc600078008ff */
[----:B------:R-:W-:Y:S01]  /*f4a0*/  STL [R1+0x1a4], R19 ;  /* 0x0001a41301007387 */ /* 0x000fe20000100800 */
[-C--:B-1----:R-:W-:Y:S02]  /*f4b0*/  LEA.HI.X.SX32 R17, R14, R3.reuse, 0x1, P1 ;  /* 0x000000030e117211 */ /* 0x082fe400008f0eff */
[----:B------:R-:W-:Y:S01]  /*f4c0*/  LEA R14, P1, R7, R4, 0x1 ;  /* 0x00000004070e7211 */ /* 0x000fe200078208ff */
[----:B------:R0:W-:Y:S04]  /*f4d0*/  STL [R1+0x1e0], R16 ;  /* 0x0001e01001007387 */ /* 0x0001e80000100800 */
[----:B------:R-:W-:Y:S04]  /*f4e0*/  STL [R1+0x1ac], R17 ;  /* 0x0001ac1101007387 */ /* 0x000fe80000100800 */
[----:B------:R1:W-:Y:S01]  /*f4f0*/  STL [R1+0x1e8], R14 ;  /* 0x0001e80e01007387 */ /* 0x0003e20000100800 */
[----:B0-----:R-:W-:-:S02]  /*f500*/  LEA.HI.X.SX32 R16, R13, R3, 0x1, P2 ;  /* 0x000000030d107211 */ /* 0x001fc400010f0eff */
[----:B------:R-:W-:-:S03]  /*f510*/  LEA R13, P2, R5, R4, 0x1 ;  /* 0x00000004050d7211 */ /* 0x000fc600078408ff */
[----:B------:R-:W-:Y:S01]  /*f520*/  STL [R1+0x1b4], R16 ;  /* 0x0001b41001007387 */ /* 0x000fe20000100800 */
[----:B-1----:R-:W-:-:S03]  /*f530*/  LEA.HI.X.SX32 R14, R12, R3, 0x1, P3 ;  /* 0x000000030c0e7211 */ /* 0x002fc600018f0eff */
[----:B------:R0:W-:Y:S01]  /*f540*/  STL [R1+0x1f0], R13 ;  /* 0x0001f00d01007387 */ /* 0x0001e20000100800 */
[----:B------:R-:W-:-:S03]  /*f550*/  LEA R12, P3, R138, R4, 0x1 ;  /* 0x000000048a0c7211 */ /* 0x000fc600078608ff */
[----:B------:R1:W-:Y:S01]  /*f560*/  STL [R1+0x1bc], R14 ;  /* 0x0001bc0e01007387 */ /* 0x0003e20000100800 */
[----:B0-----:R-:W-:-:S03]  /*f570*/  LEA.HI.X.SX32 R13, R11, R3, 0x1, P4 ;  /* 0x000000030b0d7211 */ /* 0x001fc600020f0eff */
[----:B------:R-:W2:Y:S01]  /*f580*/  LDL.LU R11, [R1+0x254] ;  /* 0x00025400010b7983 */ /* 0x000ea20000300800 */
[----:B-1----:R-:W-:-:S03]  /*f590*/  LEA R14, P4, R143, R4, 0x1 ;  /* 0x000000048f0e7211 */ /* 0x002fc600078808ff */
[----:B------:R0:W-:Y:S01]  /*f5a0*/  STL [R1+0x1f8], R12 ;  /* 0x0001f80c01007387 */ /* 0x0001e20000100800 */
[-C--:B------:R-:W-:Y:S02]  /*f5b0*/  LEA.HI.X.SX32 R16, R10, R3.reuse, 0x1, P5 ;  /* 0x000000030a107211 */ /* 0x080fe400028f0eff */
[-C--:B------:R-:W-:Y:S01]  /*f5c0*/  LEA R17, P5, R144, R4.reuse, 0x1 ;  /* 0x0000000490117211 */ /* 0x080fe200078a08ff */
[----:B0-----:R-:W3:Y:S04]  /*f5d0*/  LDL.LU R12, [R1+0x25c] ;  /* 0x00025c00010c7983 */ /* 0x001ee80000300800 */
[----:B------:R0:W-:Y:S01]  /*f5e0*/  STL [R1+0x1c4], R13 ;  /* 0x0001c40d01007387 */ /* 0x0001e20000100800 */
[-C--:B------:R-:W-:Y:S02]  /*f5f0*/  LEA.HI.X.SX32 R19, R9, R3.reuse, 0x1, P6 ;  /* 0x0000000309137211 */ /* 0x080fe400030f0eff */
[----:B------:R-:W-:Y:S01]  /*f600*/  LEA R21, P6, R146, R4, 0x1 ;  /* 0x0000000492157211 */ /* 0x000fe200078c08ff */
[----:B0-----:R-:W4:Y:S04]  /*f610*/  LDL.LU R13, [R1+0x264] ;  /* 0x00026400010d7983 */ /* 0x001f280000300800 */
[----:B------:R0:W-:Y:S04]  /*f620*/  STL [R1+0x200], R14 ;  /* 0x0002000e01007387 */ /* 0x0001e80000100800 */
[----:B------:R-:W2:Y:S04]  /*f630*/  LDL.LU R10, [R1+0x24c] ;  /* 0x00024c00010a7983 */ /* 0x000ea80000300800 */
[----:B0-----:R-:W4:Y:S04]  /*f640*/  LDL.LU R14, [R1+0x26c] ;  /* 0x00026c00010e7983 */ /* 0x001f280000300800 */
[----:B------:R0:W-:Y:S01]  /*f650*/  STL [R1+0x1cc], R16 ;  /* 0x0001cc1001007387 */ /* 0x0001e20000100800 */
[----:B------:R-:W-:-:S03]  /*f660*/  LEA.HI.X.SX32 R153, R8, R3, 0x1, P0 ;  /* 0x0000000308997211 */ /* 0x000fc600000f0eff */
[----:B0-----:R-:W4:Y:S04]  /*f670*/  LDL.LU R16, [R1+0x274] ;  /* 0x0002740001107983 */ /* 0x001f280000300800 */
[----:B------:R0:W-:Y:S04]  /*f680*/  STL [R1+0x208], R17 ;  /* 0x0002081101007387 */ /* 0x0001e80000100800 */
[----:B------:R-:W3:Y:S04]  /*f690*/  LDL.LU R9, [R1+0x244] ;  /* 0x0002440001097983 */ /* 0x000ee80000300800 */
[----:B0-----:R-:W4:Y:S04]  /*f6a0*/  LDL.LU R17, [R1+0x27c] ;  /* 0x00027c0001117983 */ /* 0x001f280000300800 */
[----:B------:R0:W-:Y:S04]  /*f6b0*/  STL [R1+0x1d4], R19 ;  /* 0x0001d41301007387 */ /* 0x0001e80000100800 */
[----:B0-----:R-:W4:Y:S04]  /*f6c0*/  LDL.LU R19, [R1+0x284] ;  /* 0x0002840001137983 */ /* 0x001f280000300800 */
[----:B------:R0:W-:Y:S04]  /*f6d0*/  STL [R1+0x210], R21 ;  /* 0x0002101501007387 */ /* 0x0001e80000100800 */
[----:B------:R-:W2:Y:S04]  /*f6e0*/  LDL.LU R8, [R1+0x23c] ;  /* 0x00023c0001087983 */ /* 0x000ea80000300800 */
[----:B0-----:R-:W4:Y:S04]  /*f6f0*/  LDL.LU R21, [R1+0x28c] ;  /* 0x00028c0001157983 */ /* 0x001f280000300800 */
[----:B------:R0:W-:Y:S02]  /*f700*/  STL [R1+0x1dc], R153 ;  /* 0x0001dc9901007387 */ /* 0x0001e40000100800 */
[----:B0-----:R-:W-:-:S05]  /*f710*/  LEA R153, P0, R147, R4, 0x1 ;  /* 0x0000000493997211 */ /* 0x001fca00078008ff */
[----:B------:R0:W-:Y:S04]  /*f720*/  STL [R1+0x218], R153 ;  /* 0x0002189901007387 */ /* 0x0001e80000100800 */
[----:B0-----:R-:W3:Y:S01]  /*f730*/  LDL.LU R153, [R1+0x988] ;  /* 0x0009880001997983 */ /* 0x001ee20000300800 */
[----:B------:R-:W-:-:S05]  /*f740*/  LEA.HI.X.SX32 R7, R7, R3, 0x1, P1 ;  /* 0x0000000307077211 */ /* 0x000fca00008f0eff */
[----:B------:R0:W-:Y:S02]  /*f750*/  STL [R1+0x1e4], R7 ;  /* 0x0001e40701007387 */ /* 0x0001e40000100800 */
[----:B0-----:R-:W-:-:S05]  /*f760*/  LEA R7, P1, R149, R4, 0x1 ;  /* 0x0000000495077211 */ /* 0x001fca00078208ff */
[----:B------:R0:W-:Y:S01]  /*f770*/  STL [R1+0x220], R7 ;  /* 0x0002200701007387 */ /* 0x0001e20000100800 */
[----:B------:R-:W-:Y:S01]  /*f780*/  IMAD R154, R154, UR4, RZ ;  /* 0x000000049a9a7c24 */ /* 0x000fe2000f8e02ff */
[----:B0-----:R-:W-:Y:S02]  /*f790*/  LEA.HI.X.SX32 R7, R5, R3, 0x1, P2 ;  /* 0x0000000305077211 */ /* 0x001fe400010f0eff */
[----:B------:R-:W-:-:S03]  /*f7a0*/  LEA R5, P2, R151, R4, 0x1 ;  /* 0x0000000497057211 */ /* 0x000fc600078408ff */
[----:B------:R0:W-:Y:S04]  /*f7b0*/  STL [R1+0x1ec], R7 ;  /* 0x0001ec0701007387 */ /* 0x0001e80000100800 */
[----:B------:R-:W-:Y:S01]  /*f7c0*/  STL [R1+0x228], R5 ;  /* 0x0002280501007387 */ /* 0x000fe20000100800 */
[----:B0-----:R-:W-:-:S05]  /*f7d0*/  LEA.HI.X.SX32 R7, R138, R3, 0x1, P3 ;  /* 0x000000038a077211 */ /* 0x001fca00018f0eff */
[----:B------:R0:W-:Y:S02]  /*f7e0*/  STL [R1+0x1f4], R7 ;  /* 0x0001f40701007387 */ /* 0x0001e40000100800 */
[----:B0-----:R-:W-:Y:S01]  /*f7f0*/  LEA.HI.X.SX32 R7, R143, R3, 0x1, P4 ;  /* 0x000000038f077211 */ /* 0x001fe200020f0eff */
[----:B------:R-:W-:Y:S02]  /*f800*/  IMAD R156, R156, UR4, RZ ;  /* 0x000000049c9c7c24 */ /* 0x000fe4000f8e02ff */
[----:B------:R-:W-:Y:S02]  /*f810*/  IMAD R158, R158, UR4, RZ ;  /* 0x000000049e9e7c24 */ /* 0x000fe4000f8e02ff */
[----:B------:R-:W-:Y:S02]  /*f820*/  IMAD R160, R160, UR4, RZ ;  /* 0x00000004a0a07c24 */ /* 0x000fe4000f8e02ff */
[----:B------:R-:W-:Y:S02]  /*f830*/  IMAD R161, R161, UR4, RZ ;  /* 0x00000004a1a17c24 */ /* 0x000fe4000f8e02ff */
[----:B------:R-:W-:-:S02]  /*f840*/  IMAD R163, R163, UR4, RZ ;  /* 0x00000004a3a37c24 */ /* 0x000fc4000f8e02ff */
[----:B------:R-:W-:Y:S02]  /*f850*/  IMAD R165, R165, UR4, RZ ;  /* 0x00000004a5a57c24 */ /* 0x000fe4000f8e02ff */
        /* <DEDUP_REMOVED lines=23> */
[----:B------:R-:W-:Y:S01]  /*f9d0*/  IMAD R204, R204, UR4, RZ ;  /* 0x00000004cccc7c24 */ /* 0x000fe2000f8e02ff */
[----:B---3--:R-:W-:-:S05]  /*f9e0*/  LEA R5, P3, R153, R4, 0x1 ;  /* 0x0000000499057211 */ /* 0x008fca00078608ff */
[----:B------:R0:W-:Y:S04]  /*f9f0*/  STL [R1+0x230], R5 ;  /* 0x0002300501007387 */ /* 0x0001e80000100800 */
[----:B------:R1:W-:Y:S01]  /*fa00*/  STL [R1+0x1fc], R7 ;  /* 0x0001fc0701007387 */ /* 0x0003e20000100800 */
[----:B0-----:R-:W-:Y:S02]  /*fa10*/  LEA R5, P4, R154, R4, 0x1 ;  /* 0x000000049a057211 */ /* 0x001fe400078808ff */
[----:B-1----:R-:W-:-:S03]  /*fa20*/  LEA.HI.X.SX32 R7, R144, R3, 0x1, P5 ;  /* 0x0000000390077211 */ /* 0x002fc600028f0eff */
[----:B------:R2:W-:Y:S04]  /*fa30*/  STL [R1+0x238], R5 ;  /* 0x0002380501007387 */ /* 0x0005e80000100800 */
[----:B------:R0:W-:Y:S01]  /*fa40*/  STL [R1+0x204], R7 ;  /* 0x0002040701007387 */ /* 0x0001e20000100800 */
[----:B--2---:R-:W-:Y:S02]  /*fa50*/  LEA R5, P5, R8, R4, 0x1 ;  /* 0x0000000408057211 */ /* 0x004fe400078a08ff */
[----:B0-----:R-:W-:-:S03]  /*fa60*/  LEA.HI.X.SX32 R7, R146, R3, 0x1, P6 ;  /* 0x0000000392077211 */ /* 0x001fc600030f0eff */
[----:B------:R0:W-:Y:S04]  /*fa70*/  STL [R1+0x240], R5 ;  /* 0x0002400501007387 */ /* 0x0001e80000100800 */
[----:B------:R1:W-:Y:S01]  /*fa80*/  STL [R1+0x20c], R7 ;  /* 0x00020c0701007387 */ /* 0x0003e20000100800 */
[----:B0-----:R-:W-:Y:S02]  /*fa90*/  LEA R5, P6, R9, R4, 0x1 ;  /* 0x0000000409057211 */ /* 0x001fe400078c08ff */
[----:B-1----:R-:W-:-:S03]  /*faa0*/  LEA.HI.X.SX32 R7, R147, R3, 0x1, P0 ;  /* 0x0000000393077211 */ /* 0x002fc600000f0eff */
        /* <DEDUP_REMOVED lines=8> */
[----:B------:R0:W-:Y:S01]  /*fb30*/  STL [R1+0x258], R5 ;  /* 0x0002580501007387 */ /* 0x0001e20000100800 */
[----:B------:R-:W-:-:S03]  /*fb40*/  LEA.HI.X.SX32 R153, R153, R3, 0x1, P3 ;  /* 0x0000000399997211 */ /* 0x000fc600018f0eff */
[----:B------:R4:W-:Y:S01]  /*fb50*/  STL [R1+0x224], R7 ;  /* 0x0002240701007387 */ /* 0x0009e20000100800 */
[-C--:B0-----:R-:W-:Y:S02]  /*fb60*/  LEA R5, P2, R12, R4.reuse, 0x1 ;  /* 0x000000040c057211 */ /* 0x081fe400078408ff */
[----:B----4-:R-:W-:-:S03]  /*fb70*/  LEA R7, P3, R13, R4, 0x1 ;  /* 0x000000040d077211 */ /* 0x010fc600078608ff */
[----:B------:R0:W-:Y:S04]  /*fb80*/  STL [R1+0x260], R5 ;  /* 0x0002600501007387 */ /* 0x0001e80000100800 */
[----:B------:R1:W-:Y:S01]  /*fb90*/  STL [R1+0x22c], R153 ;  /* 0x00022c9901007387 */ /* 0x0003e20000100800 */
[----:B0-----:R-:W-:-:S03]  /*fba0*/  LEA.HI.X.SX32 R5, R154, R3, 0x1, P4 ;  /* 0x000000039a057211 */ /* 0x001fc600020f0eff */
[----:B------:R0:W-:Y:S01]  /*fbb0*/  STL [R1+0x268], R7 ;  /* 0x0002680701007387 */ /* 0x0001e20000100800 */
[----:B-1----:R-:W-:-:S03]  /*fbc0*/  LEA R153, P4, R14, R4, 0x1 ;  /* 0x000000040e997211 */ /* 0x002fc600078808ff */
[----:B------:R1:W-:Y:S01]  /*fbd0*/  STL [R1+0x234], R5 ;  /* 0x0002340501007387 */ /* 0x0003e20000100800 */
[-C--:B0-----:R-:W-:Y:S02]  /*fbe0*/  LEA.HI.X.SX32 R7, R8, R3.reuse, 0x1, P5 ;  /* 0x0000000308077211 */ /* 0x081fe400028f0eff */
[----:B------:R-:W-:Y:S02]  /*fbf0*/  LEA.HI.X.SX32 R8, R9, R3, 0x1, P6 ;  /* 0x0000000309087211 */ /* 0x000fe400030f0eff */
[-C--:B-1----:R-:W-:Y:S01]  /*fc00*/  LEA R5, P5, R16, R4.reuse, 0x1 ;  /* 0x0000000410057211 */ /* 0x082fe200078a08ff */
[----:B------:R-:W-:Y:S04]  /*fc10*/  STL [R1+0x270], R153 ;  /* 0x0002709901007387 */ /* 0x000fe80000100800 */
[----:B------:R0:W-:Y:S04]  /*fc20*/  STL [R1+0x23c], R7 ;  /* 0x00023c0701007387 */ /* 0x0001e80000100800 */
[----:B------:R1:W-:Y:S04]  /*fc30*/  STL [R1+0x278], R5 ;  /* 0x0002780501007387 */ /* 0x0003e80000100800 */
[----:B------:R2:W-:Y:S01]  /*fc40*/  STL [R1+0x244], R8 ;  /* 0x0002440801007387 */ /* 0x0005e20000100800 */
[----:B0-----:R-:W-:-:S02]  /*fc50*/  LEA R7, P6, R17, R4, 0x1 ;  /* 0x0000000411077211 */ /* 0x001fc400078c08ff */
[----:B-1----:R-:W-:-:S03]  /*fc60*/  LEA.HI.X.SX32 R5, R10, R3, 0x1, P0 ;  /* 0x000000030a057211 */ /* 0x002fc600000f0eff */
[----:B------:R0:W-:Y:S01]  /*fc70*/  STL [R1+0x280], R7 ;  /* 0x0002800701007387 */ /* 0x0001e20000100800 */
[----:B--2---:R-:W-:-:S03]  /*fc80*/  LEA R8, P0, R19, R4, 0x1 ;  /* 0x0000000413087211 */ /* 0x004fc600078008ff */
[----:B------:R1:W-:Y:S04]  /*fc90*/  STL [R1+0x24c], R5 ;  /* 0x00024c0501007387 */ /* 0x0003e80000100800 */
[----:B------:R2:W-:Y:S01]  /*fca0*/  STL [R1+0x288], R8 ;  /* 0x0002880801007387 */ /* 0x0005e20000100800 */
[----:B0-----:R-:W-:Y:S02]  /*fcb0*/  LEA.HI.X.SX32 R7, R11, R3, 0x1, P1 ;  /* 0x000000030b077211 */ /* 0x001fe400008f0eff */
[----:B-1----:R-:W-:-:S03]  /*fcc0*/  LEA R5, P1, R21, R4, 0x1 ;  /* 0x0000000415057211 */ /* 0x002fc600078208ff */
[----:B------:R0:W-:Y:S01]  /*fcd0*/  STL [R1+0x254], R7 ;  /* 0x0002540701007387 */ /* 0x0001e20000100800 */
[----:B--2---:R-:W-:-:S03]  /*fce0*/  LEA.HI.X.SX32 R8, R12, R3, 0x1, P2 ;  /* 0x000000030c087211 */ /* 0x004fc600010f0eff */
[----:B------:R1:W-:Y:S04]  /*fcf0*/  STL [R1+0x290], R5 ;  /* 0x0002900501007387 */ /* 0x0003e80000100800 */
[----:B------:R2:W-:Y:S01]  /*fd00*/  STL [R1+0x25c], R8 ;  /* 0x00025c0801007387 */ /* 0x0005e20000100800 */
[----:B0-----:R-:W-:Y:S02]  /*fd10*/  LEA R7, P2, R156, R4, 0x1 ;  /* 0x000000049c077211 */ /* 0x001fe400078408ff */
        /* <DEDUP_REMOVED lines=111> */
[----:B------:R1:W-:Y:S01]  /*10410*/  STL [R1+0x33c], R5 ;  /* 0x00033c0501007387 */ /* 0x0003e20000100800 */
[----:B------:R-:W-:-:S03]  /*10420*/  IMAD R206, R206, UR4, RZ ;  /* 0x00000004cece7c24 */ /* 0x000fc6000f8e02ff */
[----:B------:R2:W-:Y:S01]  /*10430*/  STL [R1+0x378], R8 ;  /* 0x0003780801007387 */ /* 0x0005e20000100800 */
[----:B0-----:R-:W-:Y:S01]  /*10440*/  LEA.HI.X.SX32 R7, R193, R3, 0x1, P3 ;  /* 0x00000003c1077211 */ /* 0x001fe200018f0eff */
[----:B------:R-:W-:Y:S01]  /*10450*/  IMAD R207, R207, UR4, RZ ;  /* 0x00000004cfcf7c24 */ /* 0x000fe2000f8e02ff */
[----:B-1----:R-:W-:-:S03]  /*10460*/  LEA R5, P3, R204, R4, 0x1 ;  /* 0x00000004cc057211 */ /* 0x002fc600078608ff */
[----:B------:R0:W-:Y:S01]  /*10470*/  STL [R1+0x344], R7 ;  /* 0x0003440701007387 */ /* 0x0001e20000100800 */
[----:B--2---:R-:W-:-:S03]  /*10480*/  LEA.HI.X.SX32 R8, R194, R3, 0x1, P4 ;  /* 0x00000003c2087211 */ /* 0x004fc600020f0eff */
[----:B------:R1:W-:Y:S01]  /*10490*/  STL [R1+0x380], R5 ;  /* 0x0003800501007387 */ /* 0x0003e20000100800 */
[----:B------:R-:W-:-:S03]  /*104a0*/  IMAD R209, R209, UR4, RZ ;  /* 0x00000004d1d17c24 */ /* 0x000fc6000f8e02ff */
        /* <DEDUP_REMOVED lines=39> */
[----:B------:R-:W-:Y:S01]  /*10720*/  STL [R1+0x38c], R7 ;  /* 0x00038c0701007387 */ /* 0x000fe20000100800 */
[----:B--2---:R-:W-:-:S03]  /*10730*/  LEA.HI.X.SX32 R8, R209, R3, 0x1, P6 ;  /* 0x00000003d1087211 */ /* 0x004fc600030f0eff */
[----:B------:R0:W-:Y:S04]  /*10740*/  STL [R1+0x3c8], R5 ;  /* 0x0003c80501007387 */ /* 0x0001e80000100800 */
[----:B------:R-:W-:Y:S04]  /*10750*/  STL [R1+0x394], R8 ;  /* 0x0003940801007387 */ /* 0x000fe80000100800 */
[----:B------:R-:W2:Y:S01]  /*10760*/  LDL.LU R21, [R1+0x3cc] ;  /* 0x0003cc0001157983 */ /* 0x000ea20000300800 */
[----:B------:R-:W-:Y:S01]  /*10770*/  IMAD R220, R220, UR4, RZ ;  /* 0x00000004dcdc7c24 */ /* 0x000fe2000f8e02ff */
[----:B0-----:R-:W-:Y:S01]  /*10780*/  LEA.HI.X.SX32 R5, R210, R3, 0x1, P0 ;  /* 0x00000003d2057211 */ /* 0x001fe200000f0eff */
[----:B------:R-:W-:-:S03]  /*10790*/  IMAD R222, R222, UR4, RZ ;  /* 0x00000004dede7c24 */ /* 0x000fc6000f8e02ff */
[----:B------:R-:W-:Y:S01]  /*107a0*/  LEA R7, P6, R220, R4, 0x1 ;  /* 0x00000004dc077211 */ /* 0x000fe200078c08ff */
[----:B------:R-:W-:-:S04]  /*107b0*/  IMAD R223, R223, UR4, RZ ;  /* 0x00000004dfdf7c24 */ /* 0x000fc8000f8e02ff */
[----:B------:R0:W-:Y:S01]  /*107c0*/  STL [R1+0x4f0], R7 ;  /* 0x0004f00701007387 */ /* 0x0001e20000100800 */
[----:B------:R-:W-:-:S03]  /*107d0*/  IMAD R225, R225, UR4, RZ ;  /* 0x00000004e1e17c24 */ /* 0x000fc6000f8e02ff */
[----:B------:R1:W-:Y:S01]  /*107e0*/  STL [R1+0x39c], R5 ;  /* 0x00039c0501007387 */ /* 0x0003e20000100800 */
[-C--:B0-----:R-:W-:Y:S02]  /*107f0*/  LEA R7, P0, R222, R4.reuse, 0x1 ;  /* 0x00000004de077211 */ /* 0x081fe400078008ff */
[----:B-1----:R-:W-:Y:S02]  /*10800*/  LEA.HI.X.SX32 R5, R212, R3, 0x1, P1 ;  /* 0x00000003d4057211 */ /* 0x002fe400008f0eff */
[----:B------:R-:W-:Y:S01]  /*10810*/  LEA R8, P1, R223, R4, 0x1 ;  /* 0x00000004df087211 */ /* 0x000fe200078208ff */
[----:B------:R0:W-:Y:S01]  /*10820*/  STL [R1+0x4f8], R7 ;  /* 0x0004f80701007387 */ /* 0x0001e20000100800 */
[----:B------:R-:W-:-:S03]  /*10830*/  IMAD R15, R15, UR4, RZ ;  /* 0x000000040f0f7c24 */ /* 0x000fc6000f8e02ff */
[----:B------:R1:W-:Y:S01]  /*10840*/  STL [R1+0x3a4], R5 ;  /* 0x0003a40501007387 */ /* 0x0003e20000100800 */
[----:B------:R-:W-:-:S03]  /*10850*/  IMAD R157, R157, UR4, RZ ;  /* 0x000000049d9d7c24 */ /* 0x000fc6000f8e02ff */
[----:B------:R3:W-:Y:S01]  /*10860*/  STL [R1+0x500], R8 ;  /* 0x0005000801007387 */ /* 0x0007e20000100800 */
[----:B0-----:R-:W-:Y:S02]  /*10870*/  LEA.HI.X.SX32 R7, R213, R3, 0x1, P2 ;  /* 0x00000003d5077211 */ /* 0x001fe400010f0eff */
[----:B-1----:R-:W-:-:S03]  /*10880*/  LEA R5, P2, R225, R4, 0x1 ;  /* 0x00000004e1057211 */ /* 0x002fc600078408ff */
[----:B------:R0:W-:Y:S01]  /*10890*/  STL [R1+0x3ac], R7 ;  /* 0x0003ac0701007387 */ /* 0x0001e20000100800 */
[----:B---3--:R-:W-:-:S03]  /*108a0*/  LEA.HI.X.SX32 R8, R215, R3, 0x1, P3 ;  /* 0x00000003d7087211 */ /* 0x008fc600018f0eff */
[----:B------:R1:W-:Y:S01]  /*108b0*/  STL [R1+0x508], R5 ;  /* 0x0005080501007387 */ /* 0x0003e20000100800 */
[----:B------:R-:W-:-:S03]  /*108c0*/  IMAD R164, R164, UR4, RZ ;  /* 0x00000004a4a47c24 */ /* 0x000fc6000f8e02ff */
[----:B------:R3:W-:Y:S01]  /*108d0*/  STL [R1+0x3b4], R8 ;  /* 0x0003b40801007387 */ /* 0x0007e20000100800 */
[----:B0-----:R-:W-:Y:S02]  /*108e0*/  LEA R7, P3, R15, R4, 0x1 ;  /* 0x000000040f077211 */ /* 0x001fe400078608ff */
[----:B-1----:R-:W-:-:S03]  /*108f0*/  LEA.HI.X.SX32 R5, R216, R3, 0x1, P4 ;  /* 0x00000003d8057211 */ /* 0x002fc600020f0eff */
[----:B------:R0:W-:Y:S01]  /*10900*/  STL [R1+0x510], R7 ;  /* 0x0005100701007387 */ /* 0x0001e20000100800 */
[----:B---3--:R-:W-:-:S03]  /*10910*/  LEA R8, P4, R157, R4, 0x1 ;  /* 0x000000049d087211 */ /* 0x008fc600078808ff */
[----:B------:R1:W-:Y:S01]  /*10920*/  STL [R1+0x3bc], R5 ;  /* 0x0003bc0501007387 */ /* 0x0003e20000100800 */
[----:B------:R-:W-:-:S03]  /*10930*/  IMAD R184, R184, UR4, RZ ;  /* 0x00000004b8b87c24 */ /* 0x000fc6000f8e02ff */
[----:B------:R3:W-:Y:S01]  /*10940*/  STL [R1+0x518], R8 ;  /* 0x0005180801007387 */ /* 0x0007e20000100800 */
[----:B0-----:R-:W-:Y:S01]  /*10950*/  LEA.HI.X.SX32 R7, R218, R3, 0x1, P5 ;  /* 0x00000003da077211 */ /* 0x001fe200028f0eff */
[----:B------:R-:W-:Y:S01]  /*10960*/  IMAD R203, R203, UR4, RZ ;  /* 0x00000004cbcb7c24 */ /* 0x000fe2000f8e02ff */
        /* <DEDUP_REMOVED lines=43> */
[----:B0-----:R-:W-:Y:S02]  /*10c20*/  LEA.HI.X.SX32 R7, R203, R3, 0x1, P0 ;  /* 0x00000003cb077211 */ /* 0x001fe400000f0eff */
[----:B-1----:R-:W-:-:S03]  /*10c30*/  LEA R5, P0, R18, R4, 0x1 ;  /* 0x0000000412057211 */ /* 0x002fc600078008ff */
[----:B------:R-:W-:Y:S01]  /*10c40*/  STL [R1+0x52c], R7 ;  /* 0x00052c0701007387 */ /* 0x000fe20000100800 */
[----:B---3--:R-:W-:-:S03]  /*10c50*/  LEA.HI.X.SX32 R8, R177, R3, 0x1, P1 ;  /* 0x00000003b1087211 */ /* 0x008fc600008f0eff */
[----:B------:R0:W-:Y:S01]  /*10c60*/  STL [R1+0x568], R5 ;  /* 0x0005680501007387 */ /* 0x0001e20000100800 */
[----:B------:R-:W-:-:S03]  /*10c70*/  IMAD R22, R22, UR4, RZ ;  /* 0x0000000416167c24 */ /* 0x000fc6000f8e02ff */
[----:B------:R1:W-:Y:S01]  /*10c80*/  STL [R1+0x534], R8 ;  /* 0x0005340801007387 */ /* 0x0003e20000100800 */
[----:B0-----:R-:W-:Y:S02]  /*10c90*/  LEA.HI.X.SX32 R5, R23, R3, 0x1, P2 ;  /* 0x0000000317057211 */ /* 0x001fe400010f0eff */
[----:B-1----:R-:W-:Y:S01]  /*10ca0*/  LEA R8, P2, R20, R4, 0x1 ;  /* 0x0000000414087211 */ /* 0x002fe200078408ff */
        /* <DEDUP_REMOVED lines=18> */
[----:B------:R-:W-:Y:S01]  /*10dd0*/  IMAD R75, R75, UR4, RZ ;  /* 0x000000044b4b7c24 */ /* 0x000fe2000f8e02ff */
[----:B--2---:R-:W-:-:S05]  /*10de0*/  LEA R7, P1, R21, R4, 0x1 ;  /* 0x0000000415077211 */ /* 0x004fca00078208ff */
[----:B------:R0:W-:Y:S04]  /*10df0*/  STL [R1+0x570], R7 ;  /* 0x0005700701007387 */ /* 0x0001e80000100800 */
        /* <DEDUP_REMOVED lines=75> */
[----:B0-----:R-:W-:Y:S02]  /*112b0*/  LEA.HI.X.SX32 R7, R44, R3, 0x1, P0 ;  /* 0x000000032c077211 */ /* 0x001fe400000f0eff */
        /* <DEDUP_REMOVED lines=327> */
[----:B0-----:R-:W-:-:S03]  /*12730*/  LEA.HI.X.SX32 R7, R100, R3, 0x1, P3 ;  /* 0x0000000364077211 */ /* 0x001fc600018f0eff */
[----:B------:R-:W3:Y:S01]  /*12740*/  LDL.LU R19, [R1+0x3e0] ;  /* 0x0003e00001137983 */ /* 0x000ee20000300800 */
[----:B-1----:R-:W-:Y:S02]  /*12750*/  LEA R5, P3, R116, R4, 0x1 ;  /* 0x0000000474057211 */ /* 0x002fe400078608ff */
[----:B--2---:R-:W-:Y:S01]  /*12760*/  LEA.HI.X.SX32 R8, R102, R3, 0x1, P4 ;  /* 0x0000000366087211 */ /* 0x004fe200020f0eff */
[----:B------:R0:W-:Y:S04]  /*12770*/  STL [R1+0x7e4], R7 ;  /* 0x0007e40701007387 */ /* 0x0001e80000100800 */
[----:B------:R1:W-:Y:S04]  /*12780*/  STL [R1+0x820], R5 ;  /* 0x0008200501007387 */ /* 0x0003e80000100800 */
[----:B------:R2:W-:Y:S04]  /*12790*/  STL [R1+0x7ec], R8 ;  /* 0x0007ec0801007387 */ /* 0x0005e80000100800 */
[----:B------:R-:W4:Y:S01]  /*127a0*/  LDL.LU R21, [R1+0x3e4] ;  /* 0x0003e40001157983 */ /* 0x000f220000300800 */
[----:B------:R-:W-:-:S02]  /*127b0*/  IMAD R226, R226, UR4, RZ ;  /* 0x00000004e2e27c24 */ /* 0x000fc4000f8e02ff */
[----:B------:R-:W-:-:S03]  /*127c0*/  IMAD R227, R227, UR4, RZ ;  /* 0x00000004e3e37c24 */ /* 0x000fc6000f8e02ff */
[-C--:B0-----:R-:W-:Y:S01]  /*127d0*/  LEA R7, P4, R226, R4.reuse, 0x1 ;  /* 0x00000004e2077211 */ /* 0x081fe200078808ff */
[----:B------:R-:W-:Y:S01]  /*127e0*/  IMAD R228, R228, UR4, RZ ;  /* 0x00000004e4e47c24 */ /* 0x000fe2000f8e02ff */
[----:B-1----:R-:W-:Y:S02]  /*127f0*/  LEA.HI.X.SX32 R5, R104, R3, 0x1, P5 ;  /* 0x0000000368057211 */ /* 0x002fe400028f0eff */
[----:B--2---:R-:W-:Y:S01]  /*12800*/  LEA R8, P5, R227, R4, 0x1 ;  /* 0x00000004e3087211 */ /* 0x004fe200078a08ff */
[----:B------:R0:W-:Y:S01]  /*12810*/  STL [R1+0x828], R7 ;  /* 0x0008280701007387 */ /* 0x0001e20000100800 */
[----:B------:R-:W-:-:S03]  /*12820*/  IMAD R229, R229, UR4, RZ ;  /* 0x00000004e5e57c24 */ /* 0x000fc6000f8e02ff */
[----:B------:R1:W-:Y:S01]  /*12830*/  STL [R1+0x7f4], R5 ;  /* 0x0007f40501007387 */ /* 0x0003e20000100800 */
[----:B------:R-:W-:Y:S01]  /*12840*/  IMAD R230, R230, UR4, RZ ;  /* 0x00000004e6e67c24 */ /* 0x000fe2000f8e02ff */
[----:B0-----:R-:W-:Y:S02]  /*12850*/  LEA.HI.X.SX32 R7, R106, R3, 0x1, P6 ;  /* 0x000000036a077211 */ /* 0x001fe400030f0eff */
[----:B------:R0:W-:Y:S01]  /*12860*/  STL [R1+0x830], R8 ;  /* 0x0008300801007387 */ /* 0x0001e20000100800 */
[----:B-1----:R-:W-:-:S03]  /*12870*/  LEA R5, P6, R228, R4, 0x1 ;  /* 0x00000004e4057211 */ /* 0x002fc600078c08ff */
[----:B------:R1:W-:Y:S01]  /*12880*/  STL [R1+0x7fc], R7 ;  /* 0x0007fc0701007387 */ /* 0x0003e20000100800 */
[----:B0-----:R-:W-:-:S03]  /*12890*/  LEA.HI.X.SX32 R8, R110, R3, 0x1, P0 ;  /* 0x000000036e087211 */ /* 0x001fc600000f0eff */
[----:B------:R0:W-:Y:S01]  /*128a0*/  STL [R1+0x838], R5 ;  /* 0x0008380501007387 */ /* 0x0001e20000100800 */
[----:B-1----:R-:W-:-:S03]  /*128b0*/  LEA R7, P0, R229, R4, 0x1 ;  /* 0x00000004e5077211 */ /* 0x002fc600078008ff */
        /* <DEDUP_REMOVED lines=50> */
[----:B------:R-:W-:Y:S01]  /*12be0*/  STL [R1+0x854], R5 ;  /* 0x0008540501007387 */ /* 0x000fe20000100800 */
[----:B--2---:R-:W-:-:S03]  /*12bf0*/  LEA.HI.X.SX32 R7, R233, R3, 0x1, P4 ;  /* 0x00000003e9077211 */ /* 0x004fc600020f0eff */
[----:B------:R0:W-:Y:S04]  /*12c00*/  STL [R1+0x888], R8 ;  /* 0x0008880801007387 */ /* 0x0001e80000100800 */
[----:B------:R1:W-:Y:S01]  /*12c10*/  STL [R1+0x85c], R7 ;  /* 0x00085c0701007387 */ /* 0x0003e20000100800 */
[----:B0-----:R-:W-:Y:S02]  /*12c20*/  LEA.HI.X.SX32 R8, R234, R3, 0x1, P5 ;  /* 0x00000003ea087211 */ /* 0x001fe400028f0eff */
[----:B-1----:R-:W-:Y:S01]  /*12c30*/  LEA R7, P5, R243, R4, 0x1 ;  /* 0x00000004f3077211 */ /* 0x002fe200078a08ff */
        /* <DEDUP_REMOVED lines=9> */
[----:B------:R-:W-:Y:S01]  /*12cd0*/  IMAD R242, R242, UR4, RZ ;  /* 0x00000004f2f27c24 */ /* 0x000fe2000f8e02ff */
[----:B---3--:R-:W-:-:S05]  /*12ce0*/  LEA R5, P4, R19, R4, 0x1 ;  /* 0x0000000413057211 */ /* 0x008fca00078808ff */
[----:B------:R0:W-:Y:S04]  /*12cf0*/  STL [R1+0x890], R5 ;  /* 0x0008900501007387 */ /* 0x0001e80000100800 */
[----:B------:R4:W-:Y:S04]  /*12d00*/  STL [R1+0x864], R8 ;  /* 0x0008640801007387 */ /* 0x0009e80000100800 */
[----:B------:R1:W-:Y:S01]  /*12d10*/  STL [R1+0x898], R7 ;  /* 0x0008980701007387 */ /* 0x0003e20000100800 */
[----:B0-----:R-:W-:Y:S02]  /*12d20*/  LEA.HI.X.SX32 R5, R235, R3, 0x1, P6 ;  /* 0x00000003eb057211 */ /* 0x001fe400030f0eff */
[----:B----4-:R-:W-:-:S03]  /*12d30*/  LEA R8, P6, R21, R4, 0x1 ;  /* 0x0000000415087211 */ /* 0x010fc600078c08ff */
[----:B------:R0:W-:Y:S01]  /*12d40*/  STL [R1+0x86c], R5 ;  /* 0x00086c0501007387 */ /* 0x0001e20000100800 */
[----:B-1----:R-:W-:-:S03]  /*12d50*/  LEA.HI.X.SX32 R7, R245, R3, 0x1, P0 ;  /* 0x00000003f5077211 */ /* 0x002fc600000f0eff */
        /* <DEDUP_REMOVED lines=26> */
[-C--:B0-----:R-:W-:Y:S02]  /*12f00*/  LEA R5, P6, R240, R4.reuse, 0x1 ;  /* 0x00000004f0057211 */ /* 0x081fe400078c08ff */
[----:B-1----:R-:W-:Y:S02]  /*12f10*/  LEA.HI.X.SX32 R8, R0, R3, 0x1, P0 ;  /* 0x0000000300087211 */ /* 0x002fe400000f0eff */
[----:B------:R-:W3:Y:S01]  /*12f20*/  LDL.LU R0, [R1+0x984] ;  /* 0x0009840001007983 */ /* 0x000ee20000300800 */
[----:B--2---:R-:W-:-:S03]  /*12f30*/  LEA R7, P0, R135, R4, 0x1 ;  /* 0x0000000487077211 */ /* 0x004fc600078008ff */
[----:B------:R0:W-:Y:S04]  /*12f40*/  STL [R1+0x8d0], R5 ;  /* 0x0008d00501007387 */ /* 0x0001e80000100800 */
[----:B------:R1:W-:Y:S01]  /*12f50*/  STL [R1+0x8a4], R8 ;  /* 0x0008a40801007387 */ /* 0x0003e20000100800 */
[----:B0-----:R-:W-:-:S03]  /*12f60*/  LEA.HI.X.SX32 R5, R2, R3, 0x1, P1 ;  /* 0x0000000302057211 */ /* 0x001fc600008f0eff */
[----:B------:R-:W2:Y:S01]  /*12f70*/  LDL.LU R2, [R1+0x980] ;  /* 0x0009800001027983 */ /* 0x000ea20000300800 */
[----:B-1----:R-:W-:-:S03]  /*12f80*/  LEA R8, P1, R236, R4, 0x1 ;  /* 0x00000004ec087211 */ /* 0x002fc600078208ff */
[----:B------:R0:W-:Y:S04]  /*12f90*/  STL [R1+0x8d4], R7 ;  /* 0x0008d40701007387 */ /* 0x0001e80000100800 */
[----:B------:R1:W-:Y:S01]  /*12fa0*/  STL [R1+0x8ac], R5 ;  /* 0x0008ac0501007387 */ /* 0x0003e20000100800 */
[----:B0-----:R-:W-:-:S03]  /*12fb0*/  LEA.HI.X.SX32 R7, R131, R3, 0x1, P2 ;  /* 0x0000000383077211 */ /* 0x001fc600010f0eff */
[----:B------:R-:W-:Y:S01]  /*12fc0*/  STL [R1+0x8d8], R8 ;  /* 0x0008d80801007387 */ /* 0x000fe20000100800 */
[----:B-1----:R-:W-:-:S03]  /*12fd0*/  LEA R5, P2, R244, R4, 0x1 ;  /* 0x00000004f4057211 */ /* 0x002fc600078408ff */
[----:B------:R-:W4:Y:S04]  /*12fe0*/  LDL.LU R158, [R1+0x3f4] ;  /* 0x0003f400019e7983 */ /* 0x000f280000300800 */
[----:B------:R0:W-:Y:S04]  /*12ff0*/  STL [R1+0x8b4], R7 ;  /* 0x0008b40701007387 */ /* 0x0001e80000100800 */
[----:B------:R-:W3:Y:S04]  /*13000*/  LDL.LU R156, [R1+0x40c] ;  /* 0x00040c00019c7983 */ /* 0x000ee80000300800 */
[----:B------:R1:W-:Y:S04]  /*13010*/  STL [R1+0x8dc], R5 ;  /* 0x0008dc0501007387 */ /* 0x0003e80000100800 */
[----:B------:R-:W2:Y:S04]  /*13020*/  LDL.LU R154, [R1+0x3fc] ;  /* 0x0003fc00019a7983 */ /* 0x000ea80000300800 */
[----:B------:R-:W2:Y:S04]  /*13030*/  LDL.LU R153, [R1+0x404] ;  /* 0x0004040001997983 */ /* 0x000ea80000300800 */
[----:B0-----:R-:W2:Y:S01]  /*13040*/  LDL.LU R7, [R1+0x3d0] ;  /* 0x0003d00001077983 */ /* 0x001ea20000300800 */
[----:B------:R-:W-:-:S02]  /*13050*/  LEA.HI.X.SX32 R9, R237, R3, 0x1, P3 ;  /* 0x00000003ed097211 */ /* 0x000fc400018f0eff */
[----:B-1----:R-:W-:Y:S01]  /*13060*/  LEA R5, P3, R241, R4, 0x1 ;  /* 0x00000004f1057211 */ /* 0x002fe200078608ff */
[----:B------:R-:W2:Y:S01]  /*13070*/  LDL.LU R8, [R1+0x3d4] ;  /* 0x0003d40001087983 */ /* 0x000ea20000300800 */
[----:B------:R-:W-:-:S03]  /*13080*/  LEA.HI.X.SX32 R11, R238, R3, 0x1, P4 ;  /* 0x00000003ee0b7211 */ /* 0x000fc600020f0eff */
[----:B------:R0:W-:Y:S04]  /*13090*/  STL [R1+0x8bc], R9 ;  /* 0x0008bc0901007387 */ /* 0x0001e80000100800 */
[----:B0-----:R-:W2:Y:S04]  /*130a0*/  LDL.LU R9, [R1+0x3dc] ;  /* 0x0003dc0001097983 */ /* 0x001ea80000300800 */
[----:B------:R0:W-:Y:S04]  /*130b0*/  STL [R1+0x8e0], R5 ;  /* 0x0008e00501007387 */ /* 0x0001e80000100800 */
[----:B------:R-:W2:Y:S04]  /*130c0*/  LDL.LU R10, [R1+0x424] ;  /* 0x00042400010a7983 */ /* 0x000ea80000300800 */
[----:B------:R1:W-:Y:S01]  /*130d0*/  STL [R1+0x8c4], R11 ;  /* 0x0008c40b01007387 */ /* 0x0003e20000100800 */
[----:B0-----:R-:W-:-:S02]  /*130e0*/  LEA R5, P4, R242, R4, 0x1 ;  /* 0x00000004f2057211 */ /* 0x001fc400078808ff */
[-C--:B------:R-:W-:Y:S01]  /*130f0*/  LEA.HI.X.SX32 R4, R239, R3.reuse, 0x1, P5 ;  /* 0x00000003ef047211 */ /* 0x080fe200028f0eff */
[----:B-1----:R-:W2:Y:S04]  /*13100*/  LDL.LU R11, [R1+0x3d8] ;  /* 0x0003d800010b7983 */ /* 0x002ea80000300800 */
[----:B------:R0:W-:Y:S01]  /*13110*/  STL [R1+0x4e8], R5 ;  /* 0x0004e80501007387 */ /* 0x0001e20000100800 */
[----:B------:R-:W-:-:S03]  /*13120*/  LEA.HI.X.SX32 R12, R240, R3, 0x1, P6 ;  /* 0x00000003f00c7211 */ /* 0x000fc600030f0eff */
[----:B------:R-:W2:Y:S04]  /*13130*/  LDL.LU R13, [R1+0x434] ;  /* 0x00043400010d7983 */ /* 0x000ea80000300800 */
[----:B------:R-:W2:Y:S01]  /*13140*/  LDL.LU R14, [R1+0x43c] ;  /* 0x00043c00010e7983 */ /* 0x000ea20000300800 */
[----:B0-----:R-:W-:-:S03]  /*13150*/  LEA.HI.X.SX32 R5, R135, R3, 0x1, P0 ;  /* 0x0000000387057211 */ /* 0x001fc600000f0eff */
[----:B------:R-:W-:Y:S04]  /*13160*/  STL [R1+0x4d0], R4 ;  /* 0x0004d00401007387 */ /* 0x000fe80000100800 */
[----:B------:R-:W2:Y:S04]  /*13170*/  LDL.LU R16, [R1+0x444] ;  /* 0x0004440001107983 */ /* 0x000ea80000300800 */
[----:B------:R0:W-:Y:S04]  /*13180*/  STL [R1+0x4d4], R12 ;  /* 0x0004d40c01007387 */ /* 0x0001e80000100800 */
[----:B------:R-:W2:Y:S04]  /*13190*/  LDL.LU R17, [R1+0x44c] ;  /* 0x00044c0001117983 */ /* 0x000ea80000300800 */
[----:B------:R1:W-:Y:S04]  /*131a0*/  STL [R1+0x4d8], R5 ;  /* 0x0004d80501007387 */ /* 0x0003e80000100800 */
[----:B------:R-:W2:Y:S01]  /*131b0*/  LDL.LU R19, [R1+0x454] ;  /* 0x0004540001137983 */ /* 0x000ea20000300800 */
[----:B------:R-:W1:Y:S01]  /*131c0*/  S2R R21, SR_TID.X ;  /* 0x0000000000157919 */ /* 0x000e620000002100 */
[----:B0-----:R-:W-:-:S05]  /*131d0*/  LEA.HI.X.SX32 R12, R236, R3, 0x1, P1 ;  /* 0x00000003ec0c7211 */ /* 0x001fca00008f0eff */
[----:B------:R0:W-:Y:S01]  /*131e0*/  STL [R1+0x4dc], R12 ;  /* 0x0004dc0c01007387 */ /* 0x0001e20000100800 */
[----:B-1----:R-:W-:Y:S01]  /*131f0*/  LEA.HI.X.SX32 R5, R244, R3, 0x1, P2 ;  /* 0x00000003f4057211 */ /* 0x002fe200010f0eff */
[----:B------:R-:W-:-:S04]  /*13200*/  IMAD R128, R128, UR5, RZ ;  /* 0x0000000580807c24 */ /* 0x000fc8000f8e02ff */
[----:B------:R1:W-:Y:S01]  /*13210*/  STL [R1+0x4e0], R5 ;  /* 0x0004e00501007387 */ /* 0x0003e20000100800 */
[----:B------:R-:W-:Y:S02]  /*13220*/  LEA R4, P5, R128, UR10, 0x1 ;  /* 0x0000000a80047c11 */ /* 0x000fe4000f8a08ff */
[----:B0-----:R-:W-:-:S04]  /*13230*/  SHF.R.U32.HI R12, RZ, 0x6, R21 ;  /* 0x00000006ff0c7819 */ /* 0x001fc80000011615 */
[----:B------:R-:W-:-:S04]  /*13240*/  SGXT.U32 R12, R12, 0x2 ;  /* 0x000000020c0c781a */ /* 0x000fc80000000000 */
[----:B------:R-:W-:Y:S02]  /*13250*/  LOP3.LUT R160, R12, 0x7c, RZ, 0xfc, !PT ;  /* 0x0000007c0ca07812 */ /* 0x000fe400078efcff */
[-C--:B-1----:R-:W-:Y:S02]  /*13260*/  LEA.HI.X.SX32 R5, R241, R3.reuse, 0x1, P3 ;  /* 0x00000003f1057211 */ /* 0x082fe400018f0eff */
[----:B------:R-:W-:Y:S01]  /*13270*/  LEA.HI.X.SX32 R3, R242, R3, 0x1, P4 ;  /* 0x00000003f2037211 */ /* 0x000fe200020f0eff */
[----:B------:R-:W-:Y:S02]  /*13280*/  IMAD R160, R160, UR8, RZ ;  /* 0x00000008a0a07c24 */ /* 0x000fe4000f8e02ff */
[----:B------:R-:W-:Y:S03]  /*13290*/  STL [R1+0x4e4], R5 ;  /* 0x0004e40501007387 */ /* 0x000fe60000100800 */
[----:B------:R-:W-:Y:S01]  /*132a0*/  LEA R18, P4, R160, R4, 0x1 ;  /* 0x00000004a0127211 */ /* 0x000fe200078808ff */
[----:B------:R0:W-:Y:S04]  /*132b0*/  STL [R1+0x3e0], R3 ;  /* 0x0003e00301007387 */ /* 0x0001e80000100800 */
[----:B------:R2:W-:Y:S01]  /*132c0*/  STL [R1+0x3e8], R18 ;  /* 0x0003e81201007387 */ /* 0x0005e20000100800 */
[----:B0-----:R-:W-:Y:S01]  /*132d0*/  LEA.HI.X.SX32 R3, R128, UR11, 0x1, P5 ;  /* 0x0000000b80037c11 */ /* 0x001fe2000a8f0eff */
[----:B------:R-:W-:-:S04]  /*132e0*/  IMAD R21, RZ, RZ, -UR8 ;  /* 0x80000008ff157e24 */ /* 0x000fc8000f8e02ff */
[----:B------:R-:W-:Y:S02]  /*132f0*/  IMAD R5, R21, 0x4, R6 ;  /* 0x0000000415057824 */ /* 0x000fe400078e0206 */
[----:B------:R-:W-:Y:S01]  /*13300*/  IMAD R12, R12, UR8, RZ ;  /* 0x000000080c0c7c24 */ /* 0x000fe2000f8e02ff */
[-C--:B----4-:R-:W-:Y:S02]  /*13310*/  LEA R20, P5, R158, R4.reuse, 0x1 ;  /* 0x000000049e147211 */ /* 0x090fe400078a08ff */
[----:B---3--:R-:W-:-:S03]  /*13320*/  LEA R15, P0, R156, R4, 0x1 ;  /* 0x000000049c0f7211 */ /* 0x008fc600078008ff */
[----:B------:R0:W-:Y:S04]  /*13330*/  STL [R1+0x3f0], R20 ;  /* 0x0003f01401007387 */ /* 0x0001e80000100800 */
[----:B------:R1:W-:Y:S01]  /*13340*/  STL [R1+0x3f8], R15 ;  /* 0x0003f80f01007387 */ /* 0x0003e20000100800 */
[-C--:B--2---:R-:W-:Y:S02]  /*13350*/  LEA R18, P1, R154, R4.reuse, 0x1 ;  /* 0x000000049a127211 */ /* 0x084fe400078208ff */
[----:B0-----:R-:W-:-:S03]  /*13360*/  LEA R20, P2, R153, R4, 0x1 ;  /* 0x0000000499147211 */ /* 0x001fc600078408ff */
[----:B------:R0:W-:Y:S01]  /*13370*/  STL [R1+0x400], R18 ;  /* 0x0004001201007387 */ /* 0x0001e20000100800 */
[----:B-1----:R-:W-:-:S03]  /*13380*/  LEA R15, P3, R7, R4, 0x1 ;  /* 0x00000004070f7211 */ /* 0x002fc600078608ff */
        /* <DEDUP_REMOVED lines=18> */
[----:B------:R-:W-:Y:S01]  /*134b0*/  STL [R1+0x430], R20 ;  /* 0x0004301401007387 */ /* 0x000fe20000100800 */
[----:B------:R-:W-:-:S03]  /*134c0*/  LEA.HI.X.SX32 R7, R7, R3, 0x1, P3 ;  /* 0x0000000307077211 */ /* 0x000fc600018f0eff */
[----:B------:R1:W-:Y:S01]  /*134d0*/  STL [R1+0x404], R15 ;  /* 0x0004040f01007387 */ /* 0x0003e20000100800 */
[----:B0-----:R-:W-:Y:S02]  /*134e0*/  LEA R18, P2, R13, R4, 0x1 ;  /* 0x000000040d127211 */ /* 0x001fe400078408ff */
[----:B------:R-:W-:-:S03]  /*134f0*/  LEA.HI.X.SX32 R8, R8, R3, 0x1, P4 ;  /* 0x0000000308087211 */ /* 0x000fc600020f0eff */
[----:B------:R-:W-:Y:S01]  /*13500*/  STL [R1+0x438], R18 ;  /* 0x0004381201007387 */ /* 0x000fe20000100800 */
[----:B-1----:R-:W-:-:S03]  /*13510*/  LEA R15, P3, R14, R4, 0x1 ;  /* 0x000000040e0f7211 */ /* 0x002fc600078608ff */
[----:B------:R0:W-:Y:S01]  /*13520*/  STL [R1+0x40c], R7 ;  /* 0x00040c0701007387 */ /* 0x0001e20000100800 */
[----:B------:R-:W-:-:S03]  /*13530*/  LEA.HI.X.SX32 R9, R9, R3, 0x1, P5 ;  /* 0x0000000309097211 */ /* 0x000fc600028f0eff */
[----:B------:R-:W-:Y:S04]  /*13540*/  STL [R1+0x440], R15 ;  /* 0x0004400f01007387 */ /* 0x000fe80000100800 */
[----:B------:R1:W-:Y:S01]  /*13550*/  STL [R1+0x414], R8 ;  /* 0x0004140801007387 */ /* 0x0003e20000100800 */
[----:B0-----:R-:W-:-:S05]  /*13560*/  LEA R7, P4, R16, R4, 0x1 ;  /* 0x0000000410077211 */ /* 0x001fca00078808ff */
        /* <DEDUP_REMOVED lines=8> */
[----:B------:R1:W-:Y:S01]  /*135f0*/  STL [R1+0x458], R9 ;  /* 0x0004580901007387 */ /* 0x0003e20000100800 */
[----:B------:R-:W-:-:S03]  /*13600*/  LEA.HI.X.SX32 R10, R14, R3, 0x1, P3 ;  /* 0x000000030e0a7211 */ /* 0x000fc600018f0eff */
[----:B------:R2:W-:Y:S01]  /*13610*/  STL [R1+0x42c], R8 ;  /* 0x00042c0801007387 */ /* 0x0005e20000100800 */
[----:B0-----:R-:W-:Y:S02]  /*13620*/  LEA R7, P1, R2, R4, 0x1 ;  /* 0x0000000402077211 */ /* 0x001fe400078208ff */
[----:B-1----:R-:W-:-:S03]  /*13630*/  LEA.HI.X.SX32 R9, R13, R3, 0x1, P2 ;  /* 0x000000030d097211 */ /* 0x002fc600010f0eff */
[----:B------:R-:W-:Y:S01]  /*13640*/  STL [R1+0x460], R7 ;  /* 0x0004600701007387 */ /* 0x000fe20000100800 */
[----:B--2---:R-:W-:-:S03]  /*13650*/  LEA R8, P2, R0, R4, 0x1 ;  /* 0x0000000400087211 */ /* 0x004fc600078408ff */
[----:B------:R0:W-:Y:S04]  /*13660*/  STL [R1+0x434], R9 ;  /* 0x0004340901007387 */ /* 0x0001e80000100800 */
[----:B------:R1:W-:Y:S04]  /*13670*/  STL [R1+0x468], R8 ;  /* 0x0004680801007387 */ /* 0x0003e80000100800 */
[----:B------:R2:W-:Y:S01]  /*13680*/  STL [R1+0x43c], R10 ;  /* 0x00043c0a01007387 */ /* 0x0005e20000100800 */
[----:B0-----:R-:W-:Y:S02]  /*13690*/  LEA.HI.X.SX32 R9, R16, R3, 0x1, P4 ;  /* 0x0000000310097211 */ /* 0x001fe400020f0eff */
[----:B-1----:R-:W-:-:S02]  /*136a0*/  LEA R8, P3, R140, R4, 0x1 ;  /* 0x000000048c087211 */ /* 0x002fc400078608ff */
[----:B--2---:R-:W-:-:S03]  /*136b0*/  LEA R10, P4, R141, R4, 0x1 ;  /* 0x000000048d0a7211 */ /* 0x004fc600078808ff */
[----:B------:R-:W-:Y:S01]  /*136c0*/  STL [R1+0x470], R8 ;  /* 0x0004700801007387 */ /* 0x000fe20000100800 */
[----:B------:R-:W-:-:S03]  /*136d0*/  LEA.HI.X.SX32 R11, R19, R3, 0x1, P0 ;  /* 0x00000003130b7211 */ /* 0x000fc600000f0eff */
[----:B------:R0:W-:Y:S04]  /*136e0*/  STL [R1+0x444], R9 ;  /* 0x0004440901007387 */ /* 0x0001e80000100800 */
[----:B------:R1:W-:Y:S01]  /*136f0*/  STL [R1+0x478], R10 ;  /* 0x0004780a01007387 */ /* 0x0003e20000100800 */
[----:B0-----:R-:W-:Y:S02]  /*13700*/  LEA.HI.X.SX32 R9, R17, R3, 0x1, P5 ;  /* 0x0000000311097211 */ /* 0x001fe400028f0eff */
[----:B-1----:R-:W-:-:S03]  /*13710*/  LEA R10, P5, R6, R4, 0x1 ;  /* 0x00000004060a7211 */ /* 0x002fc600078a08ff */
[----:B------:R-:W-:Y:S04]  /*13720*/  STL [R1+0x44c], R9 ;  /* 0x00044c0901007387 */ /* 0x000fe80000100800 */
[----:B------:R0:W-:Y:S04]  /*13730*/  STL [R1+0x480], R10 ;  /* 0x0004800a01007387 */ /* 0x0001e80000100800 */
[----:B------:R1:W-:Y:S01]  /*13740*/  STL [R1+0x454], R11 ;  /* 0x0004540b01007387 */ /* 0x0003e20000100800 */
[----:B0-----:R-:W-:Y:S02]  /*13750*/  LEA R10, P0, R5, R4, 0x1 ;  /* 0x00000004050a7211 */ /* 0x001fe400078008ff */
[----:B-1----:R-:W-:-:S02]  /*13760*/  LEA.HI.X.SX32 R11, R2, R3, 0x1, P1 ;  /* 0x00000003020b7211 */ /* 0x002fc400008f0eff */
[----:B------:R-:W-:Y:S01]  /*13770*/  LEA R13, P1, R12, R4, 0x1 ;  /* 0x000000040c0d7211 */ /* 0x000fe200078208ff */
[----:B------:R-:W2:Y:S01]  /*13780*/  LDL.LU R2, [R1+0x97c] ;  /* 0x00097c0001027983 */ /* 0x000ea20000300800 */
[----:B------:R-:W-:-:S03]  /*13790*/  LEA.HI.X.SX32 R14, R140, R3, 0x1, P3 ;  /* 0x000000038c0e7211 */ /* 0x000fc600018f0eff */
[----:B------:R-:W-:Y:S01]  /*137a0*/  STL [R1+0x488], R10 ;  /* 0x0004880a01007387 */ /* 0x000fe20000100800 */
[----:B------:R-:W-:-:S03]  /*137b0*/  IMAD R7, R21, 0x4, R5 ;  /* 0x0000000415077824 */ /* 0x000fc600078e0205 */
[----:B------:R0:W-:Y:S04]  /*137c0*/  STL [R1+0x45c], R11 ;  /* 0x00045c0b01007387 */ /* 0x0001e80000100800 */
[----:B------:R1:W-:Y:S01]  /*137d0*/  STL [R1+0x4cc], R13 ;  /* 0x0004cc0d01007387 */ /* 0x0003e20000100800 */
[----:B0-----:R-:W-:-:S03]  /*137e0*/  LEA.HI.X.SX32 R11, R0, R3, 0x1, P2 ;  /* 0x00000003000b7211 */ /* 0x001fc600010f0eff */
[----:B------:R0:W5:Y:S01]  /*137f0*/  LDL.LU R0, [R1+0x978] ;  /* 0x0009780001007983 */ /* 0x0001620000300800 */
[----:B-1----:R-:W-:Y:S01]  /*13800*/  LEA.HI.X.SX32 R13, R141, R3, 0x1, P4 ;  /* 0x000000038d0d7211 */ /* 0x002fe200020f0eff */
[C---:B------:R-:W-:Y:S02]  /*13810*/  IMAD R8, R21.reuse, 0x4, R7 ;  /* 0x0000000415087824 */ /* 0x040fe400078e0207 */
[----:B------:R-:W-:Y:S04]  /*13820*/  STL [R1+0x464], R11 ;  /* 0x0004640b01007387 */ /* 0x000fe80000100800 */
[----:B------:R1:W-:Y:S01]  /*13830*/  STL [R1+0x46c], R14 ;  /* 0x00046c0e01007387 */ /* 0x0003e20000100800 */
[----:B------:R-:W-:-:S03]  /*13840*/  IMAD R9, R21, 0x4, R8 ;  /* 0x0000000415097824 */ /* 0x000fc600078e0208 */
[----:B------:R3:W-:Y:S01]  /*13850*/  STL [R1+0x474], R13 ;  /* 0x0004740d01007387 */ /* 0x0007e20000100800 */
[-C--:B-1----:R-:W-:Y:S02]  /*13860*/  LEA.HI.X.SX32 R14, R6, R3.reuse, 0x1, P5 ;  /* 0x00000003060e7211 */ /* 0x082fe400028f0eff */
[-C--:B------:R-:W-:Y:S02]  /*13870*/  LEA.HI.X.SX32 R6, R12, R3.reuse, 0x1, P1 ;  /* 0x000000030c067211 */ /* 0x080fe400008f0eff */
[----:B---3--:R-:W-:Y:S01]  /*13880*/  LEA.HI.X.SX32 R13, R5, R3, 0x1, P0 ;  /* 0x00000003050d7211 */ /* 0x008fe200000f0eff */
[----:B------:R-:W-:Y:S01]  /*13890*/  STL [R1+0x47c], R14 ;  /* 0x00047c0e01007387 */ /* 0x000fe20000100800 */
[----:B------:R-:W-:Y:S01]  /*138a0*/  IMAD R10, R21, 0x4, R9 ;  /* 0x00000004150a7824 */ /* 0x000fe200078e0209 */
[----:B------:R-:W-:Y:S02]  /*138b0*/  LEA R12, P0, R7, R4, 0x1 ;  /* 0x00000004070c7211 */ /* 0x000fe400078008ff */
[----:B------:R-:W-:Y:S04]  /*138c0*/  STL [R1+0x484], R13 ;  /* 0x0004840d01007387 */ /* 0x000fe80000100800 */
[----:B------:R1:W-:Y:S01]  /*138d0*/  STL [R1+0x4c8], R6 ;  /* 0x0004c80601007387 */ /* 0x0003e20000100800 */
[----:B------:R-:W-:-:S03]  /*138e0*/  IMAD R11, R21, 0x4, R10 ;  /* 0x00000004150b7824 */ /* 0x000fc600078e020a */
[----:B------:R3:W-:Y:S01]  /*138f0*/  STL [R1+0x490], R12 ;  /* 0x0004900c01007387 */ /* 0x0007e20000100800 */
[-C--:B-1----:R-:W-:Y:S02]  /*13900*/  LEA R6, P1, R8, R4.reuse, 0x1 ;  /* 0x0000000408067211 */ /* 0x082fe400078208ff */
[----:B------:R-:W-:Y:S01]  /*13910*/  LEA R13, P2, R9, R4, 0x1 ;  /* 0x00000004090d7211 */ /* 0x000fe200078408ff */
[C---:B------:R-:W-:Y:S02]  /*13920*/  IMAD R5, R21.reuse, 0x4, R11 ;  /* 0x0000000415057824 */ /* 0x040fe400078e020b */
[----:B------:R1:W-:Y:S02]  /*13930*/  STL [R1+0x498], R6 ;  /* 0x0004980601007387 */ /* 0x0003e40000100800 */
[----:B---3--:R-:W-:Y:S02]  /*13940*/  IMAD R12, R21, 0x4, R5 ;  /* 0x00000004150c7824 */ /* 0x008fe400078e0205 */
[----:B------:R-:W-:Y:S01]  /*13950*/  STL [R1+0x4a0], R13 ;  /* 0x0004a00d01007387 */ /* 0x000fe20000100800 */
[----:B-1----:R-:W-:-:S02]  /*13960*/  LEA.HI.X.SX32 R6, R7, R3, 0x1, P0 ;  /* 0x0000000307067211 */ /* 0x002fc400000f0eff */
[-C--:B------:R-:W-:Y:S02]  /*13970*/  LEA.HI.X.SX32 R7, R8, R3.reuse, 0x1, P1 ;  /* 0x0000000308077211 */ /* 0x080fe400008f0eff */
[----:B------:R-:W-:Y:S01]  /*13980*/  LEA.HI.X.SX32 R8, R9, R3, 0x1, P2 ;  /* 0x0000000309087211 */ /* 0x000fe200010f0eff */
[----:B------:R1:W-:Y:S01]  /*13990*/  STL [R1+0x48c], R6 ;  /* 0x00048c0601007387 */ /* 0x0003e20000100800 */
[----:B------:R-:W-:-:S03]  /*139a0*/  LEA R9, P1, R11, R4, 0x1 ;  /* 0x000000040b097211 */ /* 0x000fc600078208ff */
[----:B------:R3:W-:Y:S04]  /*139b0*/  STL [R1+0x494], R7 ;  /* 0x0004940701007387 */ /* 0x0007e80000100800 */
[----:B------:R4:W-:Y:S01]  /*139c0*/  STL [R1+0x49c], R8 ;  /* 0x00049c0801007387 */ /* 0x0009e20000100800 */
[----:B-1----:R-:W-:Y:S01]  /*139d0*/  IMAD R6, R21, 0x4, R12 ;  /* 0x0000000415067824 */ /* 0x002fe200078e020c */
[-C--:B---3--:R-:W-:Y:S02]  /*139e0*/  LEA R7, P0, R10, R4.reuse, 0x1 ;  /* 0x000000040a077211 */ /* 0x088fe400078008ff */
[----:B----4-:R-:W-:-:S03]  /*139f0*/  LEA R8, P2, R5, R4, 0x1 ;  /* 0x0000000405087211 */ /* 0x010fc600078408ff */
[----:B------:R1:W-:Y:S04]  /*13a00*/  STL [R1+0x4a8], R7 ;  /* 0x0004a80701007387 */ /* 0x0003e80000100800 */
[----:B------:R-:W-:Y:S04]  /*13a10*/  STL [R1+0x4b0], R9 ;  /* 0x0004b00901007387 */ /* 0x000fe80000100800 */
[----:B------:R3:W-:Y:S01]  /*13a20*/  STL [R1+0x4b8], R8 ;  /* 0x0004b80801007387 */ /* 0x0007e20000100800 */
[----:B-1----:R-:W-:Y:S01]  /*13a30*/  IMAD R7, R21, 0x4, R6 ;  /* 0x0000000415077824 */ /* 0x002fe200078e0206 */
[----:B---3--:R-:W-:-:S03]  /*13a40*/  LEA.HI.X.SX32 R8, R5, R3, 0x1, P2 ;  /* 0x0000000305087211 */ /* 0x008fc600010f0eff */
[----:B------:R-:W-:Y:S02]  /*13a50*/  IMAD R5, R21, 0x4, R7 ;  /* 0x0000000415057824 */ /* 0x000fe400078e0207 */
[----:B------:R-:W1:Y:S01]  /*13a60*/  S2R R21, SR_TID.X ;  /* 0x0000000000157919 */ /* 0x000e620000002100 */
[-C--:B------:R-:W-:Y:S02]  /*13a70*/  LEA.HI.X.SX32 R10, R10, R3.reuse, 0x1, P0 ;  /* 0x000000030a0a7211 */ /* 0x080fe400000f0eff */
[----:B------:R-:W-:-:S03]  /*13a80*/  LEA.HI.X.SX32 R9, R11, R3, 0x1, P1 ;  /* 0x000000030b097211 */ /* 0x000fc600008f0eff */
[----:B------:R3:W-:Y:S04]  /*13a90*/  STL [R1+0x4a4], R10 ;  /* 0x0004a40a01007387 */ /* 0x0007e80000100800 */
[----:B------:R4:W-:Y:S04]  /*13aa0*/  STL [R1+0x4ac], R9 ;  /* 0x0004ac0901007387 */ /* 0x0009e80000100800 */
[----:B------:R0:W-:Y:S01]  /*13ab0*/  STL [R1+0x4b4], R8 ;  /* 0x0004b40801007387 */ /* 0x0001e20000100800 */
[-C--:B---3--:R-:W-:Y:S02]  /*13ac0*/  LEA R10, P0, R12, R4.reuse, 0x1 ;  /* 0x000000040c0a7211 */ /* 0x088fe400078008ff */
[----:B----4-:R-:W-:-:S02]  /*13ad0*/  LEA R9, P2, R7, R4, 0x1 ;  /* 0x0000000407097211 */ /* 0x010fc400078408ff */
[CC--:B0-----:R-:W-:Y:S02]  /*13ae0*/  LEA R8, P1, R6.reuse, R4.reuse, 0x1 ;  /* 0x0000000406087211 */ /* 0x0c1fe400078208ff */
[----:B------:R-:W-:Y:S01]  /*13af0*/  LEA R4, P3, R5, R4, 0x1 ;  /* 0x0000000405047211 */ /* 0x000fe200078608ff */
[----:B------:R-:W-:Y:S01]  /*13b00*/  STL [R1+0x4bc], R10 ;  /* 0x0004bc0a01007387 */ /* 0x000fe20000100800 */
[----:B------:R-:W-:-:S03]  /*13b10*/  LEA.HI.X.SX32 R6, R6, R3, 0x1, P1 ;  /* 0x0000000306067211 */ /* 0x000fc600008f0eff */
[----:B------:R0:W-:Y:S04]  /*13b20*/  STL [R1+0x4c0], R8 ;  /* 0x0004c00801007387 */ /* 0x0001e80000100800 */
[----:B------:R-:W-:Y:S04]  /*13b30*/  STL [R1+0x4c4], R9 ;  /* 0x0004c40901007387 */ /* 0x000fe80000100800 */
[----:B------:R3:W-:Y:S01]  /*13b40*/  STL [R1+0x3dc], R4 ;  /* 0x0003dc0401007387 */ /* 0x0007e20000100800 */
[----:B0-----:R-:W-:-:S05]  /*13b50*/  LEA.HI.X.SX32 R8, R12, R3, 0x1, P0 ;  /* 0x000000030c087211 */ /* 0x001fca00000f0eff */
[----:B------:R-:W-:Y:S01]  /*13b60*/  STL [R1+0x3cc], R8 ;  /* 0x0003cc0801007387 */ /* 0x000fe20000100800 */
[----:B---3--:R-:W-:-:S03]  /*13b70*/  LEA.HI.X.SX32 R4, R7, R3, 0x1, P2 ;  /* 0x0000000307047211 */ /* 0x008fc600010f0eff */
[----:B------:R-:W-:Y:S01]  /*13b80*/  STL [R1+0x3d4], R6 ;  /* 0x0003d40601007387 */ /* 0x000fe20000100800 */
[----:B------:R-:W-:-:S03]  /*13b90*/  LEA.HI.X.SX32 R3, R5, R3, 0x1, P3 ;  /* 0x0000000305037211 */ /* 0x000fc600018f0eff */
[----:B------:R1:W-:Y:S01]  /*13ba0*/  STL [R1+0x3d8], R4 ;  /* 0x0003d80401007387 */ /* 0x0003e20000100800 */
[----:B------:R-:W-:-:S03]  /*13bb0*/  UIADD3 UR7, UR6, 0x20000, URZ ;  /* 0x0002000006077890 */ /* 0x000fc6000fffe03f */
[----:B------:R0:W-:Y:S01]  /*13bc0*/  STL [R1+0x3d0], R3 ;  /* 0x0003d00301007387 */ /* 0x0001e20000100800 */
[----:B-1----:R-:W-:Y:S01]  /*13bd0*/  IMAD.SHL.U32 R4, R21, 0x200, RZ ;  /* 0x0000020015047824 */ /* 0x002fe200078e00ff */
[----:B------:R-:W-:-:S04]  /*13be0*/  USHF.R.U32.HI UR12, URZ, 0x4, UR7 ;  /* 0x000000043f0c7899 */ /* 0x000fc80008011607 */
[----:B------:R1:W-:Y:S01]  /*13bf0*/  STL [R1+0x970], R4 ;  /* 0x0009700401007387 */ /* 0x0003e20000100800 */
[----:B------:R-:W-:Y:S02]  /*13c00*/  USGXT.U32 UR12, UR12, 0xe ;  /* 0x0000000e0c0c789a */ /* 0x000fe40008000000 */
[----:B------:R-:W-:Y:S02]  /*13c10*/  USHF.L.U32 UR8, UR8, 0x7, URZ ;  /* 0x0000000708087899 */ /* 0x000fe4000800063f */
[----:B------:R-:W-:Y:S01]  /*13c20*/  UIADD3 UR11, UP0, UR12, 0x80, URZ ;  /* 0x000000800c0b7890 */ /* 0x000fe2000ff1e03f */
[----:B------:R-:W-:Y:S01]  /*13c30*/  UMOV UR5, URZ ;  /* 0x0000003f00057c82 */ /* 0x000fe20008000000 */
[----:B------:R-:W-:Y:S02]  /*13c40*/  USHF.L.U32 UR7, UR9, 0x7, URZ ;  /* 0x0000000709077899 */ /* 0x000fe4000800063f */
[----:B------:R-:W-:Y:S02]  /*13c50*/  USHF.R.S32.HI UR9, URZ, 0x1f, UR8 ;  /* 0x0000001f3f097899 */ /* 0x000fe40008011408 */
[----:B------:R-:W-:Y:S01]  /*13c60*/  UIADD3.X UR5, UR5, 0x40000040, URZ, UP0, !UPT ;  /* 0x4000004005057890 */ /* 0x000fe200087fe43f */
[----:B------:R-:W-:Y:S01]  /*13c70*/  CS2R R24, SRZ ;  /* 0x0000000000187805 */ /* 0x000fe2000001ff00 */
[----:B------:R-:W-:Y:S01]  /*13c80*/  USHF.R.S32.HI UR10, URZ, 0x1f, UR7 ;  /* 0x0000001f3f0a7899 */ /* 0x000fe20008011407 */
        /* <DEDUP_REMOVED lines=39> */
[----:B------:R-:W-:Y:S01]  /*13f00*/  CS2R R104, SRZ ;  /* 0x0000000000687805 */ /* 0x000fe2000001ff00 */
[----:B------:R-:W-:Y:S01]  /*13f10*/  USHF.L.U32 UR45, UR8, 0x1, URZ ;  /* 0x00000001082d7899 */ /* 0x000fe2000800063f */
[----:B------:R-:W-:Y:S02]  /*13f20*/  CS2R R106, SRZ ;  /* 0x00000000006a7805 */ /* 0x000fe4000001ff00 */
[----:B------:R-:W-:Y:S01]  /*13f30*/  CS2R R108, SRZ ;  /* 0x00000000006c7805 */ /* 0x000fe2000001ff00 */
[----:B------:R-:W-:Y:S01]  /*13f40*/  USHF.L.U64.HI UR42, UR8, 0x1, UR9 ;  /* 0x00000001082a7899 */ /* 0x000fe20008010209 */
[----:B------:R-:W-:Y:S01]  /*13f50*/  CS2R R110, SRZ ;  /* 0x00000000006e7805 */ /* 0x000fe2000001ff00 */
[----:B------:R-:W-:Y:S01]  /*13f60*/  USHF.L.U32 UR44, UR7, 0x1, URZ ;  /* 0x00000001072c7899 */ /* 0x000fe2000800063f */
[----:B------:R-:W-:Y:S01]  /*13f70*/  UMOV UR8, UR11 ;  /* 0x0000000b00087c82 */ /* 0x000fe20008000000 */
[----:B------:R-:W-:Y:S01]  /*13f80*/  UMOV UR9, UR5 ;  /* 0x0000000500097c82 */ /* 0x000fe20008000000 */
[----:B------:R-:W-:Y:S01]  /*13f90*/  UMOV UR4, URZ ;  /* 0x0000003f00047c82 */ /* 0x000fe20008000000 */
[----:B------:R-:W-:-:S02]  /*13fa0*/  USHF.L.U64.HI UR7, UR7, 0x1, UR10 ;  /* 0x0000000107077899 */ /* 0x000fc4000801020a */
[----:B------:R-:W-:Y:S02]  /*13fb0*/  UIADD3.64 UR16, UR8, 0x80, URZ ;  /* 0x0000008008107897 */ /* 0x000fe4000fffe03f */
[----:B------:R-:W-:Y:S02]  /*13fc0*/  UIADD3.64 UR20, UR8, 0x100, URZ ;  /* 0x0000010008147897 */ /* 0x000fe4000fffe03f */
[----:B------:R-:W-:Y:S01]  /*13fd0*/  UIADD3.64 UR24, UR8, 0x180, URZ ;  /* 0x0000018008187897 */ /* 0x000fe2000fffe03f */
[----:B------:R-:W0:Y:S01]  /*13fe0*/  LDL.LU R19, [R1+0x8ec] ;  /* 0x0008ec0001137983 */ /* 0x000e220000300800 */
[----:B------:R-:W-:Y:S02]  /*13ff0*/  CS2R R112, SRZ ;  /* 0x0000000000707805 */ /* 0x000fe4000001ff00 */
[----:B------:R-:W-:Y:S02]  /*14000*/  CS2R R114, SRZ ;  /* 0x0000000000727805 */ /* 0x000fe4000001ff00 */
[----:B------:R-:W-:Y:S01]  /*14010*/  CS2R R116, SRZ ;  /* 0x0000000000747805 */ /* 0x000fe2000001ff00 */
[----:B------:R-:W3:Y:S01]  /*14020*/  LDL R21, [R1+0x96c] ;  /* 0x00096c0001157983 */ /* 0x000ee20000100800 */
        /* <DEDUP_REMOVED lines=16> */
[----:B------:R-:W-:Y:S01]  /*14130*/  CS2R R150, SRZ ;  /* 0x0000000000967805 */ /* 0x000fe2000001ff00 */
[----:B------:R-:W-:Y:S02]  /*14140*/  UIADD3.64 UR28, UR8, 0x200, URZ ;  /* 0x00000200081c7897 */ /* 0x000fe4000fffe03f */
[----:B------:R-:W-:Y:S02]  /*14150*/  UIADD3.64 UR32, UR8, 0x280, URZ ;  /* 0x0000028008207897 */ /* 0x000fe4000fffe03f */
[----:B------:R-:W-:Y:S01]  /*14160*/  UIADD3.64 UR36, UR8, 0x300, URZ ;  /* 0x0000030008247897 */ /* 0x000fe2000fffe03f */
[----:B------:R-:W-:Y:S01]  /*14170*/  ULDC UR46, c[0x0][0x230] ;  /* 0x00008c00002e7ab9 */ /* 0x000fe20000000800 */
[----:B0-----:R-:W-:-:S02]  /*14180*/  SHF.R.S32.HI R3, RZ, 0x7, R19 ;  /* 0x00000007ff037819 */ /* 0x001fc40000011413 */
[----:B---3--:R-:W-:-:S03]  /*14190*/  LOP3.LUT R6, R21, 0x8000, R4, 0xf8, !PT ;  /* 0x0000800015067812 */ /* 0x008fc600078ef804 */
[----:B------:R2:W-:Y:S01]  /*141a0*/  STL [R1+0x8ec], R3 ;  /* 0x0008ec0301007387 */ /* 0x0005e20000100800 */
[C---:B------:R-:W-:Y:S02]  /*141b0*/  LOP3.LUT R5, R6.reuse, 0x20, RZ, 0x3c, !PT ;  /* 0x0000002006057812 */ /* 0x040fe400078e3cff */
[----:B-1----:R-:W-:Y:S02]  /*141c0*/  LOP3.LUT R4, R6, 0x40, RZ, 0x3c, !PT ;  /* 0x0000004006047812 */ /* 0x002fe400078e3cff */
[----:B--2---:R-:W-:Y:S02]  /*141d0*/  LOP3.LUT R3, R2, 0x40, RZ, 0x3c, !PT ;  /* 0x0000004002037812 */ /* 0x004fe400078e3cff */
[----:B------:R-:W-:-:S07]  /*141e0*/  LOP3.LUT R3, R6, 0x60, RZ, 0x3c, !PT ;  /* 0x0000006006037812 */ /* 0x000fce00078e3cff */
.L_x_2:
[----:B0-----:R-:W0:Y:S01]  /*141f0*/  S2R R190, SR_TID.X ;  /* 0x0000000000be7919 */ /* 0x001e220000002100 */
[----:B------:R-:W-:Y:S01]  /*14200*/  UIMAD UR5, UR4, -0x80, UR46 ;  /* 0xffffff80040578a4 */ /* 0x000fe2000f8e022e */
[----:B------:R-:W2:Y:S04]  /*14210*/  LDL R9, [R1+0x3d0] ;  /* 0x0003d00001097983 */ /* 0x000ea80000100800 */
[----:B------:R-:W2:Y:S04]  /*14220*/  LDL R8, [R1+0x3dc] ;  /* 0x0003dc0001087983 */ /* 0x000ea80000100800 */
[----:B-----5:R-:W-:Y:S04]  /*14230*/  STL [R1+0x9d4], R5 ;  /* 0x0009d40501007387 */ /* 0x020fe80000100800 */
[----:B------:R-:W-:Y:S04]  /*14240*/  STL [R1+0x9d0], R4 ;  /* 0x0009d00401007387 */ /* 0x000fe80000100800 */
[----:B------:R-:W-:Y:S04]  /*14250*/  STL [R1+0x9cc], R251 ;  /* 0x0009ccfb01007387 */ /* 0x000fe80000100800 */
[----:B------:R-:W-:Y:S04]  /*14260*/  STL [R1+0x9c8], R250 ;  /* 0x0009c8fa01007387 */ /* 0x000fe80000100800 */
[----:B------:R-:W-:Y:S01]  /*14270*/  STL [R1+0x9c4], R249 ;  /* 0x0009c4f901007387 */ /* 0x000fe20000100800 */
[----:B0-----:R-:W-:-:S03]  /*14280*/  SHF.R.U32.HI R7, RZ, 0x6, R190 ;  /* 0x00000006ff077819 */ /* 0x001fc600000116be */
[----:B------:R0:W-:Y:S01]  /*14290*/  STL [R1+0x9c0], R248 ;  /* 0x0009c0f801007387 */ /* 0x0001e20000100800 */
[----:B------:R-:W-:Y:S02]  /*142a0*/  SHF.R.U32.HI R190, RZ, 0x6, R190 ;  /* 0x00000006ffbe7819 */ /* 0x000fe400000116be */
[----:B------:R-:W-:Y:S01]  /*142b0*/  SGXT.U32 R7, R7, 0x2 ;  /* 0x000000020707781a */ /* 0x000fe20000000000 */
[----:B------:R1:W-:Y:S01]  /*142c0*/  STL [R1+0x9bc], R3 ;  /* 0x0009bc0301007387 */ /* 0x0003e20000100800 */
[----:B------:R-:W-:Y:S02]  /*142d0*/  SGXT.U32 R190, R190, 0x2 ;  /* 0x00000002bebe781a */ /* 0x000fe40000000000 */
[----:B------:R-:W-:Y:S01]  /*142e0*/  LOP3.LUT R191, R7, 0x4, RZ, 0xfc, !PT ;  /* 0x0000000407bf7812 */ /* 0x000fe200078efcff */
[----:B-----5:R3:W-:Y:S03]  /*142f0*/  STL [R1+0x978], R0 ;  /* 0x0009780001007387 */ /* 0x0207e60000100800 */
[----:B------:R-:W-:Y:S01]  /*14300*/  ISETP.GE.AND P2, PT, R191, UR5, PT ;  /* 0x00000005bf007c0c */ /* 0x000fe2000bf46270 */
[----:B------:R-:W4:Y:S01]  /*14310*/  S2R R7, SR_TID.X ;  /* 0x0000000000077919 */ /* 0x000f220000002100 */
[----:B------:R-:W-:Y:S01]  /*14320*/  LOP3.LUT R191, R190, 0x8, RZ, 0xfc, !PT ;  /* 0x00000008bebf7812 */ /* 0x000fe200078efcff */
[----:B0-----:R-:W2:Y:S03]  /*14330*/  LDL R248, [R1+0x3d8] ;  /* 0x0003d80001f87983 */ /* 0x001ea60000100800 */
[----:B------:R-:W-:-:S02]  /*14340*/  ISETP.GE.AND P3, PT, R191, UR5, PT ;  /* 0x00000005bf007c0c */ /* 0x000fc4000bf66270 */
[----:B------:R-:W2:Y:S04]  /*14350*/  LDL R191, [R1+0x4c4] ;  /* 0x0004c40001bf7983 */ /* 0x000ea80000100800 */
[----:B------:R-:W2:Y:S04]  /*14360*/  LDL R4, [R1+0x4c0] ;  /* 0x0004c00001047983 */ /* 0x000ea80000100800 */
[----:B-1----:R-:W2:Y:S04]  /*14370*/  LDL R3, [R1+0x3cc] ;  /* 0x0003cc0001037983 */ /* 0x002ea80000100800 */
[----:B---3--:R-:W3:Y:S01]  /*14380*/  LDL R0, [R1+0x4bc] ;  /* 0x0004bc0001007983 */ /* 0x008ee20000100800 */
[----:B------:R-:W-:-:S02]  /*14390*/  PRMT R172, RZ, 0x7610, R172 ;  /* 0x00007610ffac7816 */ /* 0x000fc400000000ac */
[----:B------:R-:W-:Y:S01]  /*143a0*/  PRMT R180, RZ, 0x7610, R180 ;  /* 0x00007610ffb47816 */ /* 0x000fe200000000b4 */
[----:B------:R-:W0:Y:S01]  /*143b0*/  S2R R250, SR_TID.X ;  /* 0x0000000000fa7919 */ /* 0x000e220000002100 */
[----:B----4-:R-:W-:-:S04]  /*143c0*/  SHF.R.U32.HI R190, RZ, 0x6, R7 ;  /* 0x00000006ffbe7819 */ /* 0x010fc80000011607 */
[----:B------:R-:W-:-:S04]  /*143d0*/  SGXT.U32 R190, R190, 0x2 ;  /* 0x00000002bebe781a */ /* 0x000fc80000000000 */
[----:B------:R-:W-:-:S04]  /*143e0*/  LOP3.LUT R5, R190, 0xc, RZ, 0xfc, !PT ;  /* 0x0000000cbe057812 */ /* 0x000fc800078efcff */
[----:B------:R-:W-:Y:S02]  /*143f0*/  ISETP.GE.AND P6, PT, R5, UR5, PT ;  /* 0x0000000505007c0c */ /* 0x000fe4000bfc6270 */
[----:B------:R-:W4:Y:S01]  /*14400*/  LDL R5, [R1+0x3d4] ;  /* 0x0003d40001057983 */ /* 0x000f220000100800 */
[----:B------:R-:W1:Y:S01]  /*14410*/  S2R R190, SR_TID.X ;  /* 0x0000000000be7919 */ /* 0x000e620000002100 */
[----:B------:R-:W-:Y:S02]  /*14420*/  PRMT R171, RZ, 0x7610, R171 ;  /* 0x00007610ffab7816 */ /* 0x000fe400000000ab */
[----:B------:R-:W-:Y:S02]  /*14430*/  PRMT R179, RZ, 0x7610, R179 ;  /* 0x00007610ffb37816 */ /* 0x000fe400000000b3 */
[----:B------:R-:W-:Y:S02]  /*14440*/  PRMT R170, RZ, 0x7610, R170 ;  /* 0x00007610ffaa7816 */ /* 0x000fe400000000aa */
[----:B------:R-:W-:-:S02]  /*14450*/  PRMT R178, RZ, 0x7610, R178 ;  /* 0x00007610ffb27816 */ /* 0x000fc400000000b2 */
[----:B------:R-:W-:Y:S02]  /*14460*/  PRMT R169, RZ, 0x7610, R169 ;  /* 0x00007610ffa97816 */ /* 0x000fe400000000a9 */
[----:B------:R-:W-:Y:S02]  /*14470*/  PRMT R177, RZ, 0x7610, R177 ;  /* 0x00007610ffb17816 */ /* 0x000fe400000000b1 */
        /* <DEDUP_REMOVED lines=10> */
[----:B-1----:R-:W-:Y:S02]  /*14520*/  SHF.R.U32.HI R190, RZ, 0x6, R190 ;  /* 0x00000006ffbe7819 */ /* 0x002fe400000116be */
[----:B------:R-:W-:Y:S02]  /*14530*/  PRMT R163, RZ, 0x7610, R163 ;  /* 0x00007610ffa37816 */ /* 0x000fe400000000a3 */
[----:B------:R-:W-:Y:S02]  /*14540*/  SGXT.U32 R190, R190, 0x2 ;  /* 0x00000002bebe781a */ /* 0x000fe40000000000 */
[----:B------:R-:W-:Y:S02]  /*14550*/  PRMT R186, RZ, 0x7610, R186 ;  /* 0x00007610ffba7816 */ /* 0x000fe400000000ba */
[----:B------:R-:W-:Y:S02]  /*14560*/  LOP3.LUT R251, R190, 0x10, RZ, 0xfc, !PT ;  /* 0x00000010befb7812 */ /* 0x000fe400078efcff */
[----:B------:R-:W-:-:S02]  /*14570*/  PRMT R162, RZ, 0x7610, R162 ;  /* 0x00007610ffa27816 */ /* 0x000fc400000000a2 */
[----:B------:R-:W-:Y:S01]  /*14580*/  ISETP.GE.AND P1, PT, R251, UR5, PT ;  /* 0x00000005fb007c0c */ /* 0x000fe2000bf26270 */
[----:B--2---:R1:W2:Y:S01]  /*14590*/  @!P2 LDG.E.U16 R172, desc[UR40][R8.64] ;  /* 0x0000002808aca981 */ /* 0x0042a2000c1e1500 */
[----:B------:R-:W-:Y:S02]  /*145a0*/  PRMT R185, RZ, 0x7610, R185 ;  /* 0x00007610ffb97816 */ /* 0x000fe400000000b9 */
[----:B------:R-:W-:Y:S02]  /*145b0*/  PRMT R161, RZ, 0x7610, R161 ;  /* 0x00007610ffa17816 */ /* 0x000fe400000000a1 */
[----:B------:R-:W-:Y:S02]  /*145c0*/  PRMT R184, RZ, 0x7610, R184 ;  /* 0x00007610ffb87816 */ /* 0x000fe400000000b8 */
[----:B------:R-:W-:Y:S02]  /*145d0*/  PRMT R160, RZ, 0x7610, R160 ;  /* 0x00007610ffa07816 */ /* 0x000fe400000000a0 */
[----:B------:R-:W-:-:S02]  /*145e0*/  PRMT R183, RZ, 0x7610, R183 ;  /* 0x00007610ffb77816 */ /* 0x000fc400000000b7 */
[----:B------:R-:W-:Y:S02]  /*145f0*/  PRMT R159, RZ, 0x7610, R159 ;  /* 0x00007610ff9f7816 */ /* 0x000fe4000000009f */
[----:B------:R-:W-:Y:S02]  /*14600*/  PRMT R182, RZ, 0x7610, R182 ;  /* 0x00007610ffb67816 */ /* 0x000fe400000000b6 */
[----:B0-----:R-:W-:Y:S01]  /*14610*/  SHF.R.U32.HI R7, RZ, 0x6, R250 ;  /* 0x00000006ff077819 */ /* 0x001fe200000116fa */
[----:B-1----:R-:W-:Y:S02]  /*14620*/  @!P3 IMAD.MOV.U32 R8, RZ, RZ, R191 ;  /* 0x000000ffff08b224 */ /* 0x002fe400078e00bf */
[----:B------:R-:W2:Y:S01]  /*14630*/  LDL R191, [R1+0x4b8] ;  /* 0x0004b80001bf7983 */ /* 0x000ea20000100800 */
[----:B------:R-:W-:-:S03]  /*14640*/  @!P3 IMAD.MOV.U32 R9, RZ, RZ, R248 ;  /* 0x000000ffff09b224 */ /* 0x000fc600078e00f8 */
[----:B------:R-:W2:Y:S04]  /*14650*/  LDL R248, [R1+0x4b4] ;  /* 0x0004b40001f87983 */ /* 0x000ea80000100800 */
[----:B------:R0:W2:Y:S02]  /*14660*/  @!P3 LDG.E.U16 R180, desc[UR40][R8.64] ;  /* 0x0000002808b4b981 */ /* 0x0000a4000c1e1500 */
[----:B0-----:R-:W-:Y:S02]  /*14670*/  @!P6 IMAD.MOV.U32 R8, RZ, RZ, R4 ;  /* 0x000000ffff08e224 */ /* 0x001fe400078e0004 */
[----:B------:R-:W2:Y:S01]  /*14680*/  LDL R4, [R1+0x4b0] ;  /* 0x0004b00001047983 */ /* 0x000ea20000100800 */
[----:B----4-:R-:W-:-:S03]  /*14690*/  @!P6 IMAD.MOV.U32 R9, RZ, RZ, R5 ;  /* 0x000000ffff09e224 */ /* 0x010fc600078e0005 */
[----:B------:R-:W4:Y:S04]  /*146a0*/  LDL R5, [R1+0x4ac] ;  /* 0x0004ac0001057983 */ /* 0x000f280000100800 */
[----:B------:R3:W4:Y:S02]  /*146b0*/  @!P6 LDG.E.U16 R171, desc[UR40][R8.64] ;  /* 0x0000002808abe981 */ /* 0x000724000c1e1500 */
[----:B---3--:R-:W-:Y:S02]  /*146c0*/  @!P1 IMAD.MOV.U32 R8, RZ, RZ, R0 ;  /* 0x000000ffff089224 */ /* 0x008fe400078e0000 */
[----:B------:R-:W-:Y:S01]  /*146d0*/  @!P1 IMAD.MOV.U32 R9, RZ, RZ, R3 ;  /* 0x000000ffff099224 */ /* 0x000fe200078e0003 */
[----:B------:R-:W3:Y:S04]  /*146e0*/  LDL R0, [R1+0x4a8] ;  /* 0x0004a80001007983 */ /* 0x000ee80000100800 */
[----:B------:R-:W3:Y:S01]  /*146f0*/  LDL R3, [R1+0x4a4] ;  /* 0x0004a40001037983 */ /* 0x000ee20000100800 */
[----:B------:R-:W0:Y:S03]  /*14700*/  S2R R190, SR_TID.X ;  /* 0x0000000000be7919 */ /* 0x000e260000002100 */
[----:B------:R2:W3:Y:S01]  /*14710*/  @!P1 LDG.E.U16 R179, desc[UR40][R8.64] ;  /* 0x0000002808b39981 */ /* 0x0004e2000c1e1500 */
[----:B0-----:R-:W-:-:S04]  /*14720*/  SHF.R.U32.HI R190, RZ, 0x6, R190 ;  /* 0x00000006ffbe7819 */ /* 0x001fc800000116be */
[----:B------:R-:W-:-:S04]  /*14730*/  SGXT.U32 R190, R190, 0x2 ;  /* 0x00000002bebe781a */ /* 0x000fc80000000000 */
[----:B------:R-:W-:Y:S02]  /*14740*/  LOP3.LUT R249, R190, 0x14, RZ, 0xfc, !PT ;  /* 0x00000014bef97812 */ /* 0x000fe400078efcff */
[----:B------:R-:W0:Y:S02]  /*14750*/  S2R R190, SR_TID.X ;  /* 0x0000000000be7919 */ /* 0x000e240000002100 */
[----:B------:R-:W-:Y:S02]  /*14760*/  ISETP.GE.AND P4, PT, R249, UR5, PT ;  /* 0x00000005f9007c0c */ /* 0x000fe4000bf86270 */
[----:B0-----:R-:W-:-:S04]  /*14770*/  SHF.R.U32.HI R190, RZ, 0x6, R190 ;  /* 0x00000006ffbe7819 */ /* 0x001fc800000116be */
[----:B------:R-:W-:-:S04]  /*14780*/  SGXT.U32 R190, R190, 0x2 ;  /* 0x00000002bebe781a */ /* 0x000fc80000000000 */
[----:B------:R-:W-:Y:S02]  /*14790*/  LOP3.LUT R249, R190, 0x18, RZ, 0xfc, !PT ;  /* 0x00000018bef97812 */ /* 0x000fe400078efcff */
[----:B------:R-:W0:Y:S02]  /*147a0*/  S2R R190, SR_TID.X ;  /* 0x0000000000be7919 */ /* 0x000e240000002100 */
[----:B------:R-:W-:Y:S02]  /*147b0*/  ISETP.GE.AND P5, PT, R249, UR5, PT ;  /* 0x00000005f9007c0c */ /* 0x000fe4000bfa6270 */
[----:B0-----:R-:W-:-:S04]  /*147c0*/  SHF.R.U32.HI R190, RZ, 0x6, R190 ;  /* 0x00000006ffbe7819 */ /* 0x001fc800000116be */
[----:B------:R-:W-:-:S04]  /*147d0*/  SGXT.U32 R190, R190, 0x2 ;  /* 0x00000002bebe781a */ /* 0x000fc80000000000 */
[----:B------:R-:W-:-:S04]  /*147e0*/  LOP3.LUT R249, R190, 0x1c, RZ, 0xfc, !PT ;  /* 0x0000001cbef97812 */ /* 0x000fc800078efcff */
[----:B------:R-:W-:Y:S01]  /*147f0*/  ISETP.GE.AND P2, PT, R249, UR5, PT ;  /* 0x00000005f9007c0c */ /* 0x000fe2000bf46270 */
[----:B--2---:R-:W-:Y:S02]  /*14800*/  @!P4 IMAD.MOV.U32 R8, RZ, RZ, R191 ;  /* 0x000000ffff08c224 */ /* 0x004fe400078e00bf */
        /* <DEDUP_REMOVED lines=10> */
[----:B------:R-:W3:Y:S01]  /*148b0*/  LDL R0, [R1+0x490] ;  /* 0x0004900001007983 */ /* 0x000ee20000100800 */
[----:B------:R-:W-:-:S03]  /*148c0*/  @!P2 IMAD.MOV.U32 R9, RZ, RZ, R3 ;  /* 0x000000ffff09a224 */ /* 0x000fc600078e0003 */
        /* <DEDUP_REMOVED lines=137> */
[--C-:B0-----:R-:W-:Y:S02]  /*15160*/  SHF.R.U32.HI R251, RZ, 0x6, R190.reuse ;  /* 0x00000006fffb7819 */ /* 0x101fe400000116be */
[----:B------:R-:W-:-:S04]  /*15170*/  SHF.R.U32.HI R190, RZ, 0x6, R190 ;  /* 0x00000006ffbe7819 */ /* 0x000fc800000116be */
[----:B------:R-:W-:Y:S02]  /*15180*/  SGXT.U32 R190, R190, 0x2 ;  /* 0x00000002bebe781a */ /* 0x000fe40000000000 */
[----:B------:R-:W-:Y:S02]  /*15190*/  SGXT.U32 R251, R251, 0x2 ;  /* 0x00000002fbfb781a */ /* 0x000fe40000000000 */
[----:B------:R-:W-:Y:S02]  /*151a0*/  ISETP.GE.AND P3, PT, R249, UR5, PT ;  /* 0x00000005f9007c0c */ /* 0x000fe4000bf66270 */
[----:B------:R-:W-:Y:S02]  /*151b0*/  LOP3.LUT R249, R251, 0x5c, RZ, 0xfc, !PT ;  /* 0x0000005cfbf97812 */ /* 0x000fe400078efcff */
[----:B------:R-:W3:Y:S02]  /*151c0*/  LDL R251, [R1+0x424] ;  /* 0x0004240001fb7983 */ /* 0x000ee40000100800 */
[----:B------:R-:W-:-:S02]  /*151d0*/  ISETP.GE.AND P4, PT, R249, UR5, PT ;  /* 0x00000005f9007c0c */ /* 0x000fc4000bf86270 */
[----:B------:R-:W3:Y:S01]  /*151e0*/  LDL R249, [R1+0x41c] ;  /* 0x00041c0001f97983 */ /* 0x000ee20000100800 */
[----:B--2---:R-:W-:Y:S01]  /*151f0*/  @!P1 IMAD.MOV.U32 R8, RZ, RZ, R191 ;  /* 0x000000ffff089224 */ /* 0x004fe200078e00bf */
[----:B------:R-:W-:Y:S02]  /*15200*/  LOP3.LUT R191, R190, 0x60, RZ, 0xfc, !PT ;  /* 0x00000060bebf7812 */ /* 0x000fe400078efcff */
[----:B------:R-:W0:Y:S01]  /*15210*/  S2R R190, SR_TID.X ;  /* 0x0000000000be7919 */ /* 0x000e220000002100 */
[----:B------:R-:W-:Y:S02]  /*15220*/  @!P1 IMAD.MOV.U32 R9, RZ, RZ, R248 ;  /* 0x000000ffff099224 */ /* 0x000fe400078e00f8 */
[----:B------:R-:W2:Y:S04]  /*15230*/  LDL R248, [R1+0x420] ;  /* 0x0004200001f87983 */ /* 0x000ea80000100800 */
[----:B------:R1:W2:Y:S01]  /*15240*/  @!P1 LDG.E.U16 R186, desc[UR40][R8.64] ;  /* 0x0000002808ba9981 */ /* 0x0002a2000c1e1500 */
[----:B------:R-:W-:-:S03]  /*15250*/  ISETP.GE.AND P1, PT, R191, UR5, PT ;  /* 0x00000005bf007c0c */ /* 0x000fc6000bf26270 */
[----:B------:R-:W2:Y:S01]  /*15260*/  LDL R191, [R1+0x428] ;  /* 0x0004280001bf7983 */ /* 0x000ea20000100800 */
[----:B-1----:R-:W-:Y:S01]  /*15270*/  @!P2 IMAD.MOV.U32 R8, RZ, RZ, R4 ;  /* 0x000000ffff08a224 */ /* 0x002fe200078e0004 */
[----:B0-----:R-:W-:-:S04]  /*15280*/  SHF.R.U32.HI R190, RZ, 0x6, R190 ;  /* 0x00000006ffbe7819 */ /* 0x001fc800000116be */
[----:B------:R-:W-:Y:S01]  /*15290*/  SGXT.U32 R190, R190, 0x2 ;  /* 0x00000002bebe781a */ /* 0x000fe20000000000 */
[----:B----4-:R-:W-:Y:S02]  /*152a0*/  @!P2 IMAD.MOV.U32 R9, RZ, RZ, R5 ;  /* 0x000000ffff09a224 */ /* 0x010fe400078e0005 */
[----:B------:R-:W4:Y:S01]  /*152b0*/  LDL R5, [R1+0x414] ;  /* 0x0004140001057983 */ /* 0x000f220000100800 */
[----:B------:R-:W-:-:S03]  /*152c0*/  LOP3.LUT R4, R190, 0x64, RZ, 0xfc, !PT ;  /* 0x00000064be047812 */ /* 0x000fc600078efcff */
[----:B------:R3:W4:Y:S01]  /*152d0*/  @!P2 LDG.E.U16 R162, desc[UR40][R8.64] ;  /* 0x0000002808a2a981 */ /* 0x000722000c1e1500 */
[----:B------:R-:W-:-:S03]  /*152e0*/  ISETP.GE.AND P2, PT, R4, UR5, PT ;  /* 0x0000000504007c0c */ /* 0x000fc6000bf46270 */
[----:B------:R-:W4:Y:S01]  /*152f0*/  LDL R4, [R1+0x418] ;  /* 0x0004180001047983 */ /* 0x000f220000100800 */
[----:B---3--:R-:W-:-:S03]  /*15300*/  @!P3 IMAD.MOV.U32 R8, RZ, RZ, R0 ;  /* 0x000000ffff08b224 */ /* 0x008fc600078e0000 */
[----:B------:R-:W3:Y:S01]  /*15310*/  LDL R0, [R1+0x410] ;  /* 0x0004100001007983 */ /* 0x000ee20000100800 */
[----:B------:R-:W-:-:S03]  /*15320*/  @!P3 IMAD.MOV.U32 R9, RZ, RZ, R3 ;  /* 0x000000ffff09b224 */ /* 0x000fc600078e0003 */
[----:B------:R-:W3:Y:S04]  /*15330*/  LDL R3, [R1+0x40c] ;  /* 0x00040c0001037983 */ /* 0x000ee80000100800 */
[----:B------:R0:W3:Y:S02]  /*15340*/  @!P3 LDG.E.U16 R185, desc[UR40][R8.64] ;  /* 0x0000002808b9b981 */ /* 0x0000e4000c1e1500 */
[----:B0-----:R-:W0:Y:S02]  /*15350*/  S2R R9, SR_TID.X ;  /* 0x0000000000097919 */ /* 0x001e240000002100 */
[----:B0-----:R-:W-:-:S04]  /*15360*/  SHF.R.U32.HI R9, RZ, 0x6, R9 ;  /* 0x00000006ff097819 */ /* 0x001fc80000011609 */
[----:B------:R-:W-:-:S04]  /*15370*/  SGXT.U32 R9, R9, 0x2 ;  /* 0x000000020909781a */ /* 0x000fc80000000000 */
[----:B------:R-:W-:-:S04]  /*15380*/  LOP3.LUT R9, R9, 0x68, RZ, 0xfc, !PT ;  /* 0x0000006809097812 */ /* 0x000fc800078efcff */
[----:B------:R-:W-:Y:S01]  /*15390*/  ISETP.GE.AND P3, PT, R9, UR5, PT ;  /* 0x0000000509007c0c */ /* 0x000fe2000bf66270 */
[----:B------:R-:W-:Y:S02]  /*153a0*/  @!P4 IMAD.MOV.U32 R9, RZ, RZ, R251 ;  /* 0x000000ffff09c224 */ /* 0x000fe400078e00fb */
[----:B--2---:R-:W-:-:S05]  /*153b0*/  @!P4 IMAD.MOV.U32 R8, RZ, RZ, R191 ;  /* 0x000000ffff08c224 */ /* 0x004fca00078e00bf */
[----:B------:R0:W2:Y:S02]  /*153c0*/  @!P4 LDG.E.U16 R161, desc[UR40][R8.64] ;  /* 0x0000002808a1c981 */ /* 0x0000a4000c1e1500 */
[----:B0-----:R-:W-:Y:S02]  /*153d0*/  @!P1 IMAD.MOV.U32 R8, RZ, RZ, R248 ;  /* 0x000000ffff089224 */ /* 0x001fe400078e00f8 */
[----:B------:R-:W-:Y:S01]  /*153e0*/  @!P1 IMAD.MOV.U32 R9, RZ, RZ, R249 ;  /* 0x000000ffff099224 */ /* 0x000fe200078e00f9 */
[----:B------:R-:W0:Y:S04]  /*153f0*/  S2R R190, SR_TID.X ;  /* 0x0000000000be7919 */ /* 0x000e280000002100 */
[----:B------:R4:W2:Y:S04]  /*15400*/  @!P1 LDG.E.U16 R184, desc[UR40][R8.64] ;  /* 0x0000002808b89981 */ /* 0x0008a8000c1e1500 */
[----:B------:R-:W2:Y:S04]  /*15410*/  LDL R249, [R1+0x408] ;  /* 0x0004080001f97983 */ /* 0x000ea80000100800 */
[----:B------:R-:W2:Y:S01]  /*15420*/  LDL R248, [R1+0x3ec] ;  /* 0x0003ec0001f87983 */ /* 0x000ea20000100800 */
[----:B----4-:R-:W-:-:S02]  /*15430*/  @!P2 IMAD.MOV.U32 R9, RZ, RZ, R5 ;  /* 0x000000ffff09a224 */ /* 0x010fc400078e0005 */
[----:B------:R-:W-:-:S05]  /*15440*/  @!P2 IMAD.MOV.U32 R8, RZ, RZ, R4 ;  /* 0x000000ffff08a224 */ /* 0x000fca00078e0004 */
[----:B------:R3:W4:Y:S02]  /*15450*/  @!P2 LDG.E.U16 R160, desc[UR40][R8.64] ;  /* 0x0000002808a0a981 */ /* 0x000724000c1e1500 */
[----:B---3--:R-:W-:Y:S02]  /*15460*/  @!P3 IMAD.MOV.U32 R8, RZ, RZ, R0 ;  /* 0x000000ffff08b224 */ /* 0x008fe400078e0000 */
[----:B------:R-:W-:Y:S01]  /*15470*/  @!P3 IMAD.MOV.U32 R9, RZ, RZ, R3 ;  /* 0x000000ffff09b224 */ /* 0x000fe200078e0003 */
[----:B0-----:R-:W-:Y:S01]  /*15480*/  SHF.R.U32.HI R190, RZ, 0x6, R190 ;  /* 0x00000006ffbe7819 */ /* 0x001fe200000116be */
[----:B------:R-:W3:Y:S04]  /*15490*/  LDL R3, [R1+0x3f4] ;  /* 0x0003f40001037983 */ /* 0x000ee80000100800 */
[----:B------:R2:W4:Y:S04]  /*154a0*/  @!P3 LDG.E.U16 R183, desc[UR40][R8.64] ;  /* 0x0000002808b7b981 */ /* 0x000528000c1e1500 */
[----:B------:R-:W3:Y:S04]  /*154b0*/  LDL R0, [R1+0x3f8] ;  /* 0x0003f80001007983 */ /* 0x000ee80000100800 */
[----:B------:R-:W4:Y:S01]  /*154c0*/  LDL R9, [R1+0x404] ;  /* 0x0004040001097983 */ /* 0x000f220000100800 */
[----:B------:R-:W-:-:S04]  /*154d0*/  SGXT.U32 R190, R190, 0x2 ;  /* 0x00000002bebe781a */ /* 0x000fc80000000000 */
[----:B------:R-:W-:Y:S02]  /*154e0*/  LOP3.LUT R191, R190, 0x6c, RZ, 0xfc, !PT ;  /* 0x0000006cbebf7812 */ /* 0x000fe400078efcff */
[----:B------:R-:W0:Y:S02]  /*154f0*/  S2R R190, SR_TID.X ;  /* 0x0000000000be7919 */ /* 0x000e240000002100 */
[----:B------:R-:W-:Y:S02]  /*15500*/  ISETP.GE.AND P4, PT, R191, UR5, PT ;  /* 0x00000005bf007c0c */ /* 0x000fe4000bf86270 */
[--C-:B0-----:R-:W-:Y:S02]  /*15510*/  SHF.R.U32.HI R191, RZ, 0x6, R190.reuse ;  /* 0x00000006ffbf7819 */ /* 0x101fe400000116be */
[----:B------:R-:W-:-:S04]  /*15520*/  SHF.R.U32.HI R190, RZ, 0x6, R190 ;  /* 0x00000006ffbe7819 */ /* 0x000fc800000116be */
[----:B------:R-:W-:-:S04]  /*15530*/  SGXT.U32 R190, R190, 0x2 ;  /* 0x00000002bebe781a */ /* 0x000fc80000000000 */
[----:B------:R-:W-:Y:S02]  /*15540*/  LOP3.LUT R4, R190, 0x74, RZ, 0xfc, !PT ;  /* 0x00000074be047812 */ /* 0x000fe400078efcff */
[----:B------:R-:W0:Y:S01]  /*15550*/  S2R R190, SR_TID.X ;  /* 0x0000000000be7919 */ /* 0x000e220000002100 */
[----:B------:R-:W-:Y:S02]  /*15560*/  SGXT.U32 R191, R191, 0x2 ;  /* 0x00000002bfbf781a */ /* 0x000fe40000000000 */
[----:B------:R-:W-:Y:S02]  /*15570*/  ISETP.GE.AND P2, PT, R4, UR5, PT ;  /* 0x0000000504007c0c */ /* 0x000fe4000bf46270 */
[----:B------:R-:W-:-:S04]  /*15580*/  LOP3.LUT R191, R191, 0x70, RZ, 0xfc, !PT ;  /* 0x00000070bfbf7812 */ /* 0x000fc800078efcff */
[----:B------:R-:W-:Y:S02]  /*15590*/  ISETP.GE.AND P1, PT, R191, UR5, PT ;  /* 0x00000005bf007c0c */ /* 0x000fe4000bf26270 */
[----:B------:R-:W3:Y:S01]  /*155a0*/  LDL R191, [R1+0x3f0] ;  /* 0x0003f00001bf7983 */ /* 0x000ee20000100800 */
[----:B0-----:R-:W-:-:S04]  /*155b0*/  SHF.R.U32.HI R190, RZ, 0x6, R190 ;  /* 0x00000006ffbe7819 */ /* 0x001fc800000116be */
[----:B------:R-:W-:-:S04]  /*155c0*/  SGXT.U32 R190, R190, 0x2 ;  /* 0x00000002bebe781a */ /* 0x000fc80000000000 */
[C---:B------:R-:W-:Y:S02]  /*155d0*/  LOP3.LUT R4, R190.reuse, 0x7c, RZ, 0xfc, !PT ;  /* 0x0000007cbe047812 */ /* 0x040fe400078efcff */
[----:B------:R-:W-:Y:S02]  /*155e0*/  LOP3.LUT R5, R190, 0x78, RZ, 0xfc, !PT ;  /* 0x00000078be057812 */ /* 0x000fe400078efcff */
[----:B------:R-:W-:Y:S01]  /*155f0*/  ISETP.GE.AND P5, PT, R4, UR5, PT ;  /* 0x0000000504007c0c */ /* 0x000fe2000bfa6270 */
[----:B------:R-:W3:Y:S01]  /*15600*/  LDL R190, [R1+0x3e4] ;  /* 0x0003e40001be7983 */ /* 0x000ee20000100800 */
[----:B------:R-:W-:-:S03]  /*15610*/  ISETP.GE.AND P3, PT, R5, UR5, PT ;  /* 0x0000000505007c0c */ /* 0x000fc6000bf66270 */
[----:B------:R-:W3:Y:S04]  /*15620*/  LDL R4, [R1+0x3e8] ;  /* 0x0003e80001047983 */ /* 0x000ee80000100800 */
[----:B------:R-:W3:Y:S04]  /*15630*/  LDL.LU R5, [R1+0x4c8] ;  /* 0x0004c80001057983 */ /* 0x000ee80000300800 */
[----:B------:R-:W3:Y:S01]  /*15640*/  LDL.LU R251, [R1+0x4cc] ;  /* 0x0004cc0001fb7983 */ /* 0x000ee20000300800 */
[----:B--2---:R-:W-:-:S05]  /*15650*/  @!P4 IMAD.MOV.U32 R8, RZ, RZ, R249 ;  /* 0x000000ffff08c224 */ /* 0x004fca00078e00f9 */
[----:B----4-:R0:W2:Y:S04]  /*15660*/  @!P4 LDG.E.U16 R159, desc[UR40][R8.64] ;  /* 0x00000028089fc981 */ /* 0x0100a8000c1e1500 */
[----:B------:R-:W0:Y:S04]  /*15670*/  LDL R8, [R1+0x3fc] ;  /* 0x0003fc0001087983 */ /* 0x000e280000100800 */
[----:B------:R-:W0:Y:S01]  /*15680*/  LDL R9, [R1+0x400] ;  /* 0x0004000001097983 */ /* 0x000e220000100800 */
[----:B------:R-:W1:Y:S01]  /*15690*/  S2R R249, SR_TID.X ;  /* 0x0000000000f97919 */ /* 0x000e620000002100 */
[----:B------:R-:W-:-:S02]  /*156a0*/  PRMT R158, RZ, 0x7610, R158 ;  /* 0x00007610ff9e7816 */ /* 0x000fc4000000009e */
[----:B------:R-:W-:Y:S02]  /*156b0*/  SGXT.U32 R7, R7, 0x2 ;  /* 0x000000020707781a */ /* 0x000fe40000000000 */
[----:B------:R-:W-:Y:S02]  /*156c0*/  PRMT R181, RZ, 0x7610, R181 ;  /* 0x00007610ffb57816 */ /* 0x000fe400000000b5 */
[----:B------:R-:W-:Y:S02]  /*156d0*/  ISETP.GE.AND P0, PT, R7, UR5, PT ;  /* 0x0000000507007c0c */ /* 0x000fe4000bf06270 */
[----:B------:R-:W-:Y:S02]  /*156e0*/  PRMT R157, RZ, 0x7610, R157 ;  /* 0x00007610ff9d7816 */ /* 0x000fe4000000009d */
[----:B------:R-:W-:Y:S02]  /*156f0*/  PRMT R188, RZ, 0x7610, R188 ;  /* 0x00007610ffbc7816 */ /* 0x000fe400000000bc */
[----:B-1----:R-:W-:-:S02]  /*15700*/  LOP3.LUT R249, R249, 0x7f, RZ, 0xc0, !PT ;  /* 0x0000007ff9f97812 */ /* 0x002fc400078ec0ff */
[----:B0-----:R-:W-:-:S04]  /*15710*/  @!P1 LOP3.LUT R9, R9, R8, RZ, 0x3c, !PT ;  /* 0x0000000809099212 */ /* 0x001fc800078e3cff */
[----:B------:R-:W-:-:S04]  /*15720*/  @!P1 LOP3.LUT R8, R9, R8, RZ, 0x3c, !PT ;  /* 0x0000000809089212 */ /* 0x000fc800078e3cff */
[----:B------:R-:W-:-:S05]  /*15730*/  @!P1 LOP3.LUT R9, R9, R8, RZ, 0x3c, !PT ;  /* 0x0000000809099212 */ /* 0x000fca00078e3cff */
[----:B------:R3:W4:Y:S02]  /*15740*/  @!P1 LDG.E.U16 R182, desc[UR40][R8.64] ;  /* 0x0000002808b69981 */ /* 0x000724000c1e1500 */
[----:B---3--:R-:W-:Y:S02]  /*15750*/  @!P2 IMAD.MOV.U32 R8, RZ, RZ, R0 ;  /* 0x000000ffff08a224 */ /* 0x008fe400078e0000 */
[----:B------:R-:W-:Y:S01]  /*15760*/  @!P2 IMAD.MOV.U32 R9, RZ, RZ, R3 ;  /* 0x000000ffff09a224 */ /* 0x000fe200078e0003 */
[----:B------:R-:W-:Y:S01]  /*15770*/  ISETP.GE.AND P1, PT, R249, UR5, PT ;  /* 0x00000005f9007c0c */ /* 0x000fe2000bf26270 */
[----:B------:R-:W3:Y:S04]  /*15780*/  LDL R3, [R1+0x4dc] ;  /* 0x0004dc0001037983 */ /* 0x000ee80000100800 */
[----:B------:R0:W2:Y:S04]  /*15790*/  @!P2 LDG.E.U16 R158, desc[UR40][R8.64] ;  /* 0x00000028089ea981 */ /* 0x0000a8000c1e1500 */
[----:B------:R-:W4:Y:S04]  /*157a0*/  LDL R249, [R1+0x8e8] ;  /* 0x0008e80001f97983 */ /* 0x000f280000100800 */
[----:B------:R-:W3:Y:S01]  /*157b0*/  LDL R0, [R1+0x8d8] ;  /* 0x0008d80001007983 */ /* 0x000ee20000100800 */
[----:B0-----:R-:W-:-:S02]  /*157c0*/  @!P3 IMAD.MOV.U32 R8, RZ, RZ, R191 ;  /* 0x000000ffff08b224 */ /* 0x001fc400078e00bf */
[----:B------:R-:W-:Y:S01]  /*157d0*/  @!P3 IMAD.MOV.U32 R9, RZ, RZ, R248 ;  /* 0x000000ffff09b224 */ /* 0x000fe200078e00f8 */
[----:B------:R-:W2:Y:S04]  /*157e0*/  LDL R191, [R1+0x8c8] ;  /* 0x0008c80001bf7983 */ /* 0x000ea80000100800 */
[----:B------:R0:W2:Y:S04]  /*157f0*/  @!P3 LDG.E.U16 R181, desc[UR40][R8.64] ;  /* 0x0000002808b5b981 */ /* 0x0000a8000c1e1500 */
[----:B------:R-:W2:Y:S01]  /*15800*/  LDL R248, [R1+0x8c4] ;  /* 0x0008c40001f87983 */ /* 0x000ea20000100800 */
[----:B0-----:R-:W-:-:S02]  /*15810*/  @!P5 IMAD.MOV.U32 R8, RZ, RZ, R4 ;  /* 0x000000ffff08d224 */ /* 0x001fc400078e0004 */
[----:B------:R-:W-:Y:S01]  /*15820*/  @!P5 IMAD.MOV.U32 R9, RZ, RZ, R190 ;  /* 0x000000ffff09d224 */ /* 0x000fe200078e00be */
[----:B------:R-:W2:Y:S04]  /*15830*/  LDL R4, [R1+0x8a8] ;  /* 0x0008a80001047983 */ /* 0x000ea80000100800 */
[----:B------:R0:W2:Y:S04]  /*15840*/  @!P5 LDG.E.U16 R157, desc[UR40][R8.64] ;  /* 0x00000028089dd981 */ /* 0x0000a8000c1e1500 */
[----:B------:R-:W2:Y:S01]  /*15850*/  LDL R190, [R1+0x8a4] ;  /* 0x0008a40001be7983 */ /* 0x000ea20000100800 */
[----:B0-----:R-:W-:-:S02]  /*15860*/  @!P0 IMAD.MOV.U32 R8, RZ, RZ, R251 ;  /* 0x000000ffff088224 */ /* 0x001fc400078e00fb */
[----:B------:R-:W-:-:S05]  /*15870*/  @!P0 IMAD.MOV.U32 R9, RZ, RZ, R5 ;  /* 0x000000ffff098224 */ /* 0x000fca00078e0005 */
[----:B------:R4:W2:Y:S01]  /*15880*/  @!P0 LDG.E.U16 R188, desc[UR40][R8.64] ;  /* 0x0000002808bc8981 */ /* 0x0008a2000c1e1500 */
[----:B------:R-:W-:Y:S06]  /*15890*/  BAR.SYNC.DEFER_BLOCKING 0x0 ;  /* 0x0000000000007b1d */ /* 0x000fec0000010000 */
[----:B------:R-:W3:Y:S01]  /*158a0*/  LDL R9, [R1+0x8e4] ;  /* 0x0008e40001097983 */ /* 0x000ee20000100800 */
[----:B------:R-:W-:Y:S02]  /*158b0*/  PRMT R156, RZ, 0x7610, R156 ;  /* 0x00007610ff9c7816 */ /* 0x000fe4000000009c */
[----:B------:R-:W-:-:S02]  /*158c0*/  PRMT R155, RZ, 0x7610, R155 ;  /* 0x00007610ff9b7816 */ /* 0x000fc4000000009b */
[----:B------:R-:W-:Y:S02]  /*158d0*/  PRMT R154, RZ, 0x7610, R154 ;  /* 0x00007610ff9a7816 */ /* 0x000fe4000000009a */
[----:B------:R-:W-:Y:S01]  /*158e0*/  PRMT R153, RZ, 0x7610, R153 ;  /* 0x00007610ff997816 */ /* 0x000fe20000000099 */
[----:B----4-:R-:W-:Y:S01]  /*158f0*/  @!P1 IMAD.MOV.U32 R8, RZ, RZ, R249 ;  /* 0x000000ffff089224 */ /* 0x010fe200078e00f9 */
[----:B------:R-:W-:Y:S01]  /*15900*/  PRMT R152, RZ, 0x7610, R152 ;  /* 0x00007610ff987816 */ /* 0x000fe20000000098 */
[----:B------:R-:W4:Y:S04]  /*15910*/  LDL R249, [R1+0x868] ;  /* 0x0008680001f97983 */ /* 0x000f280000100800 */
[----:B---3--:R0:W3:Y:S02]  /*15920*/  @!P1 LDG.E.U16 R156, desc[UR40][R8.64] ;  /* 0x00000028089c9981 */ /* 0x0080e4000c1e1500 */
[----:B0-----:R-:W-:-:S02]  /*15930*/  @!P1 IMAD.MOV.U32 R8, RZ, RZ, R0 ;  /* 0x000000ffff089224 */ /* 0x001fc400078e0000 */
[----:B------:R-:W-:Y:S01]  /*15940*/  @!P1 IMAD.MOV.U32 R9, RZ, RZ, R3 ;  /* 0x000000ffff099224 */ /* 0x000fe200078e0003 */
[----:B------:R-:W3:Y:S04]  /*15950*/  LDL R0, [R1+0x848] ;  /* 0x0008480001007983 */ /* 0x000ee80000100800 */
[----:B------:R2:W3:Y:S04]  /*15960*/  @!P1 LDG.E.U16 R155, desc[UR40][R8.64] ;  /* 0x00000028089b9981 */ /* 0x0004e8000c1e1500 */
[----:B------:R-:W3:Y:S01]  /*15970*/  LDL R3, [R1+0x844] ;  /* 0x0008440001037983 */ /* 0x000ee20000100800 */
[----:B--2---:R-:W-:-:S02]  /*15980*/  @!P1 IMAD.MOV.U32 R8, RZ, RZ, R191 ;  /* 0x000000ffff089224 */ /* 0x004fc400078e00bf */
        /* <DEDUP_REMOVED lines=8> */
[----:B------:R-:W2:Y:S04]  /*15a10*/  LDL R190, [R1+0x804] ;  /* 0x0008040001be7983 */ /* 0x000ea80000100800 */
[----:B------:R-:W0:Y:S04]  /*15a20*/  LDL R8, [R1+0x884] ;  /* 0x0008840001087983 */ /* 0x000e280000100800 */
[----:B------:R-:W0:Y:S02]  /*15a30*/  LDL R9, [R1+0x888] ;  /* 0x0008880001097983 */ /* 0x000e240000100800 */
[----:B0-----:R-:W-:-:S04]  /*15a40*/  @!P1 LOP3.LUT R9, R9, R8, RZ, 0x3c, !PT ;  /* 0x0000000809099212 */ /* 0x001fc800078e3cff */
[----:B------:R-:W-:-:S04]  /*15a50*/  @!P1 LOP3.LUT R8, R9, R8, RZ, 0x3c, !PT ;  /* 0x0000000809089212 */ /* 0x000fc800078e3cff */
[----:B------:R-:W-:-:S05]  /*15a60*/  @!P1 LOP3.LUT R9, R9, R8, RZ, 0x3c, !PT ;  /* 0x0000000809099212 */ /* 0x000fca00078e3cff */
[----:B------:R4:W2:Y:S04]  /*15a70*/  @!P1 LDG.E.U16 R152, desc[UR40][R8.64] ;  /* 0x0000002808989981 */ /* 0x0008a8000c1e1500 */
[----:B------:R-:W3:Y:S01]  /*15a80*/  LDL R9, [R1+0x864] ;  /* 0x0008640001097983 */ /* 0x000ee20000100800 */
[----:B------:R-:W-:Y:S01]  /*15a90*/  PRMT R23, RZ, 0x7610, R23 ;  /* 0x00007610ff177816 */ /* 0x000fe20000000017 */
[----:B----4-:R-:W-:Y:S01]  /*15aa0*/  @!P1 IMAD.MOV.U32 R8, RZ, RZ, R249 ;  /* 0x000000ffff089224 */ /* 0x010fe200078e00f9 */
[----:B------:R-:W-:Y:S01]  /*15ab0*/  PRMT R22, RZ, 0x7610, R22 ;  /* 0x00007610ff167816 */ /* 0x000fe20000000016 */
[----:B------:R-:W4:Y:S01]  /*15ac0*/  LDL R249, [R1+0x788] ;  /* 0x0007880001f97983 */ /* 0x000f220000100800 */
[----:B------:R-:W-:Y:S02]  /*15ad0*/  PRMT R21, RZ, 0x7610, R21 ;  /* 0x00007610ff157816 */ /* 0x000fe40000000015 */
[----:B------:R-:W-:Y:S01]  /*15ae0*/  PRMT R20, RZ, 0x7610, R20 ;  /* 0x00007610ff147816 */ /* 0x000fe20000000014 */
[----:B---3--:R0:W3:Y:S02]  /*15af0*/  @!P1 LDG.E.U16 R23, desc[UR40][R8.64] ;  /* 0x0000002808179981 */ /* 0x0080e4000c1e1500 */
[----:B0-----:R-:W-:-:S02]  /*15b00*/  @!P1 IMAD.MOV.U32 R8, RZ, RZ, R0 ;  /* 0x000000ffff089224 */ /* 0x001fc400078e0000 */
[----:B------:R-:W-:Y:S01]  /*15b10*/  @!P1 IMAD.MOV.U32 R9, RZ, RZ, R3 ;  /* 0x000000ffff099224 */ /* 0x000fe200078e0003 */
[----:B------:R-:W4:Y:S04]  /*15b20*/  LDL R0, [R1+0x7c8] ;  /* 0x0007c80001007983 */ /* 0x000f280000100800 */
[----:B------:R2:W3:Y:S04]  /*15b30*/  @!P1 LDG.E.U16 R22, desc[UR40][R8.64] ;  /* 0x0000002808169981 */ /* 0x0004e8000c1e1500 */
[----:B------:R-:W3:Y:S01]  /*15b40*/  LDL R3, [R1+0x7c4] ;  /* 0x0007c40001037983 */ /* 0x000ee20000100800 */
[----:B--2---:R-:W-:-:S02]  /*15b50*/  @!P1 IMAD.MOV.U32 R8, RZ, RZ, R191 ;  /* 0x000000ffff089224 */ /* 0x004fc400078e00bf */
[----:B------:R-:W-:Y:S01]  /*15b60*/  @!P1 IMAD.MOV.U32 R9, RZ, RZ, R248 ;  /* 0x000000ffff099224 */ /* 0x000fe200078e00f8 */
[----:B------:R-:W-:Y:S01]  /*15b70*/  PRMT R19, RZ, 0x7610, R19 ;  /* 0x00007610ff137816 */ /* 0x000fe20000000013 */
[----:B------:R-:W2:Y:S04]  /*15b80*/  LDL R248, [R1+0x764] ;  /* 0x0007640001f87983 */ /* 0x000ea80000100800 */
[----:B------:R0:W2:Y:S01]  /*15b90*/  @!P1 LDG.E.U16 R21, desc[UR40][R8.64] ;  /* 0x0000002808159981 */ /* 0x0000a2000c1e1500 */
[----:B------:R-:W-:Y:S02]  /*15ba0*/  PRMT R18, RZ, 0x7610, R18 ;  /* 0x00007610ff127816 */ /* 0x000fe40000000012 */
[----:B------:R-:W-:Y:S01]  /*15bb0*/  PRMT R17, RZ, 0x7610, R17 ;  /* 0x00007610ff117816 */ /* 0x000fe20000000011 */
        /* <DEDUP_REMOVED lines=11> */
[----:B------:R4:W2:Y:S02]  /*15c70*/  @!P1 LDG.E.U16 R19, desc[UR40][R8.64] ;  /* 0x0000002808139981 */ /* 0x0008a4000c1e1500 */
[----:B----4-:R-:W-:Y:S02]  /*15c80*/  @!P1 IMAD.MOV.U32 R8, RZ, RZ, R0 ;  /* 0x000000ffff089224 */ /* 0x010fe400078e0000 */
[----:B---3--:R-:W-:Y:S01]  /*15c90*/  @!P1 IMAD.MOV.U32 R9, RZ, RZ, R3 ;  /* 0x000000ffff099224 */ /* 0x008fe200078e0003 */
[----:B------:R-:W3:Y:S04]  /*15ca0*/  LDL R0, [R1+0x728] ;  /* 0x0007280001007983 */ /* 0x000ee80000100800 */
[----:B------:R0:W4:Y:S04]  /*15cb0*/  @!P1 LDG.E.U16 R18, desc[UR40][R8.64] ;  /* 0x0000002808129981 */ /* 0x000128000c1e1500 */
[----:B------:R-:W4:Y:S04]  /*15cc0*/  LDL R3, [R1+0x724] ;  /* 0x0007240001037983 */ /* 0x000f280000100800 */
[----:B------:R-:W0:Y:S04]  /*15cd0*/  LDL R8, [R1+0x7a4] ;  /* 0x0007a40001087983 */ /* 0x000e280000100800 */
[----:B------:R-:W0:Y:S02]  /*15ce0*/  LDL R9, [R1+0x7a8] ;  /* 0x0007a80001097983 */ /* 0x000e240000100800 */
[----:B0-----:R-:W-:-:S04]  /*15cf0*/  @!P1 LOP3.LUT R9, R9, R8, RZ, 0x3c, !PT ;  /* 0x0000000809099212 */ /* 0x001fc800078e3cff */
[----:B------:R-:W-:-:S04]  /*15d00*/  @!P1 LOP3.LUT R8, R9, R8, RZ, 0x3c, !PT ;  /* 0x0000000809089212 */ /* 0x000fc800078e3cff */
[----:B------:R-:W-:-:S05]  /*15d10*/  @!P1 LOP3.LUT R9, R9, R8, RZ, 0x3c, !PT ;  /* 0x0000000809099212 */ /* 0x000fca00078e3cff */
[----:B------:R0:W4:Y:S04]  /*15d20*/  @!P1 LDG.E.U16 R17, desc[UR40][R8.64] ;  /* 0x0000002808119981 */ /* 0x000128000c1e1500 */
[----:B------:R-:W2:Y:S01]  /*15d30*/  LDL R9, [R1+0x784] ;  /* 0x0007840001097983 */ /* 0x000ea20000100800 */
[----:B------:R-:W-:Y:S01]  /*15d40*/  PRMT R16, RZ, 0x7610, R16 ;  /* 0x00007610ff107816 */ /* 0x000fe20000000010 */
[----:B0-----:R-:W-:Y:S01]  /*15d50*/  @!P1 IMAD.MOV.U32 R8, RZ, RZ, R249 ;  /* 0x000000ffff089224 */ /* 0x001fe200078e00f9 */
[----:B------:R-:W-:Y:S01]  /*15d60*/  PRMT R15, RZ, 0x7610, R15 ;  /* 0x00007610ff0f7816 */ /* 0x000fe2000000000f */
[----:B------:R-:W4:Y:S01]  /*15d70*/  LDL R249, [R1+0x6c8] ;  /* 0x0006c80001f97983 */ /* 0x000f220000100800 */
[----:B------:R-:W-:Y:S02]  /*15d80*/  PRMT R14, RZ, 0x7610, R14 ;  /* 0x00007610ff0e7816 */ /* 0x000fe4000000000e */
[----:B------:R-:W-:Y:S01]  /*15d90*/  PRMT R13, RZ, 0x7610, R13 ;  /* 0x00007610ff0d7816 */ /* 0x000fe2000000000d */
[----:B--2---:R0:W2:Y:S02]  /*15da0*/  @!P1 LDG.E.U16 R16, desc[UR40][R8.64] ;  /* 0x0000002808109981 */ /* 0x0040a4000c1e1500 */
[----:B0-----:R-:W-:-:S02]  /*15db0*/  @!P1 IMAD.MOV.U32 R8, RZ, RZ, R191 ;  /* 0x000000ffff089224 */ /* 0x001fc400078e00bf */
[----:B------:R-:W-:Y:S01]  /*15dc0*/  @!P1 IMAD.MOV.U32 R9, RZ, RZ, R248 ;  /* 0x000000ffff099224 */ /* 0x000fe200078e00f8 */
[----:B------:R-:W-:Y:S01]  /*15dd0*/  PRMT R12, RZ, 0x7610, R12 ;  /* 0x00007610ff0c7816 */ /* 0x000fe2000000000c */
[----:B------:R-:W2:Y:S04]  /*15de0*/  LDL R191, [R1+0x6a4] ;  /* 0x0006a40001bf7983 */ /* 0x000ea80000100800 */
[----:B------:R0:W2:Y:S01]  /*15df0*/  @!P1 LDG.E.U16 R15, desc[UR40][R8.64] ;  /* 0x00000028080f9981 */ /* 0x0000a2000c1e1500 */
[----:B------:R-:W-:-:S03]  /*15e00*/  PRMT R11, RZ, 0x7610, R11 ;  /* 0x00007610ff0b7816 */ /* 0x000fc6000000000b */
[----:B------:R-:W2:Y:S01]  /*15e10*/  LDL R248, [R1+0x684] ;  /* 0x0006840001f87983 */ /* 0x000ea20000100800 */
[----:B0-----:R-:W-:Y:S02]  /*15e20*/  @!P1 IMAD.MOV.U32 R8, RZ, RZ, R4 ;  /* 0x000000ffff089224 */ /* 0x001fe400078e0004 */
[----:B------:R-:W-:Y:S01]  /*15e30*/  @!P1 IMAD.MOV.U32 R9, RZ, RZ, R190 ;  /* 0x000000ffff099224 */ /* 0x000fe200078e00be */
[----:B------:R-:W2:Y:S04]  /*15e40*/  LDL R4, [R1+0x688] ;  /* 0x0006880001047983 */ /* 0x000ea80000100800 */
[----:B------:R3:W2:Y:S04]  /*15e50*/  @!P1 LDG.E.U16 R14, desc[UR40][R8.64] ;  /* 0x00000028080e9981 */ /* 0x0006a8000c1e1500 */
[----:B------:R-:W2:Y:S01]  /*15e60*/  LDL R190, [R1+0x6a8] ;  /* 0x0006a80001be7983 */ /* 0x000ea20000100800 */
[----:B---3--:R-:W-:-:S02]  /*15e70*/  @!P1 IMAD.MOV.U32 R8, RZ, RZ, R0 ;  /* 0x000000ffff089224 */ /* 0x008fc400078e0000 */
[----:B----4-:R-:W-:Y:S01]  /*15e80*/  @!P1 IMAD.MOV.U32 R9, RZ, RZ, R3 ;  /* 0x000000ffff099224 */ /* 0x010fe200078e0003 */
        /* <DEDUP_REMOVED lines=19> */
[----:B------:R-:W4:Y:S04]  /*15fc0*/  LDL R249, [R1+0x5e8] ;  /* 0x0005e80001f97983 */ /* 0x000f280000100800 */
[----:B--2---:R0:W2:Y:S02]  /*15fd0*/  @!P1 LDG.E.U16 R10, desc[UR40][R8.64] ;  /* 0x00000028080a9981 */ /* 0x0040a4000c1e1500 */
[----:B0-----:R-:W-:-:S02]  /*15fe0*/  PRMT R9, RZ, 0x7610, R9 ;  /* 0x00007610ff097816 */ /* 0x001fc40000000009 */
[----:B------:R-:W-:-:S04]  /*15ff0*/  PRMT R8, RZ, 0x7610, R8 ;  /* 0x00007610ff087816 */ /* 0x000fc80000000008 */
[----:B------:R0:W2:Y:S02]  /*16000*/  @!P1 LDG.E.U16 R9, desc[UR40][R190.64] ;  /* 0x00000028be099981 */ /* 0x0000a4000c1e1500 */
[----:B0-----:R-:W-:Y:S02]  /*16010*/  @!P1 IMAD.MOV.U32 R190, RZ, RZ, R4 ;  /* 0x000000ffffbe9224 */ /* 0x001fe400078e0004 */
[----:B------:R-:W-:Y:S01]  /*16020*/  @!P1 IMAD.MOV.U32 R191, RZ, RZ, R248 ;  /* 0x000000ffffbf9224 */ /* 0x000fe200078e00f8 */
[----:B------:R-:W-:Y:S01]  /*16030*/  PRMT R204, RZ, 0x7610, R204 ;  /* 0x00007610ffcc7816 */ /* 0x000fe200000000cc */
[----:B------:R-:W2:Y:S04]  /*16040*/  LDL R248, [R1+0x5c4] ;  /* 0x0005c40001f87983 */ /* 0x000ea80000100800 */
[----:B------:R3:W2:Y:S01]  /*16050*/  @!P1 LDG.E.U16 R8, desc[UR40][R190.64] ;  /* 0x00000028be089981 */ /* 0x0006a2000c1e1500 */
[----:B------:R-:W-:-:S02]  /*16060*/  PRMT R202, RZ, 0x7610, R202 ;  /* 0x00007610ffca7816 */ /* 0x000fc400000000ca */
[----:B------:R-:W-:Y:S01]  /*16070*/  PRMT R200, RZ, 0x7610, R200 ;  /* 0x00007610ffc87816 */ /* 0x000fe200000000c8 */
[----:B------:R-:W2:Y:S01]  /*16080*/  LDL R4, [R1+0x5c8] ;  /* 0x0005c80001047983 */ /* 0x000ea20000100800 */
[----:B---3--:R-:W-:Y:S02]  /*16090*/  @!P1 IMAD.MOV.U32 R190, RZ, RZ, R0 ;  /* 0x000000ffffbe9224 */ /* 0x008fe400078e0000 */
        /* <DEDUP_REMOVED lines=27> */
[----:B------:R-:W-:-:S03]  /*16250*/  PRMT R195, RZ, 0x7610, R195 ;  /* 0x00007610ffc37816 */ /* 0x000fc600000000c3 */
[----:B--2---:R0:W2:Y:S02]  /*16260*/  @!P1 LDG.E.U16 R198, desc[UR40][R190.64] ;  /* 0x00000028bec69981 */ /* 0x0040a4000c1e1500 */
        /* <DEDUP_REMOVED lines=145> */
[----:B------:R-:W3:Y:S01]  /*16b80*/  LDL R191, [R1+0x1c4] ;  /* 0x0001c40001bf7983 */ /* 0x000ee20000100800 */
[----:B------:R-:W-:Y:S01]  /*16b90*/  PRMT R229, RZ, 0x7610, R229 ;  /* 0x00007610ffe57816 */ /* 0x000fe200000000e5 */
[----:B--2---:R-:W-:Y:S01]  /*16ba0*/  @!P1 IMAD.MOV.U32 R190, RZ, RZ, R248 ;  /* 0x000000ffffbe9224 */ /* 0x004fe200078e00f8 */
[----:B------:R-:W-:Y:S01]  /*16bb0*/  PRMT R230, RZ, 0x7610, R230 ;  /* 0x00007610ffe67816 */ /* 0x000fe200000000e6 */
[----:B------:R-:W2:Y:S01]  /*16bc0*/  LDL R248, [R1+0x128] ;  /* 0x0001280001f87983 */ /* 0x000ea20000100800 */
[----:B------:R-:W-:-:S03]  /*16bd0*/  PRMT R232, RZ, 0x7610, R232 ;  /* 0x00007610ffe87816 */ /* 0x000fc600000000e8 */
[----:B---3--:R0:W3:Y:S02]  /*16be0*/  @!P1 LDG.E.U16 R229, desc[UR40][R190.64] ;  /* 0x00000028bee59981 */ /* 0x0080e4000c1e1500 */
[----:B0-----:R-:W-:Y:S02]  /*16bf0*/  @!P1 IMAD.MOV.U32 R190, RZ, RZ, R4 ;  /* 0x000000ffffbe9224 */ /* 0x001fe400078e0004 */
[----:B------:R-:W-:Y:S01]  /*16c00*/  @!P1 IMAD.MOV.U32 R191, RZ, RZ, R249 ;  /* 0x000000ffffbf9224 */ /* 0x000fe200078e00f9 */
[----:B------:R-:W-:Y:S01]  /*16c10*/  PRMT R233, RZ, 0x7610, R233 ;  /* 0x00007610ffe97816 */ /* 0x000fe200000000e9 */
[----:B------:R-:W3:Y:S04]  /*16c20*/  LDL R249, [R1+0xe4] ;  /* 0x0000e40001f97983 */ /* 0x000ee80000100800 */
[----:B------:R0:W3:Y:S01]  /*16c30*/  @!P1 LDG.E.U16 R230, desc[UR40][R190.64] ;  /* 0x00000028bee69981 */ /* 0x0000e2000c1e1500 */
[----:B------:R-:W-:-:S02]  /*16c40*/  PRMT R235, RZ, 0x7610, R235 ;  /* 0x00007610ffeb7816 */ /* 0x000fc400000000eb */
[----:B------:R-:W-:Y:S01]  /*16c50*/  PRMT R236, RZ, 0x7610, R236 ;  /* 0x00007610ffec7816 */ /* 0x000fe200000000ec */
[----:B------:R-:W3:Y:S01]  /*16c60*/  LDL R4, [R1+0xe8] ;  /* 0x0000e80001047983 */ /* 0x000ee20000100800 */
[----:B0-----:R-:W-:Y:S02]  /*16c70*/  @!P1 IMAD.MOV.U32 R190, RZ, RZ, R0 ;  /* 0x000000ffffbe9224 */ /* 0x001fe400078e0000 */
[----:B----4-:R-:W-:Y:S01]  /*16c80*/  @!P1 IMAD.MOV.U32 R191, RZ, RZ, R3 ;  /* 0x000000ffffbf9224 */ /* 0x010fe200078e0003 */
[----:B------:R-:W4:Y:S04]  /*16c90*/  LDL R0, [R1+0xc8] ;  /* 0x0000c80001007983 */ /* 0x000f280000100800 */
        /* <DEDUP_REMOVED lines=15> */
[----:B--2---:R-:W-:Y:S01]  /*16d90*/  @!P1 IMAD.MOV.U32 R190, RZ, RZ, R248 ;  /* 0x000000ffffbe9224 */ /* 0x004fe200078e00f8 */
[----:B------:R-:W-:Y:S02]  /*16da0*/  PRMT R238, RZ, 0x7610, R238 ;  /* 0x00007610ffee7816 */ /* 0x000fe400000000ee */
[----:B------:R-:W-:Y:S01]  /*16db0*/  PRMT R239, RZ, 0x7610, R239 ;  /* 0x00007610ffef7816 */ /* 0x000fe200000000ef */
[----:B------:R-:W2:Y:S04]  /*16dc0*/  LDL R248, [R1+0x88] ;  /* 0x0000880001f87983 */ /* 0x000ea80000100800 */
[----:B---3--:R0:W3:Y:S04]  /*16dd0*/  @!P1 LDG.E.U16 R236, desc[UR40][R190.64] ;  /* 0x00000028beec9981 */ /* 0x0080e8000c1e1500 */
[----:B------:R-:W0:Y:S04]  /*16de0*/  LDL R190, [R1+0x104] ;  /* 0x0001040001be7983 */ /* 0x000e280000100800 */
[----:B------:R-:W0:Y:S01]  /*16df0*/  LDL R191, [R1+0x108] ;  /* 0x0001080001bf7983 */ /* 0x000e220000100800 */
[----:B------:R-:W-:-:S02]  /*16e00*/  PRMT R241, RZ, 0x7610, R241 ;  /* 0x00007610fff17816 */ /* 0x000fc400000000f1 */
[----:B0-----:R-:W-:-:S04]  /*16e10*/  @!P1 LOP3.LUT R191, R191, R190, RZ, 0x3c, !PT ;  /* 0x000000bebfbf9212 */ /* 0x001fc800078e3cff */
[----:B------:R-:W-:-:S04]  /*16e20*/  @!P1 LOP3.LUT R190, R191, R190, RZ, 0x3c, !PT ;  /* 0x000000bebfbe9212 */ /* 0x000fc800078e3cff */
[----:B------:R-:W-:-:S05]  /*16e30*/  @!P1 LOP3.LUT R191, R191, R190, RZ, 0x3c, !PT ;  /* 0x000000bebfbf9212 */ /* 0x000fca00078e3cff */
[----:B------:R0:W3:Y:S02]  /*16e40*/  @!P1 LDG.E.U16 R238, desc[UR40][R190.64] ;  /* 0x00000028beee9981 */ /* 0x0000e4000c1e1500 */
[----:B0-----:R-:W-:Y:S02]  /*16e50*/  @!P1 IMAD.MOV.U32 R190, RZ, RZ, R4 ;  /* 0x000000ffffbe9224 */ /* 0x001fe400078e0004 */
[----:B------:R-:W-:-:S05]  /*16e60*/  @!P1 IMAD.MOV.U32 R191, RZ, RZ, R249 ;  /* 0x000000ffffbf9224 */ /* 0x000fca00078e00f9 */
[----:B------:R4:W3:Y:S02]  /*16e70*/  @!P1 LDG.E.U16 R239, desc[UR40][R190.64] ;  /* 0x00000028beef9981 */ /* 0x0008e4000c1e1500 */
[----:B----4-:R-:W-:Y:S02]  /*16e80*/  @!P1 IMAD.MOV.U32 R190, RZ, RZ, R0 ;  /* 0x000000ffffbe9224 */ /* 0x010fe400078e0000 */
[----:B------:R-:W-:Y:S01]  /*16e90*/  @!P1 IMAD.MOV.U32 R191, RZ, RZ, R3 ;  /* 0x000000ffffbf9224 */ /* 0x000fe200078e0003 */
[----:B------:R-:W4:Y:S04]  /*16ea0*/  LDL R0, [R1+0x28] ;  /* 0x0000280001007983 */ /* 0x000f280000100800 */
[----:B------:R-:W3:Y:S04]  /*16eb0*/  LDL.LU R4, [R1+0x4] ;  /* 0x0000040001047983 */ /* 0x000ee80000300800 */
[----:B------:R-:W3:Y:S04]  /*16ec0*/  LDL.LU R249, [R1+0x24] ;  /* 0x0000240001f97983 */ /* 0x000ee80000300800 */
[----:B------:R-:W3:Y:S04]  /*16ed0*/  LDL.LU R3, [R1+0x8] ;  /* 0x0000080001037983 */ /* 0x000ee80000300800 */
[----:B------:R0:W3:Y:S04]  /*16ee0*/  @!P1 LDG.E.U16 R241, desc[UR40][R190.64] ;  /* 0x00000028bef19981 */ /* 0x0000e8000c1e1500 */
[----:B------:R-:W0:Y:S04]  /*16ef0*/  LDL R190, [R1+0xa4] ;  /* 0x0000a40001be7983 */ /* 0x000e280000100800 */
[----:B------:R-:W0:Y:S01]  /*16f00*/  LDL R191, [R1+0xa8] ;  /* 0x0000a80001bf7983 */ /* 0x000e220000100800 */
[----:B------:R-:W-:-:S02]  /*16f10*/  PRMT R243, RZ, 0x7610, R243 ;  /* 0x00007610fff37816 */ /* 0x000fc400000000f3 */
[----:B0-----:R-:W-:-:S04]  /*16f20*/  @!P1 LOP3.LUT R191, R191, R190, RZ, 0x3c, !PT ;  /* 0x000000bebfbf9212 */ /* 0x001fc800078e3cff */
[----:B------:R-:W-:-:S04]  /*16f30*/  @!P1 LOP3.LUT R190, R191, R190, RZ, 0x3c, !PT ;  /* 0x000000bebfbe9212 */ /* 0x000fc800078e3cff */
[----:B------:R-:W-:-:S05]  /*16f40*/  @!P1 LOP3.LUT R191, R191, R190, RZ, 0x3c, !PT ;  /* 0x000000bebfbf9212 */ /* 0x000fca00078e3cff */
[----:B------:R2:W3:Y:S04]  /*16f50*/  @!P1 LDG.E.U16 R243, desc[UR40][R190.64] ;  /* 0x00000028bef39981 */ /* 0x0004e8000c1e1500 */
[----:B------:R-:W4:Y:S01]  /*16f60*/  LDL R191, [R1+0x84] ;  /* 0x0000840001bf7983 */ /* 0x000f220000100800 */
[----:B------:R-:W-:Y:S01]  /*16f70*/  PRMT R245, RZ, 0x7610, R245 ;  /* 0x00007610fff57816 */ /* 0x000fe200000000f5 */
[----:B--2---:R-:W-:Y:S01]  /*16f80*/  @!P1 IMAD.MOV.U32 R190, RZ, RZ, R248 ;  /* 0x000000ffffbe9224 */ /* 0x004fe200078e00f8 */
[----:B------:R-:W-:Y:S01]  /*16f90*/  PRMT R247, RZ, 0x7610, R247 ;  /* 0x00007610fff77816 */ /* 0x000fe200000000f7 */
[----:B------:R-:W2:Y:S04]  /*16fa0*/  LDL R248, [R1+0x4e8] ;  /* 0x0004e80001f87983 */ /* 0x000ea80000100800 */
[----:B----4-:R0:W4:Y:S04]  /*16fb0*/  @!P1 LDG.E.U16 R245, desc[UR40][R190.64] ;  /* 0x00000028bef59981 */ /* 0x010128000c1e1500 */
[----:B------:R-:W0:Y:S04]  /*16fc0*/  LDL R190, [R1+0x64] ;  /* 0x0000640001be7983 */ /* 0x000e280000100800 */
[----:B------:R-:W0:Y:S02]  /*16fd0*/  LDL R191, [R1+0x68] ;  /* 0x0000680001bf7983 */ /* 0x000e240000100800 */
[----:B0-----:R-:W-:-:S04]  /*16fe0*/  @!P1 LOP3.LUT R191, R191, R190, RZ, 0x3c, !PT ;  /* 0x000000bebfbf9212 */ /* 0x001fc800078e3cff */
[----:B------:R-:W-:-:S04]  /*16ff0*/  @!P1 LOP3.LUT R190, R191, R190, RZ, 0x3c, !PT ;  /* 0x000000bebfbe9212 */ /* 0x000fc800078e3cff */
[----:B------:R-:W-:-:S05]  /*17000*/  @!P1 LOP3.LUT R191, R191, R190, RZ, 0x3c, !PT ;  /* 0x000000bebfbf9212 */ /* 0x000fca00078e3cff */
[----:B------:R0:W4:Y:S04]  /*17010*/  @!P1 LDG.E.U16 R247, desc[UR40][R190.64] ;  /* 0x00000028bef79981 */ /* 0x000128000c1e1500 */
[----:B------:R-:W0:Y:S04]  /*17020*/  LDL R190, [R1+0x44] ;  /* 0x0000440001be7983 */ /* 0x000e280000100800 */
[----:B------:R-:W0:Y:S01]  /*17030*/  LDL R191, [R1+0x48] ;  /* 0x0000480001bf7983 */ /* 0x000e220000100800 */
[----:B------:R-:W-:Y:S02]  /*17040*/  PRMT R246, RZ, 0x7610, R246 ;  /* 0x00007610fff67816 */ /* 0x000fe400000000f6 */
[----:B------:R-:W-:-:S02]  /*17050*/  PRMT R244, RZ, 0x7610, R244 ;  /* 0x00007610fff47816 */ /* 0x000fc400000000f4 */
[----:B------:R-:W-:Y:S02]  /*17060*/  PRMT R242, RZ, 0x7610, R242 ;  /* 0x00007610fff27816 */ /* 0x000fe400000000f2 */
[----:B0-----:R-:W-:-:S04]  /*17070*/  @!P1 LOP3.LUT R191, R191, R190, RZ, 0x3c, !PT ;  /* 0x000000bebfbf9212 */ /* 0x001fc800078e3cff */
[----:B------:R-:W-:-:S04]  /*17080*/  @!P1 LOP3.LUT R190, R191, R190, RZ, 0x3c, !PT ;  /* 0x000000bebfbe9212 */ /* 0x000fc800078e3cff */
[----:B------:R-:W-:-:S05]  /*17090*/  @!P1 LOP3.LUT R191, R191, R190, RZ, 0x3c, !PT ;  /* 0x000000bebfbf9212 */ /* 0x000fca00078e3cff */
[----:B------:R0:W4:Y:S02]  /*170a0*/  @!P1 LDG.E.U16 R246, desc[UR40][R190.64] ;  /* 0x00000028bef69981 */ /* 0x000124000c1e1500 */
[----:B0-----:R-:W-:Y:S02]  /*170b0*/  @!P1 IMAD.MOV.U32 R190, RZ, RZ, R0 ;  /* 0x000000ffffbe9224 */ /* 0x001fe400078e0000 */
[----:B---3--:R-:W-:Y:S01]  /*170c0*/  @!P1 IMAD.MOV.U32 R191, RZ, RZ, R249 ;  /* 0x000000ffffbf9224 */ /* 0x008fe200078e00f9 */
[----:B------:R-:W-:Y:S01]  /*170d0*/  PRMT R240, RZ, 0x7610, R240 ;  /* 0x00007610fff07816 */ /* 0x000fe200000000f0 */
[----:B------:R-:W3:Y:S04]  /*170e0*/  LDL R0, [R1+0x8a0] ;  /* 0x0008a00001007983 */ /* 0x000ee80000100800 */
[----:B------:R0:W4:Y:S02]  /*170f0*/  @!P1 LDG.E.U16 R244, desc[UR40][R190.64] ;  /* 0x00000028bef49981 */ /* 0x000124000c1e1500 */
[----:B0-----:R-:W-:-:S02]  /*17100*/  @!P1 IMAD.MOV.U32 R190, RZ, RZ, R3 ;  /* 0x000000ffffbe9224 */ /* 0x001fc400078e0003 */
[----:B------:R-:W-:-:S05]  /*17110*/  @!P1 IMAD.MOV.U32 R191, RZ, RZ, R4 ;  /* 0x000000ffffbf9224 */ /* 0x000fca00078e0004 */
[----:B------:R2:W4:Y:S04]  /*17120*/  @!P1 LDG.E.U16 R242, desc[UR40][R190.64] ;  /* 0x00000028bef29981 */ /* 0x000528000c1e1500 */
[----:B------:R-:W3:Y:S01]  /*17130*/  LDL R191, [R1+0x3e0] ;  /* 0x0003e00001bf7983 */ /* 0x000ee20000100800 */
[----:B--2---:R-:W-:Y:S01]  /*17140*/  @!P1 IMAD.MOV.U32 R190, RZ, RZ, R248 ;  /* 0x000000ffffbe9224 */ /* 0x004fe200078e00f8 */
[----:B------:R-:W-:Y:S02]  /*17150*/  PRMT R237, RZ, 0x7610, R237 ;  /* 0x00007610ffed7816 */ /* 0x000fe400000000ed */
[----:B------:R-:W-:Y:S01]  /*17160*/  PRMT R234, RZ, 0x7610, R234 ;  /* 0x00007610ffea7816 */ /* 0x000fe200000000ea */
[----:B------:R0:W-:Y:S04]  /*17170*/  STS.U16 [R2+UR6+0x20800], R179 ;  /* 0x020800b302007988 */ /* 0x0001e80008000406 */
[----:B------:R-:W2:Y:S04]  /*17180*/  LDL R248, [R1+0x880] ;  /* 0x0008800001f87983 */ /* 0x000ea80000100800 */
[----:B0-----:R-:W4:Y:S04]  /*17190*/  LDL R179, [R1+0x89c] ;  /* 0x00089c0001b37983 */ /* 0x001f280000100800 */
[----:B---3--:R0:W3:Y:S04]  /*171a0*/  @!P1 LDG.E.U16 R240, desc[UR40][R190.64] ;  /* 0x00000028bef09981 */ /* 0x0080e8000c1e1500 */
[----:B------:R-:W0:Y:S04]  /*171b0*/  LDL R190, [R1+0x4d8] ;  /* 0x0004d80001be7983 */ /* 0x000e280000100800 */
[----:B------:R-:W0:Y:S02]  /*171c0*/  LDL R191, [R1+0x8d4] ;  /* 0x0008d40001bf7983 */ /* 0x000e240000100800 */
[----:B0-----:R-:W-:-:S04]  /*171d0*/  @!P1 LOP3.LUT R191, R191, R190, RZ, 0x3c, !PT ;  /* 0x000000bebfbf9212 */ /* 0x001fc800078e3cff */
[----:B------:R-:W-:-:S04]  /*171e0*/  @!P1 LOP3.LUT R190, R191, R190, RZ, 0x3c, !PT ;  /* 0x000000bebfbe9212 */ /* 0x000fc800078e3cff */
[----:B------:R-:W-:-:S05]  /*171f0*/  @!P1 LOP3.LUT R191, R191, R190, RZ, 0x3c, !PT ;  /* 0x000000bebfbf9212 */ /* 0x000fca00078e3cff */
[----:B------:R0:W3:Y:S04]  /*17200*/  @!P1 LDG.E.U16 R237, desc[UR40][R190.64] ;  /* 0x00000028beed9981 */ /* 0x0000e8000c1e1500 */
[----:B------:R-:W0:Y:S04]  /*17210*/  LDL R190, [R1+0x8bc] ;  /* 0x0008bc0001be7983 */ /* 0x000e280000100800 */
[----:B------:R-:W0:Y:S02]  /*17220*/  LDL R191, [R1+0x8c0] ;  /* 0x0008c00001bf7983 */ /* 0x000e240000100800 */
[----:B0-----:R-:W-:-:S04]  /*17230*/  @!P1 LOP3.LUT R191, R191, R190, RZ, 0x3c, !PT ;  /* 0x000000bebfbf9212 */ /* 0x001fc800078e3cff */
[----:B------:R-:W-:-:S04]  /*17240*/  @!P1 LOP3.LUT R190, R191, R190, RZ, 0x3c, !PT ;  /* 0x000000bebfbe9212 */ /* 0x000fc800078e3cff */
[----:B------:R-:W-:-:S05]  /*17250*/  @!P1 LOP3.LUT R191, R191, R190, RZ, 0x3c, !PT ;  /* 0x000000bebfbf9212 */ /* 0x000fca00078e3cff */
[----:B------:R-:W3:Y:S04]  /*17260*/  @!P1 LDG.E.U16 R234, desc[UR40][R190.64] ;  /* 0x00000028beea9981 */ /* 0x000ee8000c1e1500 */
[----:B------:R-:W3:Y:S01]  /*17270*/  LDL R191, [R1+0x87c] ;  /* 0x00087c0001bf7983 */ /* 0x000ee20000100800 */
[----:B------:R-:W-:-:S03]  /*17280*/  PRMT R231, RZ, 0x7610, R231 ;  /* 0x00007610ffe77816 */ /* 0x000fc600000000e7 */
[----:B------:R0:W-:Y:S04]  /*17290*/  STS.U16 [R2+UR6+0x20c00], R178 ;  /* 0x020c00b202007988 */ /* 0x0001e80008000406 */
[----:B------:R1:W-:Y:S04]  /*172a0*/  STS.U16 [R2+UR6+0x21800], R175 ;  /* 0x021800af02007988 */ /* 0x0003e80008000406 */
[----:B------:R-:W3:Y:S01]  /*172b0*/  LDL R190, [R1+0x860] ;  /* 0x0008600001be7983 */ /* 0x000ee20000100800 */
[----:B0-----:R-:W-:-:S03]  /*172c0*/  @!P1 IMAD.MOV.U32 R178, RZ, RZ, R0 ;  /* 0x000000ffffb29224 */ /* 0x001fc600078e0000 */
[----:B------:R-:W3:Y:S04]  /*172d0*/  LDL R0, [R1+0x820] ;  /* 0x0008200001007983 */ /* 0x000ee80000100800 */
[----:B----4-:R2:W4:Y:S04]  /*172e0*/  @!P1 LDG.E.U16 R231, desc[UR40][R178.64] ;  /* 0x00000028b2e79981 */ /* 0x010528000c1e1500 */
[----:B-1----:R-:W4:Y:S01]  /*172f0*/  LDL R175, [R1+0x81c] ;  /* 0x00081c0001af7983 */ /* 0x002f220000100800 */
[----:B--2---:R-:W-:-:S03]  /*17300*/  @!P1 IMAD.MOV.U32 R178, RZ, RZ, R248 ;  /* 0x000000ffffb29224 */ /* 0x004fc600078e00f8 */
[----:B------:R-:W2:Y:S01]  /*17310*/  LDL R248, [R1+0x7fc] ;  /* 0x0007fc0001f87983 */ /* 0x000ea20000100800 */
[----:B---3--:R-:W-:-:S03]  /*17320*/  @!P1 IMAD.MOV.U32 R179, RZ, RZ, R191 ;  /* 0x000000ffffb39224 */ /* 0x008fc600078e00bf */
[----:B------:R-:W3:Y:S01]  /*17330*/  LDL R191, [R1+0x800] ;  /* 0x0008000001bf7983 */ /* 0x000ee20000100800 */
[----:B------:R-:W-:-:S03]  /*17340*/  PRMT R219, RZ, 0x7610, R219 ;  /* 0x00007610ffdb7816 */ /* 0x000fc600000000db */
[----:B------:R0:W-:Y:S01]  /*17350*/  STS.U16 [R2+UR6+0x21c00], R174 ;  /* 0x021c00ae02007988 */ /* 0x0001e20008000406 */
[----:B------:R-:W-:-:S03]  /*17360*/  PRMT R214, RZ, 0x7610, R214 ;  /* 0x00007610ffd67816 */ /* 0x000fc600000000d6 */
[----:B------:R1:W-:Y:S01]  /*17370*/  STS.U16 [R2+UR6+0x21400], R176 ;  /* 0x021400b002007988 */ /* 0x0003e20008000406 */
[----:B0-----:R-:W-:-:S03]  /*17380*/  @!P1 IMAD.MOV.U32 R174, RZ, RZ, R0 ;  /* 0x000000ffffae9224 */ /* 0x001fc600078e0000 */
[----:B------:R0:W-:Y:S01]  /*17390*/  STS.U16 [R2+UR6+0x22000], R173 ;  /* 0x022000ad02007988 */ /* 0x0001e20008000406 */
[----:B-1----:R-:W-:-:S03]  /*173a0*/  @!P1 IMAD.MOV.U32 R176, RZ, RZ, R190 ;  /* 0x000000ffffb09224 */ /* 0x002fc600078e00be */
[----:B------:R-:W3:Y:S04]  /*173b0*/  LDL R0, [R1+0x7c0] ;  /* 0x0007c00001007983 */ /* 0x000ee80000100800 */
[----:B----4-:R2:W4:Y:S04]  /*173c0*/  @!P1 LDG.E.U16 R219, desc[UR40][R174.64] ;  /* 0x00000028aedb9981 */ /* 0x010528000c1e1500 */
[----:B------:R-:W4:Y:S04]  /*173d0*/  LDL R190, [R1+0x7e0] ;  /* 0x0007e00001be7983 */ /* 0x000f280000100800 */
[----:B0-----:R-:W4:Y:S01]  /*173e0*/  LDL R173, [R1+0x7bc] ;  /* 0x0007bc0001ad7983 */ /* 0x001f220000100800 */
[----:B--2---:R-:W-:Y:S01]  /*173f0*/  @!P1 IMAD.MOV.U32 R175, RZ, RZ, R248 ;  /* 0x000000ffffaf9224 */ /* 0x004fe200078e00f8 */
[----:B------:R-:W-:-:S02]  /*17400*/  PRMT R209, RZ, 0x7610, R209 ;  /* 0x00007610ffd17816 */ /* 0x000fc400000000d1 */
[----:B------:R0:W-:Y:S01]  /*17410*/  STS.U16 [R2+UR6+0x22800], R186 ;  /* 0x022800ba02007988 */ /* 0x0001e20008000406 */
[----:B------:R-:W-:-:S03]  /*17420*/  PRMT R205, RZ, 0x7610, R205 ;  /* 0x00007610ffcd7816 */ /* 0x000fc600000000cd */
[----:B------:R-:W2:Y:S04]  /*17430*/  LDL R248, [R1+0x77c] ;  /* 0x00077c0001f87983 */ /* 0x000ea80000100800 */
[----:B0-----:R-:W2:Y:S01]  /*17440*/  LDL R186, [R1+0x7a0] ;  /* 0x0007a00001ba7983 */ /* 0x001ea20000100800 */
[----:B---3--:R-:W-:-:S03]  /*17450*/  @!P1 IMAD.MOV.U32 R174, RZ, RZ, R191 ;  /* 0x000000ffffae9224 */ /* 0x008fc600078e00bf */
[----:B------:R-:W3:Y:S04]  /*17460*/  LDL R191, [R1+0x780] ;  /* 0x0007800001bf7983 */ /* 0x000ee80000100800 */
[----:B------:R4:W3:Y:S04]  /*17470*/  @!P1 LDG.E.U16 R214, desc[UR40][R174.64] ;  /* 0x00000028aed69981 */ /* 0x0008e8000c1e1500 */
[----:B------:R-:W2:Y:S01]  /*17480*/  LDL R175, [R1+0x7dc] ;  /* 0x0007dc0001af7983 */ /* 0x000ea20000100800 */
[----:B----4-:R-:W-:-:S03]  /*17490*/  @!P1 IMAD.MOV.U32 R174, RZ, RZ, R190 ;  /* 0x000000ffffae9224 */ /* 0x010fc600078e00be */
[----:B------:R0:W-:Y:S04]  /*174a0*/  STS.U16 [R2+UR6+0x22400], R187 ;  /* 0x022400bb02007988 */ /* 0x0001e80008000406 */
[----:B------:R-:W4:Y:S04]  /*174b0*/  LDL R190, [R1+0x75c] ;  /* 0x00075c0001be7983 */ /* 0x000f280000100800 */
[----:B0-----:R-:W4:Y:S04]  /*174c0*/  LDL R187, [R1+0x760] ;  /* 0x0007600001bb7983 */ /* 0x001f280000100800 */
[----:B------:R0:W-:Y:S04]  /*174d0*/  STS.U16 [R2+UR6+0x21000], R177 ;  /* 0x021000b102007988 */ /* 0x0001e80008000406 */
[----:B0-----:R-:W3:Y:S04]  /*174e0*/  LDL R177, [R1+0x85c] ;  /* 0x00085c0001b17983 */ /* 0x001ee80000100800 */
[----:B--2---:R0:W2:Y:S02]  /*174f0*/  @!P1 LDG.E.U16 R209, desc[UR40][R174.64] ;  /* 0x00000028aed19981 */ /* 0x0040a4000c1e1500 */
[----:B0-----:R-:W-:-:S02]  /*17500*/  @!P1 IMAD.MOV.U32 R174, RZ, RZ, R0 ;  /* 0x000000ffffae9224 */ /* 0x001fc400078e0000 */
[----:B------:R-:W-:Y:S01]  /*17510*/  @!P1 IMAD.MOV.U32 R175, RZ, RZ, R173 ;  /* 0x000000ffffaf9224 */ /* 0x000fe200078e00ad */
[----:B------:R-:W-:Y:S01]  /*17520*/  PRMT R203, RZ, 0x7610, R203 ;  /* 0x00007610ffcb7816 */ /* 0x000fe200000000cb */
[----:B------:R-:W2:Y:S04]  /*17530*/  LDL R173, [R1+0x73c] ;  /* 0x00073c0001ad7983 */ /* 0x000ea80000100800 */
[----:B------:R0:W2:Y:S04]  /*17540*/  @!P1 LDG.E.U16 R205, desc[UR40][R174.64] ;  /* 0x00000028aecd9981 */ /* 0x0000a8000c1e1500 */
[----:B------:R-:W2:Y:S04]  /*17550*/  LDL R0, [R1+0x740] ;  /* 0x0007400001007983 */ /* 0x000ea80000100800 */
[----:B------:R-:W4:Y:S01]  /*17560*/  LDL R175, [R1+0x79c] ;  /* 0x00079c0001af7983 */ /* 0x000f220000100800 */
[----:B0-----:R-:W-:Y:S01]  /*17570*/  @!P1 IMAD.MOV.U32 R174, RZ, RZ, R186 ;  /* 0x000000ffffae9224 */ /* 0x001fe200078e00ba */
[----:B------:R-:W-:-:S02]  /*17580*/  PRMT R201, RZ, 0x7610, R201 ;  /* 0x00007610ffc97816 */ /* 0x000fc400000000c9 */
[----:B------:R-:W-:Y:S02]  /*17590*/  PRMT R199, RZ, 0x7610, R199 ;  /* 0x00007610ffc77816 */ /* 0x000fe400000000c7 */
[----:B------:R-:W-:Y:S01]  /*175a0*/  PRMT R225, RZ, 0x7610, R225 ;  /* 0x00007610ffe17816 */ /* 0x000fe200000000e1 */
[----:B------:R0:W-:Y:S05]  /*175b0*/  STS.U16 [R2+UR6+0x22c00], R185 ;  /* 0x022c00b902007988 */ /* 0x0001ea0008000406 */
[----:B---3--:R-:W3:Y:S04]  /*175c0*/  @!P1 LDG.E.U16 R225, desc[UR40][R176.64] ;  /* 0x00000028b0e19981 */ /* 0x008ee8000c1e1500 */
[----:B------:R-:W3:Y:S04]  /*175d0*/  LDL R176, [R1+0x83c] ;  /* 0x00083c0001b07983 */ /* 0x000ee80000100800 */
[----:B------:R-:W3:Y:S04]  /*175e0*/  LDL R177, [R1+0x840] ;  /* 0x0008400001b17983 */ /* 0x000ee80000100800 */
[----:B------:R1:W-:Y:S04]  /*175f0*/  STS.U16 [R2+UR6+0x23000], R184 ;  /* 0x023000b802007988 */ /* 0x0003e80008000406 */
[----:B----4-:R4:W3:Y:S02]  /*17600*/  @!P1 LDG.E.U16 R203, desc[UR40][R174.64] ;  /* 0x00000028aecb9981 */ /* 0x0108e4000c1e1500 */
[----:B----4-:R-:W-:-:S02]  /*17610*/  @!P1 IMAD.MOV.U32 R174, RZ, RZ, R191 ;  /* 0x000000ffffae9224 */ /* 0x010fc400078e00bf */
[----:B------:R-:W-:Y:S01]  /*17620*/  @!P1 IMAD.MOV.U32 R175, RZ, RZ, R248 ;  /* 0x000000ffffaf9224 */ /* 0x000fe200078e00f8 */
[----:B------:R-:W4:Y:S04]  /*17630*/  LDL R191, [R1+0x720] ;  /* 0x0007200001bf7983 */ /* 0x000f280000100800 */
[----:B------:R0:W3:Y:S04]  /*17640*/  @!P1 LDG.E.U16 R201, desc[UR40][R174.64] ;  /* 0x00000028aec99981 */ /* 0x0000e8000c1e1500 */
[----:B------:R-:W3:Y:S01]  /*17650*/  LDL R248, [R1+0x71c] ;  /* 0x00071c0001f87983 */ /* 0x000ee20000100800 */
[----:B0-----:R-:W-:-:S02]  /*17660*/  @!P1 IMAD.MOV.U32 R174, RZ, RZ, R187 ;  /* 0x000000ffffae9224 */ /* 0x001fc400078e00bb */
[----:B------:R-:W-:Y:S01]  /*17670*/  @!P1 IMAD.MOV.U32 R175, RZ, RZ, R190 ;  /* 0x000000ffffaf9224 */ /* 0x000fe200078e00be */
[----:B------:R-:W4:Y:S04]  /*17680*/  LDL R187, [R1+0x6fc] ;  /* 0x0006fc0001bb7983 */ /* 0x000f280000100800 */
[----:B------:R2:W3:Y:S02]  /*17690*/  @!P1 LDG.E.U16 R199, desc[UR40][R174.64] ;  /* 0x00000028aec79981 */ /* 0x0004e4000c1e1500 */
[----:B--2---:R-:W-:Y:S02]  /*176a0*/  @!P1 IMAD.MOV.U32 R175, RZ, RZ, R173 ;  /* 0x000000ffffaf9224 */ /* 0x004fe400078e00ad */
[----:B------:R-:W2:Y:S04]  /*176b0*/  LDL R173, [R1+0x700] ;  /* 0x0007000001ad7983 */ /* 0x000ea80000100800 */
[----:B------:R-:W-:Y:S04]  /*176c0*/  STL [R1+0x97c], R2 ;  /* 0x00097c0201007387 */ /* 0x000fe80000100800 */
[----:B------:R-:W3:Y:S04]  /*176d0*/  LDL R186, [R1+0x6dc] ;  /* 0x0006dc0001ba7983 */ /* 0x000ee80000100800 */
[----:B------:R-:W3:Y:S04]  /*176e0*/  LDL R185, [R1+0x6e0] ;  /* 0x0006e00001b97983 */ /* 0x000ee80000100800 */
[----:B-1----:R-:W3:Y:S04]  /*176f0*/  LDL R184, [R1+0x6c0] ;  /* 0x0006c00001b87983 */ /* 0x002ee80000100800 */
[----:B------:R-:W3:Y:S01]  /*17700*/  LDL R190, [R1+0x6bc] ;  /* 0x0006bc0001be7983 */ /* 0x000ee20000100800 */
[----:B------:R-:W-:Y:S01]  /*17710*/  @!P1 IMAD.MOV.U32 R174, RZ, RZ, R0 ;  /* 0x000000ffffae9224 */ /* 0x000fe200078e0000 */
[C---:B------:R-:W-:Y:S01]  /*17720*/  LOP3.LUT R0, R250.reuse, 0xc0, RZ, 0xc0, !PT ;  /* 0x000000c0fa007812 */ /* 0x040fe200078ec0ff */
[----:B------:R-:W-:-:S03]  /*17730*/  IMAD.SHL.U32 R250, R250, 0x2, RZ ;  /* 0x00000002fafa7824 */ /* 0x000fc600078e00ff */
[----:B------:R-:W-:-:S04]  /*17740*/  SHF.R.U32.HI R0, RZ, 0x2, R0 ;  /* 0x00000002ff007819 */ /* 0x000fc80000011600 */
[----:B------:R-:W-:-:S04]  /*17750*/  LOP3.LUT R0, R0, 0x1fe, R250, 0x78, !PT ;  /* 0x000001fe00007812 */ /* 0x000fc800078e78fa */
[----:B------:R-:W-:Y:S01]  /*17760*/  LOP3.LUT R0, R0, 0x40, RZ, 0x3c, !PT ;  /* 0x0000004000007812 */ /* 0x000fe200078e3cff */
[----:B------:R-:W-:Y:S04]  /*17770*/  STS.U16 [R2+UR6+0x20000], R188 ;  /* 0x020000bc02007988 */ /* 0x000fe80008000406 */
[----:B------:R-:W-:Y:S04]  /*17780*/  STS.U16 [R2+UR6+0x20400], R180 ;  /* 0x020400b402007988 */ /* 0x000fe80008000406 */
[----:B------:R-:W-:Y:S04]  /*17790*/  STS.U16 [R2+UR6+0x23400], R183 ;  /* 0x023400b702007988 */ /* 0x000fe80008000406 */
[----:B------:R0:W-:Y:S04]  /*177a0*/  STS.U16 [R2+UR6+0x23800], R182 ;  /* 0x023800b602007988 */ /* 0x0001e80008000406 */
[----:B------:R1:W-:Y:S04]  /*177b0*/  STS.U16 [R2+UR6+0x23c00], R181 ;  /* 0x023c00b502007988 */ /* 0x0003e80008000406 */
[----:B------:R2:W-:Y:S01]  /*177c0*/  STS.U16 [R0+UR6+0x20200], R172 ;  /* 0x020200ac00007988 */ /* 0x0005e20008000406 */
[----:B0-----:R-:W-:-:S03]  /*177d0*/  PRMT R182, RZ, 0x7610, R182 ;  /* 0x00007610ffb67816 */ /* 0x001fc600000000b6 */
[----:B-1----:R-:W3:Y:S04]  /*177e0*/  LDL R2, [R1+0x6a0] ;  /* 0x0006a00001027983 */ /* 0x002ee80000100800 */
[----:B------:R-:W-:Y:S04]  /*177f0*/  STS.U16 [R0+UR6+0x20600], R171 ;  /* 0x020600ab00007988 */ /* 0x000fe80008000406 */
[----:B------:R0:W-:Y:S01]  /*17800*/  STS.U16 [R0+UR6+0x20a00], R170 ;  /* 0x020a00aa00007988 */ /* 0x0001e20008000406 */
[----:B--2---:R-:W-:Y:S02]  /*17810*/  @!P1 IMAD.MOV.U32 R172, RZ, RZ, R173 ;  /* 0x000000ffffac9224 */ /* 0x004fe400078e00ad */
[----:B----4-:R-:W-:-:S02]  /*17820*/  @!P1 IMAD.MOV.U32 R173, RZ, RZ, R187 ;  /* 0x000000ffffad9224 */ /* 0x010fc400078e00bb */
[----:B------:R-:W2:Y:S04]  /*17830*/  LDL R187, [R1+0x69c] ;  /* 0x00069c0001bb7983 */ /* 0x000ea80000100800 */
[----:B------:R3:W4:Y:S02]  /*17840*/  @!P1 LDG.E.U16 R182, desc[UR40][R172.64] ;  /* 0x00000028acb69981 */ /* 0x000724000c1e1500 */
[----:B---3--:R-:W-:Y:S02]  /*17850*/  @!P1 IMAD.MOV.U32 R172, RZ, RZ, R185 ;  /* 0x000000ffffac9224 */ /* 0x008fe400078e00b9 */
[----:B------:R-:W-:Y:S01]  /*17860*/  @!P1 IMAD.MOV.U32 R173, RZ, RZ, R186 ;  /* 0x000000ffffad9224 */ /* 0x000fe200078e00ba */
[----:B------:R-:W3:Y:S04]  /*17870*/  LDL R185, [R1+0x680] ;  /* 0x0006800001b97983 */ /* 0x000ee80000100800 */
[----:B------:R-:W4:Y:S01]  /*17880*/  LDL R186, [R1+0x67c] ;  /* 0x00067c0001ba7983 */ /* 0x000f220000100800 */
[----:B0-----:R-:W-:-:S03]  /*17890*/  @!P1 IMAD.MOV.U32 R170, RZ, RZ, R184 ;  /* 0x000000ffffaa9224 */ /* 0x001fc600078e00b8 */
[----:B------:R-:W4:Y:S01]  /*178a0*/  LDL R184, [R1+0x640] ;  /* 0x0006400001b87983 */ /* 0x000f220000100800 */
[----:B------:R-:W-:-:S03]  /*178b0*/  @!P1 IMAD.MOV.U32 R171, RZ, RZ, R190 ;  /* 0x000000ffffab9224 */ /* 0x000fc600078e00be */
[----:B------:R-:W4:Y:S01]  /*178c0*/  LDL R190, [R1+0x63c] ;  /* 0x00063c0001be7983 */ /* 0x000f220000100800 */
[----:B------:R-:W-:-:S06]  /*178d0*/  PRMT R180, RZ, 0x7610, R180 ;  /* 0x00007610ffb47816 */ /* 0x000fcc00000000b4 */
[----:B------:R0:W4:Y:S04]  /*178e0*/  @!P1 LDG.E.U16 R180, desc[UR40][R170.64] ;  /* 0x00000028aab49981 */ /* 0x000128000c1e1500 */
[----:B------:R-:W-:Y:S04]  /*178f0*/  STS.U16 [R0+UR6+0x20e00], R169 ;  /* 0x020e00a900007988 */ /* 0x000fe80008000406 */
[----:B------:R3:W-:Y:S01]  /*17900*/  STS.U16 [R0+UR6+0x21200], R168 ;  /* 0x021200a800007988 */ /* 0x0007e20008000406 */
[----:B0-----:R-:W-:-:S03]  /*17910*/  @!P1 IMAD.MOV.U32 R170, RZ, RZ, R2 ;  /* 0x000000ffffaa9224 */ /* 0x001fc600078e0002 */
[----:B------:R-:W4:Y:S01]  /*17920*/  LDL R2, [R1+0x620] ;  /* 0x0006200001027983 */ /* 0x000f220000100800 */
[----:B------:R-:W-:-:S03]  /*17930*/  PRMT R197, RZ, 0x7610, R197 ;  /* 0x00007610ffc57816 */ /* 0x000fc600000000c5 */
[----:B------:R-:W-:Y:S04]  /*17940*/  STS.U16 [R0+UR6+0x21600], R167 ;  /* 0x021600a700007988 */ /* 0x000fe80008000406 */
[----:B------:R0:W-:Y:S04]  /*17950*/  STS.U16 [R0+UR6+0x21a00], R166 ;  /* 0x021a00a600007988 */ /* 0x0001e80008000406 */
[----:B------:R1:W4:Y:S02]  /*17960*/  @!P1 LDG.E.U16 R197, desc[UR40][R174.64] ;  /* 0x00000028aec59981 */ /* 0x000324000c1e1500 */
[----:B-1----:R-:W-:-:S02]  /*17970*/  @!P1 IMAD.MOV.U32 R174, RZ, RZ, R191 ;  /* 0x000000ffffae9224 */ /* 0x002fc400078e00bf */
[----:B------:R-:W4:Y:S01]  /*17980*/  LDL R191, [R1+0x660] ;  /* 0x0006600001bf7983 */ /* 0x000f220000100800 */
[----:B--2---:R-:W-:-:S03]  /*17990*/  @!P1 IMAD.MOV.U32 R171, RZ, RZ, R187 ;  /* 0x000000ffffab9224 */ /* 0x004fc600078e00bb */
[----:B------:R-:W2:Y:S01]  /*179a0*/  LDL R187, [R1+0x61c] ;  /* 0x00061c0001bb7983 */ /* 0x000ea20000100800 */
[----:B---3--:R-:W-:-:S03]  /*179b0*/  @!P1 IMAD.MOV.U32 R168, RZ, RZ, R185 ;  /* 0x000000ffffa89224 */ /* 0x008fc600078e00b9 */
[----:B------:R-:W3:Y:S01]  /*179c0*/  LDL R185, [R1+0x600] ;  /* 0x0006000001b97983 */ /* 0x000ee20000100800 */
[----:B----4-:R-:W-:-:S03]  /*179d0*/  @!P1 IMAD.MOV.U32 R169, RZ, RZ, R186 ;  /* 0x000000ffffa99224 */ /* 0x010fc600078e00ba */
[----:B------:R-:W4:Y:S01]  /*179e0*/  LDL R186, [R1+0x5fc] ;  /* 0x0005fc0001ba7983 */ /* 0x000f220000100800 */
[----:B0-----:R-:W-:-:S03]  /*179f0*/  @!P1 IMAD.MOV.U32 R166, RZ, RZ, R184 ;  /* 0x000000ffffa69224 */ /* 0x001fc600078e00b8 */
[----:B------:R-:W4:Y:S01]  /*17a00*/  LDL R184, [R1+0x5e0] ;  /* 0x0005e00001b87983 */ /* 0x000f220000100800 */
[----:B------:R-:W-:-:S03]  /*17a10*/  @!P1 IMAD.MOV.U32 R167, RZ, RZ, R190 ;  /* 0x000000ffffa79224 */ /* 0x000fc600078e00be */
[----:B------:R-:W4:Y:S01]  /*17a20*/  LDL R190, [R1+0x5dc] ;  /* 0x0005dc0001be7983 */ /* 0x000f220000100800 */
[----:B------:R-:W-:-:S04]  /*17a30*/  @!P1 LOP3.LUT R177, R177, R176, RZ, 0x3c, !PT ;  /* 0x000000b0b1b19212 */ /* 0x000fc800078e3cff */
[C---:B------:R-:W-:Y:S02]  /*17a40*/  @!P1 LOP3.LUT R176, R177.reuse, R176, RZ, 0x3c, !PT ;  /* 0x000000b0b1b09212 */ /* 0x040fe400078e3cff */
[----:B------:R-:W-:Y:S02]  /*17a50*/  PRMT R222, RZ, 0x7610, R222 ;  /* 0x00007610ffde7816 */ /* 0x000fe400000000de */
[----:B------:R-:W-:-:S05]  /*17a60*/  @!P1 LOP3.LUT R177, R177, R176, RZ, 0x3c, !PT ;  /* 0x000000b0b1b19212 */ /* 0x000fca00078e3cff */
[----:B------:R0:W4:Y:S01]  /*17a70*/  @!P1 LDG.E.U16 R222, desc[UR40][R176.64] ;  /* 0x00000028b0de9981 */ /* 0x000122000c1e1500 */
[----:B------:R-:W-:Y:S02]  /*17a80*/  PRMT R183, RZ, 0x7610, R183 ;  /* 0x00007610ffb77816 */ /* 0x000fe400000000b7 */
[----:B0-----:R-:W-:Y:S01]  /*17a90*/  PRMT R176, RZ, 0x7610, R176 ;  /* 0x00007610ffb07816 */ /* 0x001fe200000000b0 */
[----:B------:R-:W-:Y:S02]  /*17aa0*/  @!P1 IMAD.MOV.U32 R175, RZ, RZ, R248 ;  /* 0x000000ffffaf9224 */ /* 0x000fe400078e00f8 */
[----:B------:R-:W4:Y:S04]  /*17ab0*/  LDL R248, [R1+0x65c] ;  /* 0x00065c0001f87983 */ /* 0x000f280000100800 */
[----:B------:R0:W4:Y:S01]  /*17ac0*/  @!P1 LDG.E.U16 R176, desc[UR40][R166.64] ;  /* 0x00000028a6b09981 */ /* 0x000122000c1e1500 */
[----:B------:R-:W-:-:S03]  /*17ad0*/  PRMT R228, RZ, 0x7610, R228 ;  /* 0x00007610ffe47816 */ /* 0x000fc600000000e4 */
[----:B------:R1:W4:Y:S04]  /*17ae0*/  @!P1 LDG.E.U16 R183, desc[UR40][R174.64] ;  /* 0x00000028aeb79981 */ /* 0x000328000c1e1500 */
[----:B------:R-:W-:Y:S01]  /*17af0*/  STS.U16 [R0+UR6+0x21e00], R165 ;  /* 0x021e00a500007988 */ /* 0x000fe20008000406 */
[----:B0-----:R-:W-:-:S03]  /*17b00*/  @!P1 IMAD.MOV.U32 R166, RZ, RZ, R2 ;  /* 0x000000ffffa69224 */ /* 0x001fc600078e0002 */
[----:B------:R-:W4:Y:S01]  /*17b10*/  LDL R2, [R1+0x5c0] ;  /* 0x0005c00001027983 */ /* 0x000f220000100800 */
[----:B-1----:R-:W-:-:S03]  /*17b20*/  PRMT R174, RZ, 0x7610, R174 ;  /* 0x00007610ffae7816 */ /* 0x002fc600000000ae */
[----:B------:R3:W-:Y:S04]  /*17b30*/  STS.U16 [R0+UR6+0x22200], R164 ;  /* 0x022200a400007988 */ /* 0x0007e80008000406 */
[----:B------:R0:W4:Y:S02]  /*17b40*/  @!P1 LDG.E.U16 R228, desc[UR40][R178.64] ;  /* 0x00000028b2e49981 */ /* 0x000124000c1e1500 */
[----:B0-----:R-:W-:-:S06]  /*17b50*/  PRMT R178, RZ, 0x7610, R178 ;  /* 0x00007610ffb27816 */ /* 0x001fcc00000000b2 */
[----:B------:R0:W4:Y:S02]  /*17b60*/  @!P1 LDG.E.U16 R178, desc[UR40][R168.64] ;  /* 0x00000028a8b29981 */ /* 0x000124000c1e1500 */
[----:B0-----:R-:W-:Y:S02]  /*17b70*/  @!P1 IMAD.MOV.U32 R168, RZ, RZ, R191 ;  /* 0x000000ffffa89224 */ /* 0x001fe400078e00bf */
[----:B------:R-:W4:Y:S01]  /*17b80*/  LDL R191, [R1+0x5a0] ;  /* 0x0005a00001bf7983 */ /* 0x000f220000100800 */
[----:B--2---:R-:W-:-:S03]  /*17b90*/  @!P1 IMAD.MOV.U32 R167, RZ, RZ, R187 ;  /* 0x000000ffffa79224 */ /* 0x004fc600078e00bb */
[----:B------:R-:W2:Y:S01]  /*17ba0*/  LDL R187, [R1+0x5bc] ;  /* 0x0005bc0001bb7983 */ /* 0x000ea20000100800 */
[----:B---3--:R-:W-:-:S03]  /*17bb0*/  @!P1 IMAD.MOV.U32 R164, RZ, RZ, R185 ;  /* 0x000000ffffa49224 */ /* 0x008fc600078e00b9 */
[----:B------:R-:W3:Y:S01]  /*17bc0*/  LDL R185, [R1+0x580] ;  /* 0x0005800001b97983 */ /* 0x000ee20000100800 */
[----:B----4-:R-:W-:-:S03]  /*17bd0*/  @!P1 IMAD.MOV.U32 R165, RZ, RZ, R186 ;  /* 0x000000ffffa59224 */ /* 0x010fc600078e00ba */
[----:B------:R-:W4:Y:S04]  /*17be0*/  LDL R186, [R1+0x57c] ;  /* 0x00057c0001ba7983 */ /* 0x000f280000100800 */
[----:B------:R0:W4:Y:S02]  /*17bf0*/  @!P1 LDG.E.U16 R174, desc[UR40][R164.64] ;  /* 0x00000028a4ae9981 */ /* 0x000124000c1e1500 */
[----:B0-----:R-:W-:Y:S02]  /*17c00*/  @!P1 IMAD.MOV.U32 R164, RZ, RZ, R184 ;  /* 0x000000ffffa49224 */ /* 0x001fe400078e00b8 */
[----:B------:R-:W4:Y:S01]  /*17c10*/  LDL R184, [R1+0x560] ;  /* 0x0005600001b87983 */ /* 0x000f220000100800 */
[----:B------:R-:W-:-:S03]  /*17c20*/  @!P1 IMAD.MOV.U32 R165, RZ, RZ, R190 ;  /* 0x000000ffffa59224 */ /* 0x000fc600078e00be */
[----:B------:R-:W4:Y:S01]  /*17c30*/  LDL R190, [R1+0x55c] ;  /* 0x00055c0001be7983 */ /* 0x000f220000100800 */
[----:B------:R-:W-:-:S03]  /*17c40*/  PRMT R179, RZ, 0x7610, R179 ;  /* 0x00007610ffb37816 */ /* 0x000fc600000000b3 */
[----:B------:R-:W-:Y:S04]  /*17c50*/  STS.U16 [R0+UR6+0x22600], R163 ;  /* 0x022600a300007988 */ /* 0x000fe80008000406 */
[----:B------:R0:W-:Y:S01]  /*17c60*/  STS.U16 [R0+UR6+0x22a00], R162 ;  /* 0x022a00a200007988 */ /* 0x0001e20008000406 */
[----:B------:R-:W-:-:S03]  /*17c70*/  PRMT R181, RZ, 0x7610, R181 ;  /* 0x00007610ffb57816 */ /* 0x000fc600000000b5 */
[----:B------:R1:W4:Y:S01]  /*17c80*/  @!P1 LDG.E.U16 R179, desc[UR40][R170.64] ;  /* 0x00000028aab39981 */ /* 0x000322000c1e1500 */
[----:B------:R-:W-:-:S03]  /*17c90*/  @!P1 IMAD.MOV.U32 R169, RZ, RZ, R248 ;  /* 0x000000ffffa99224 */ /* 0x000fc600078e00f8 */
[----:B------:R-:W4:Y:S04]  /*17ca0*/  LDL R248, [R1+0x59c] ;  /* 0x00059c0001f87983 */ /* 0x000f280000100800 */
[----:B------:R-:W-:Y:S01]  /*17cb0*/  STS.U16 [R0+UR6+0x22e00], R161 ;  /* 0x022e00a100007988 */ /* 0x000fe20008000406 */
[----:B-1----:R-:W-:Y:S01]  /*17cc0*/  PRMT R170, RZ, 0x7610, R170 ;  /* 0x00007610ffaa7816 */ /* 0x002fe200000000aa */
[----:B0-----:R-:W-:Y:S02]  /*17cd0*/  @!P1 IMAD.MOV.U32 R162, RZ, RZ, R2 ;  /* 0x000000ffffa29224 */ /* 0x001fe400078e0002 */
[----:B------:R0:W4:Y:S04]  /*17ce0*/  @!P1 LDG.E.U16 R181, desc[UR40][R172.64] ;  /* 0x00000028acb59981 */ /* 0x000128000c1e1500 */
[----:B------:R-:W4:Y:S04]  /*17cf0*/  LDL R2, [R1+0x540] ;  /* 0x0005400001027983 */ /* 0x000f280000100800 */
[----:B------:R3:W-:Y:S01]  /*17d00*/  STS.U16 [R0+UR6+0x23200], R160 ;  /* 0x023200a000007988 */ /* 0x0007e20008000406 */
[----:B0-----:R-:W-:Y:S01]  /*17d10*/  PRMT R172, RZ, 0x7610, R172 ;  /* 0x00007610ffac7816 */ /* 0x001fe200000000ac */
[----:B--2---:R-:W-:-:S02]  /*17d20*/  @!P1 IMAD.MOV.U32 R163, RZ, RZ, R187 ;  /* 0x000000ffffa39224 */ /* 0x004fc400078e00bb */
[----:B------:R-:W2:Y:S04]  /*17d30*/  LDL R187, [R1+0x53c] ;  /* 0x00053c0001bb7983 */ /* 0x000ea80000100800 */
[----:B------:R0:W2:Y:S01]  /*17d40*/  @!P1 LDG.E.U16 R172, desc[UR40][R162.64] ;  /* 0x00000028a2ac9981 */ /* 0x0000a2000c1e1500 */
[----:B---3--:R-:W-:-:S03]  /*17d50*/  @!P1 IMAD.MOV.U32 R160, RZ, RZ, R185 ;  /* 0x000000ffffa09224 */ /* 0x008fc600078e00b9 */
[----:B------:R-:W3:Y:S01]  /*17d60*/  LDL R185, [R1+0x520] ;  /* 0x0005200001b97983 */ /* 0x000ee20000100800 */
[----:B----4-:R-:W-:-:S03]  /*17d70*/  @!P1 IMAD.MOV.U32 R161, RZ, RZ, R186 ;  /* 0x000000ffffa19224 */ /* 0x010fc600078e00ba */
[----:B------:R-:W4:Y:S04]  /*17d80*/  LDL R186, [R1+0x51c] ;  /* 0x00051c0001ba7983 */ /* 0x000f280000100800 */
[----:B------:R1:W4:Y:S01]  /*17d90*/  @!P1 LDG.E.U16 R170, desc[UR40][R160.64] ;  /* 0x00000028a0aa9981 */ /* 0x000322000c1e1500 */
[----:B0-----:R-:W-:-:S03]  /*17da0*/  @!P1 IMAD.MOV.U32 R162, RZ, RZ, R191 ;  /* 0x000000ffffa29224 */ /* 0x001fc600078e00bf */
[----:B------:R-:W4:Y:S01]  /*17db0*/  LDL R191, [R1+0x4fc] ;  /* 0x0004fc0001bf7983 */ /* 0x000f220000100800 */
[----:B-1----:R-:W-:-:S03]  /*17dc0*/  @!P1 IMAD.MOV.U32 R160, RZ, RZ, R184 ;  /* 0x000000ffffa09224 */ /* 0x002fc600078e00b8 */
[----:B------:R-:W4:Y:S01]  /*17dd0*/  LDL R184, [R1+0x500] ;  /* 0x0005000001b87983 */ /* 0x000f220000100800 */
[----:B------:R-:W-:-:S03]  /*17de0*/  @!P1 IMAD.MOV.U32 R161, RZ, RZ, R190 ;  /* 0x000000ffffa19224 */ /* 0x000fc600078e00be */
[----:B------:R-:W4:Y:S01]  /*17df0*/  LDL R190, [R1+0x3bc] ;  /* 0x0003bc0001be7983 */ /* 0x000f220000100800 */
[----:B------:R-:W-:-:S03]  /*17e00*/  PRMT R177, RZ, 0x7610, R177 ;  /* 0x00007610ffb17816 */ /* 0x000fc600000000b1 */
[----:B------:R-:W-:Y:S04]  /*17e10*/  STS.U16 [R0+UR6+0x23600], R159 ;  /* 0x0236009f00007988 */ /* 0x000fe80008000406 */
[----:B------:R0:W-:Y:S04]  /*17e20*/  STS.U16 [R0+UR6+0x23a00], R158 ;  /* 0x023a009e00007988 */ /* 0x0001e80008000406 */
[----:B------:R1:W4:Y:S01]  /*17e30*/  @!P1 LDG.E.U16 R177, desc[UR40][R168.64] ;  /* 0x00000028a8b19981 */ /* 0x000322000c1e1500 */
[----:B------:R-:W-:-:S03]  /*17e40*/  @!P1 IMAD.MOV.U32 R163, RZ, RZ, R248 ;  /* 0x000000ffffa39224 */ /* 0x000fc600078e00f8 */
[----:B------:R2:W-:Y:S01]  /*17e50*/  STS.U16 [R0+UR6+0x23e00], R157 ;  /* 0x023e009d00007988 */ /* 0x0005e20008000406 */
[----:B-1----:R-:W-:Y:S01]  /*17e60*/  PRMT R168, RZ, 0x7610, R168 ;  /* 0x00007610ffa87816 */ /* 0x002fe200000000a8 */
[----:B0-----:R-:W-:Y:S01]  /*17e70*/  @!P1 IMAD.MOV.U32 R158, RZ, RZ, R2 ;  /* 0x000000ffff9e9224 */ /* 0x001fe200078e0002 */
[----:B------:R-:W-:Y:S01]  /*17e80*/  PRMT R175, RZ, 0x7610, R175 ;  /* 0x00007610ffaf7816 */ /* 0x000fe200000000af */
[----:B------:R0:W-:Y:S05]  /*17e90*/  STS.U16 [R6+UR6], R156 ;  /* 0x0000009c06007988 */ /* 0x0001ea0008000406 */
[----:B------:R1:W4:Y:S02]  /*17ea0*/  @!P1 LDG.E.U16 R175, desc[UR40][R166.64] ;  /* 0x00000028a6af9981 */ /* 0x000324000c1e1500 */
[----:B-1----:R-:W-:Y:S01]  /*17eb0*/  PRMT R166, RZ, 0x7610, R166 ;  /* 0x00007610ffa67816 */ /* 0x002fe200000000a6 */
[----:B--2---:R-:W-:-:S02]  /*17ec0*/  @!P1 IMAD.MOV.U32 R159, RZ, RZ, R187 ;  /* 0x000000ffff9f9224 */ /* 0x004fc400078e00bb */
[----:B------:R-:W2:Y:S04]  /*17ed0*/  LDL R187, [R1+0x3c0] ;  /* 0x0003c00001bb7983 */ /* 0x000ea80000100800 */
[----:B------:R-:W2:Y:S04]  /*17ee0*/  LDL.LU R2, [R1+0x20] ;  /* 0x0000200001027983 */ /* 0x000ea80000300800 */
[----:B------:R-:W2:Y:S04]  /*17ef0*/  LDL.LU R0, [R1+0x3c] ;  /* 0x00003c0001007983 */ /* 0x000ea80000300800 */
[----:B------:R-:W2:Y:S04]  /*17f00*/  LDL R250, [R1+0x39c] ;  /* 0x00039c0001fa7983 */ /* 0x000ea80000100800 */
[----:B------:R-:W2:Y:S04]  /*17f10*/  LDL R248, [R1+0x3a0] ;  /* 0x0003a00001f87983 */ /* 0x000ea80000100800 */
[----:B------:R3:W2:Y:S02]  /*17f20*/  @!P1 LDG.E.U16 R168, desc[UR40][R158.64] ;  /* 0x000000289ea89981 */ /* 0x0006a4000c1e1500 */
[----:B---3--:R-:W-:-:S02]  /*17f30*/  @!P1 IMAD.MOV.U32 R158, RZ, RZ, R185 ;  /* 0x000000ffff9e9224 */ /* 0x008fc400078e00b9 */
[----:B----4-:R-:W-:Y:S01]  /*17f40*/  @!P1 IMAD.MOV.U32 R159, RZ, RZ, R186 ;  /* 0x000000ffff9f9224 */ /* 0x010fe200078e00ba */
[----:B------:R-:W3:Y:S04]  /*17f50*/  LDL R185, [R1+0x380] ;  /* 0x0003800001b97983 */ /* 0x000ee80000100800 */
[----:B------:R-:W4:Y:S01]  /*17f60*/  LDL R186, [R1+0x37c] ;  /* 0x00037c0001ba7983 */ /* 0x000f220000100800 */
[----:B0-----:R-:W-:-:S03]  /*17f70*/  @!P1 IMAD.MOV.U32 R156, RZ, RZ, R184 ;  /* 0x000000ffff9c9224 */ /* 0x001fc600078e00b8 */
[----:B------:R-:W4:Y:S01]  /*17f80*/  LDL R184, [R1+0x360] ;  /* 0x0003600001b87983 */ /* 0x000f220000100800 */
[----:B------:R-:W-:-:S03]  /*17f90*/  @!P1 IMAD.MOV.U32 R157, RZ, RZ, R191 ;  /* 0x000000ffff9d9224 */ /* 0x000fc600078e00bf */
[----:B------:R-:W4:Y:S04]  /*17fa0*/  LDL R191, [R1+0x35c] ;  /* 0x00035c0001bf7983 */ /* 0x000f280000100800 */
[----:B------:R0:W4:Y:S02]  /*17fb0*/  @!P1 LDG.E.U16 R166, desc[UR40][R156.64] ;  /* 0x000000289ca69981 */ /* 0x000124000c1e1500 */
[----:B0-----:R-:W-:Y:S02]  /*17fc0*/  @!P1 IMAD.MOV.U32 R157, RZ, RZ, R190 ;  /* 0x000000ffff9d9224 */ /* 0x001fe400078e00be */
[----:B------:R-:W4:Y:S01]  /*17fd0*/  LDL R190, [R1+0x33c] ;  /* 0x00033c0001be7983 */ /* 0x000f220000100800 */
[----:B------:R-:W-:-:S03]  /*17fe0*/  PRMT R173, RZ, 0x7610, R173 ;  /* 0x00007610ffad7816 */ /* 0x000fc600000000ad */
[----:B------:R0:W-:Y:S04]  /*17ff0*/  STS.U16 [R6+UR6+0x400], R155 ;  /* 0x0004009b06007988 */ /* 0x0001e80008000406 */
[----:B------:R1:W4:Y:S04]  /*18000*/  @!P1 LDG.E.U16 R173, desc[UR40][R164.64] ;  /* 0x00000028a4ad9981 */ /* 0x000328000c1e1500 */
[----:B------:R0:W-:Y:S01]  /*18010*/  STS.U16 [R6+UR6+0x800], R154 ;  /* 0x0008009a06007988 */ /* 0x0001e20008000406 */
[----:B-1----:R-:W-:-:S03]  /*18020*/  PRMT R164, RZ, 0x7610, R164 ;  /* 0x00007610ffa47816 */ /* 0x002fc600000000a4 */
[----:B------:R1:W-:Y:S01]  /*18030*/  STS.U16 [R6+UR6+0x1000], R152 ;  /* 0x0010009806007988 */ /* 0x0003e20008000406 */
[----:B------:R-:W-:-:S03]  /*18040*/  PRMT R171, RZ, 0x7610, R171 ;  /* 0x00007610ffab7816 */ /* 0x000fc600000000ab */
[----:B------:R1:W-:Y:S04]  /*18050*/  STS.U16 [R6+UR6+0xc00], R153 ;  /* 0x000c009906007988 */ /* 0x0003e80008000406 */
[----:B------:R0:W4:Y:S02]  /*18060*/  @!P1 LDG.E.U16 R171, desc[UR40][R162.64] ;  /* 0x00000028a2ab9981 */ /* 0x000124000c1e1500 */
[----:B0-----:R-:W-:Y:S01]  /*18070*/  PRMT R162, RZ, 0x7610, R162 ;  /* 0x00007610ffa27816 */ /* 0x001fe200000000a2 */
[----:B--2---:R-:W-:Y:S02]  /*18080*/  @!P1 IMAD.MOV.U32 R156, RZ, RZ, R187 ;  /* 0x000000ffff9c9224 */ /* 0x004fe400078e00bb */
[----:B------:R-:W2:Y:S01]  /*18090*/  LDL R187, [R1+0x340] ;  /* 0x0003400001bb7983 */ /* 0x000ea20000100800 */
[----:B------:R-:W-:-:S03]  /*180a0*/  @!P1 IMAD.MOV.U32 R155, RZ, RZ, R250 ;  /* 0x000000ffff9b9224 */ /* 0x000fc600078e00fa */
[----:B------:R-:W2:Y:S01]  /*180b0*/  LDL R250, [R1+0x2dc] ;  /* 0x0002dc0001fa7983 */ /* 0x000ea20000100800 */
[----:B------:R-:W-:-:S03]  /*180c0*/  @!P1 IMAD.MOV.U32 R154, RZ, RZ, R248 ;  /* 0x000000ffff9a9224 */ /* 0x000fc600078e00f8 */
[----:B------:R-:W2:Y:S04]  /*180d0*/  LDL R248, [R1+0x2e0] ;  /* 0x0002e00001f87983 */ /* 0x000ea80000100800 */
[----:B------:R3:W2:Y:S02]  /*180e0*/  @!P1 LDG.E.U16 R164, desc[UR40][R154.64] ;  /* 0x000000289aa49981 */ /* 0x0006a4000c1e1500 */
[----:B---3--:R-:W-:Y:S02]  /*180f0*/  @!P1 IMAD.MOV.U32 R154, RZ, RZ, R185 ;  /* 0x000000ffff9a9224 */ /* 0x008fe400078e00b9 */
[----:B------:R-:W3:Y:S01]  /*18100*/  LDL R185, [R1+0x320] ;  /* 0x0003200001b97983 */ /* 0x000ee20000100800 */
[----:B----4-:R-:W-:-:S03]  /*18110*/  @!P1 IMAD.MOV.U32 R155, RZ, RZ, R186 ;  /* 0x000000ffff9b9224 */ /* 0x010fc600078e00ba */
[----:B------:R-:W4:Y:S01]  /*18120*/  LDL R186, [R1+0x31c] ;  /* 0x00031c0001ba7983 */ /* 0x000f220000100800 */
[----:B-1----:R-:W-:-:S03]  /*18130*/  @!P1 IMAD.MOV.U32 R152, RZ, RZ, R184 ;  /* 0x000000ffff989224 */ /* 0x002fc600078e00b8 */
[----:B------:R-:W4:Y:S01]  /*18140*/  LDL R184, [R1+0x300] ;  /* 0x0003000001b87983 */ /* 0x000f220000100800 */
[----:B------:R-:W-:-:S03]  /*18150*/  @!P1 IMAD.MOV.U32 R153, RZ, RZ, R191 ;  /* 0x000000ffff999224 */ /* 0x000fc600078e00bf */
[----:B------:R-:W4:Y:S04]  /*18160*/  LDL R191, [R1+0x2fc] ;  /* 0x0002fc0001bf7983 */ /* 0x000f280000100800 */
[----:B------:R0:W4:Y:S02]  /*18170*/  @!P1 LDG.E.U16 R162, desc[UR40][R152.64] ;  /* 0x0000002898a29981 */ /* 0x000124000c1e1500 */
[----:B0-----:R-:W-:Y:S02]  /*18180*/  @!P1 IMAD.MOV.U32 R153, RZ, RZ, R190 ;  /* 0x000000ffff999224 */ /* 0x001fe400078e00be */
[----:B------:R-:W4:Y:S01]  /*18190*/  LDL R190, [R1+0x2bc] ;  /* 0x0002bc0001be7983 */ /* 0x000f220000100800 */
[----:B------:R-:W-:-:S03]  /*181a0*/  PRMT R169, RZ, 0x7610, R169 ;  /* 0x00007610ffa97816 */ /* 0x000fc600000000a9 */
[----:B------:R-:W-:Y:S04]  /*181b0*/  STS.U16 [R6+UR6+0x1400], R23 ;  /* 0x0014001706007988 */ /* 0x000fe80008000406 */
[----:B------:R0:W4:Y:S04]  /*181c0*/  @!P1 LDG.E.U16 R169, desc[UR40][R160.64] ;  /* 0x00000028a0a99981 */ /* 0x000128000c1e1500 */
[----:B------:R-:W-:Y:S01]  /*181d0*/  STS.U16 [R6+UR6+0x1800], R22 ;  /* 0x0018001606007988 */ /* 0x000fe20008000406 */
[----:B------:R-:W-:Y:S02]  /*181e0*/  PRMT R167, RZ, 0x7610, R167 ;  /* 0x00007610ffa77816 */ /* 0x000fe400000000a7 */
[----:B0-----:R-:W-:-:S04]  /*181f0*/  PRMT R160, RZ, 0x7610, R160 ;  /* 0x00007610ffa07816 */ /* 0x001fc800000000a0 */
[----:B------:R0:W4:Y:S04]  /*18200*/  @!P1 LDG.E.U16 R167, desc[UR40][R158.64] ;  /* 0x000000289ea79981 */ /* 0x000128000c1e1500 */
[----:B------:R1:W-:Y:S04]  /*18210*/  STS.U16 [R6+UR6+0x1c00], R21 ;  /* 0x001c001506007988 */ /* 0x0003e80008000406 */
[----:B------:R1:W-:Y:S01]  /*18220*/  STS.U16 [R6+UR6+0x2000], R20 ;  /* 0x0020001406007988 */ /* 0x0003e20008000406 */
[----:B0-----:R-:W-:Y:S01]  /*18230*/  PRMT R158, RZ, 0x7610, R158 ;  /* 0x00007610ff9e7816 */ /* 0x001fe2000000009e */
[----:B--2---:R-:W-:-:S02]  /*18240*/  @!P1 IMAD.MOV.U32 R152, RZ, RZ, R187 ;  /* 0x000000ffff989224 */ /* 0x004fc400078e00bb */
[----:B------:R-:W2:Y:S01]  /*18250*/  LDL R187, [R1+0x2c0] ;  /* 0x0002c00001bb7983 */ /* 0x000ea20000100800 */
[----:B-1----:R-:W-:Y:S01]  /*18260*/  @!P1 IMAD.MOV.U32 R21, RZ, RZ, R250 ;  /* 0x000000ffff159224 */ /* 0x002fe200078e00fa */
[----:B------:R-:W-:Y:S02]  /*18270*/  PRMT R165, RZ, 0x7610, R165 ;  /* 0x00007610ffa57816 */ /* 0x000fe400000000a5 */
[----:B------:R-:W-:Y:S01]  /*18280*/  STS.U16 [R6+UR6+0x2400], R19 ;  /* 0x0024001306007988 */ /* 0x000fe20008000406 */
[----:B------:R-:W-:-:S03]  /*18290*/  @!P1 IMAD.MOV.U32 R20, RZ, RZ, R248 ;  /* 0x000000ffff149224 */ /* 0x000fc600078e00f8 */
[----:B------:R0:W-:Y:S04]  /*182a0*/  STS.U16 [R6+UR6+0x2800], R18 ;  /* 0x0028001206007988 */ /* 0x0001e80008000406 */
[----:B------:R-:W2:Y:S04]  /*182b0*/  @!P1 LDG.E.U16 R158, desc[UR40][R20.64] ;  /* 0x00000028149e9981 */ /* 0x000ea8000c1e1500 */
[----:B------:R-:W2:Y:S04]  /*182c0*/  @!P1 LDG.E.U16 R165, desc[UR40][R156.64] ;  /* 0x000000289ca59981 */ /* 0x000ea8000c1e1500 */
[----:B------:R-:W2:Y:S01]  /*182d0*/  LDL R250, [R1+0x21c] ;  /* 0x00021c0001fa7983 */ /* 0x000ea20000100800 */
[----:B---3--:R-:W-:-:S03]  /*182e0*/  @!P1 IMAD.MOV.U32 R22, RZ, RZ, R185 ;  /* 0x000000ffff169224 */ /* 0x008fc600078e00b9 */
[----:B------:R-:W3:Y:S01]  /*182f0*/  LDL R248, [R1+0x220] ;  /* 0x0002200001f87983 */ /* 0x000ee20000100800 */
[----:B----4-:R-:W-:-:S03]  /*18300*/  @!P1 IMAD.MOV.U32 R23, RZ, RZ, R186 ;  /* 0x000000ffff179224 */ /* 0x010fc600078e00ba */
[----:B------:R-:W0:Y:S04]  /*18310*/  LDL R185, [R1+0x2a0] ;  /* 0x0002a00001b97983 */ /* 0x000e280000100800 */
[----:B------:R-:W4:Y:S04]  /*18320*/  LDL R186, [R1+0x29c] ;  /* 0x00029c0001ba7983 */ /* 0x000f280000100800 */
[----:B------:R1:W3:Y:S02]  /*18330*/  @!P1 LDG.E.U16 R160, desc[UR40][R22.64] ;  /* 0x0000002816a09981 */ /* 0x0002e4000c1e1500 */
[----:B-1----:R-:W-:-:S02]  /*18340*/  @!P1 IMAD.MOV.U32 R22, RZ, RZ, R184 ;  /* 0x000000ffff169224 */ /* 0x002fc400078e00b8 */
[----:B------:R-:W3:Y:S01]  /*18350*/  LDL R184, [R1+0x280] ;  /* 0x0002800001b87983 */ /* 0x000ee20000100800 */
[----:B------:R-:W-:-:S03]  /*18360*/  @!P1 IMAD.MOV.U32 R23, RZ, RZ, R191 ;  /* 0x000000ffff179224 */ /* 0x000fc600078e00bf */
[----:B------:R-:W3:Y:S01]  /*18370*/  LDL R191, [R1+0x27c] ;  /* 0x00027c0001bf7983 */ /* 0x000ee20000100800 */
[----:B------:R-:W-:-:S03]  /*18380*/  @!P1 IMAD.MOV.U32 R21, RZ, RZ, R190 ;  /* 0x000000ffff159224 */ /* 0x000fc600078e00be */
[----:B------:R-:W3:Y:S01]  /*18390*/  LDL R190, [R1+0x25c] ;  /* 0x00025c0001be7983 */ /* 0x000ee20000100800 */
[----:B------:R-:W-:-:S03]  /*183a0*/  PRMT R156, RZ, 0x7610, R156 ;  /* 0x00007610ff9c7816 */ /* 0x000fc6000000009c */
[----:B------:R1:W-:Y:S01]  /*183b0*/  STS.U16 [R6+UR6+0x2c00], R17 ;  /* 0x002c001106007988 */ /* 0x0003e20008000406 */
[----:B--2---:R-:W-:-:S03]  /*183c0*/  @!P1 IMAD.MOV.U32 R20, RZ, RZ, R187 ;  /* 0x000000ffff149224 */ /* 0x004fc600078e00bb */
[----:B------:R-:W2:Y:S01]  /*183d0*/  LDL R187, [R1+0x260] ;  /* 0x0002600001bb7983 */ /* 0x000ea20000100800 */
[----:B0-----:R-:W-:-:S03]  /*183e0*/  @!P1 IMAD.MOV.U32 R18, RZ, RZ, R185 ;  /* 0x000000ffff129224 */ /* 0x001fc600078e00b9 */
        /* <DEDUP_REMOVED lines=8> */
[----:B-1----:R-:W-:-:S03]  /*18470*/  @!P1 IMAD.MOV.U32 R17, RZ, RZ, R190 ;  /* 0x000000ffff119224 */ /* 0x002fc600078e00be */
[----:B------:R-:W3:Y:S01]  /*18480*/  LDL R190, [R1+0x1dc] ;  /* 0x0001dc0001be7983 */ /* 0x000ee20000100800 */
[----:B------:R-:W-:Y:S02]  /*18490*/  PRMT R163, RZ, 0x7610, R163 ;  /* 0x00007610ffa37816 */ /* 0x000fe400000000a3 */
[----:B------:R-:W-:Y:S01]  /*184a0*/  PRMT R161, RZ, 0x7610, R161 ;  /* 0x00007610ffa17816 */ /* 0x000fe200000000a1 */
[----:B------:R-:W-:Y:S04]  /*184b0*/  STS.U16 [R6+UR6+0x3000], R16 ;  /* 0x0030001006007988 */ /* 0x000fe80008000406 */
[----:B------:R0:W3:Y:S04]  /*184c0*/  @!P1 LDG.E.U16 R163, desc[UR40][R154.64] ;  /* 0x000000289aa39981 */ /* 0x0000e8000c1e1500 */
[----:B------:R1:W3:Y:S01]  /*184d0*/  @!P1 LDG.E.U16 R161, desc[UR40][R152.64] ;  /* 0x0000002898a19981 */ /* 0x0002e2000c1e1500 */
[----:B0-----:R-:W-:-:S03]  /*184e0*/  PRMT R154, RZ, 0x7610, R154 ;  /* 0x00007610ff9a7816 */ /* 0x001fc6000000009a */
[----:B------:R0:W-:Y:S01]  /*184f0*/  STS.U16 [R6+UR6+0x3400], R15 ;  /* 0x0034000f06007988 */ /* 0x0001e20008000406 */
[----:B-1----:R-:W-:-:S03]  /*18500*/  PRMT R152, RZ, 0x7610, R152 ;  /* 0x00007610ff987816 */ /* 0x002fc60000000098 */
[----:B------:R1:W-:Y:S01]  /*18510*/  STS.U16 [R6+UR6+0x3800], R14 ;  /* 0x0038000e06007988 */ /* 0x0003e20008000406 */
[----:B0-----:R-:W-:-:S03]  /*18520*/  @!P1 IMAD.MOV.U32 R15, RZ, RZ, R250 ;  /* 0x000000ffff0f9224 */ /* 0x001fc600078e00fa */
[----:B------:R0:W-:Y:S01]  /*18530*/  STS.U16 [R6+UR6+0x3c00], R13 ;  /* 0x003c000d06007988 */ /* 0x0001e20008000406 */
[----:B-1----:R-:W-:Y:S01]  /*18540*/  @!P1 IMAD.MOV.U32 R14, RZ, RZ, R248 ;  /* 0x000000ffff0e9224 */ /* 0x002fe200078e00f8 */
[----:B------:R-:W-:Y:S02]  /*18550*/  PRMT R159, RZ, 0x7610, R159 ;  /* 0x00007610ff9f7816 */ /* 0x000fe4000000009f */
[----:B------:R1:W-:Y:S04]  /*18560*/  STS.U16 [R6+UR6+0x4000], R12 ;  /* 0x0040000c06007988 */ /* 0x0003e80008000406 */
[----:B------:R-:W3:Y:S04]  /*18570*/  @!P1 LDG.E.U16 R152, desc[UR40][R14.64] ;  /* 0x000000280e989981 */ /* 0x000ee8000c1e1500 */
[----:B------:R-:W3:Y:S04]  /*18580*/  @!P1 LDG.E.U16 R159, desc[UR40][R22.64] ;  /* 0x00000028169f9981 */ /* 0x000ee8000c1e1500 */
[----:B------:R-:W3:Y:S04]  /*18590*/  LDL R250, [R1+0x15c] ;  /* 0x00015c0001fa7983 */ /* 0x000ee80000100800 */
[----:B------:R-:W3:Y:S01]  /*185a0*/  LDL R248, [R1+0x160] ;  /* 0x0001600001f87983 */ /* 0x000ee20000100800 */
[----:B--2---:R-:W-:-:S03]  /*185b0*/  @!P1 IMAD.MOV.U32 R16, RZ, RZ, R187 ;  /* 0x000000ffff109224 */ /* 0x004fc600078e00bb */
[----:B------:R-:W1:Y:S04]  /*185c0*/  LDL R187, [R1+0x1e0] ;  /* 0x0001e00001bb7983 */ /* 0x000e680000100800 */
[----:B------:R2:W3:Y:S02]  /*185d0*/  @!P1 LDG.E.U16 R154, desc[UR40][R16.64] ;  /* 0x00000028109a9981 */ /* 0x0004e4000c1e1500 */
[----:B--2---:R-:W-:Y:S02]  /*185e0*/  @!P1 IMAD.MOV.U32 R16, RZ, RZ, R185 ;  /* 0x000000ffff109224 */ /* 0x004fe400078e00b9 */
[----:B------:R-:W2:Y:S01]  /*185f0*/  LDL R185, [R1+0x1c0] ;  /* 0x0001c00001b97983 */ /* 0x000ea20000100800 */
[----:B----4-:R-:W-:-:S03]  /*18600*/  @!P1 IMAD.MOV.U32 R17, RZ, RZ, R186 ;  /* 0x000000ffff119224 */ /* 0x010fc600078e00ba */
[----:B------:R-:W4:Y:S01]  /*18610*/  LDL R186, [R1+0x1bc] ;  /* 0x0001bc0001ba7983 */ /* 0x000f220000100800 */
[----:B---3--:R-:W-:-:S03]  /*18620*/  @!P1 IMAD.MOV.U32 R14, RZ, RZ, R184 ;  /* 0x000000ffff0e9224 */ /* 0x008fc600078e00b8 */
[----:B------:R-:W3:Y:S01]  /*18630*/  LDL R184, [R1+0x1a0] ;  /* 0x0001a00001b87983 */ /* 0x000ee20000100800 */
[----:B------:R-:W-:-:S03]  /*18640*/  @!P1 IMAD.MOV.U32 R15, RZ, RZ, R191 ;  /* 0x000000ffff0f9224 */ /* 0x000fc600078e00bf */
[----:B------:R-:W3:Y:S01]  /*18650*/  LDL R191, [R1+0x19c] ;  /* 0x00019c0001bf7983 */ /* 0x000ee20000100800 */
[----:B0-----:R-:W-:-:S03]  /*18660*/  @!P1 IMAD.MOV.U32 R13, RZ, RZ, R190 ;  /* 0x000000ffff0d9224 */ /* 0x001fc600078e00be */
[----:B------:R-:W3:Y:S01]  /*18670*/  LDL R190, [R1+0x17c] ;  /* 0x00017c0001be7983 */ /* 0x000ee20000100800 */
[----:B------:R-:W-:Y:S02]  /*18680*/  PRMT R22, RZ, 0x7610, R22 ;  /* 0x00007610ff167816 */ /* 0x000fe40000000016 */
[----:B------:R-:W-:Y:S01]  /*18690*/  PRMT R157, RZ, 0x7610, R157 ;  /* 0x00007610ff9d7816 */ /* 0x000fe2000000009d */
[----:B------:R3:W-:Y:S04]  /*186a0*/  STS.U16 [R6+UR6+0x4800], R10 ;  /* 0x0048000a06007988 */ /* 0x0007e80008000406 */
[----:B------:R0:W-:Y:S04]  /*186b0*/  STS.U16 [R6+UR6+0x4400], R11 ;  /* 0x0044000b06007988 */ /* 0x0001e80008000406 */
[----:B------:R0:W3:Y:S02]  /*186c0*/  @!P1 LDG.E.U16 R157, desc[UR40][R20.64] ;  /* 0x00000028149d9981 */ /* 0x0000e4000c1e1500 */
[----:B0-----:R-:W-:Y:S01]  /*186d0*/  PRMT R20, RZ, 0x7610, R20 ;  /* 0x00007610ff147816 */ /* 0x001fe20000000014 */
[----:B-1----:R-:W-:-:S02]  /*186e0*/  @!P1 IMAD.MOV.U32 R12, RZ, RZ, R187 ;  /* 0x000000ffff0c9224 */ /* 0x002fc400078e00bb */
[----:B------:R-:W3:Y:S04]  /*186f0*/  LDL R187, [R1+0x180] ;  /* 0x0001800001bb7983 */ /* 0x000ee80000100800 */
        /* <DEDUP_REMOVED lines=8> */
[----:B------:R-:W3:Y:S04]  /*18780*/  LDL R191, [R1+0x11c] ;  /* 0x00011c0001bf7983 */ /* 0x000ee80000100800 */
[----:B------:R0:W3:Y:S02]  /*18790*/  @!P1 LDG.E.U16 R20, desc[UR40][R10.64] ;  /* 0x000000280a149981 */ /* 0x0000e4000c1e1500 */
[----:B0-----:R-:W-:Y:S02]  /*187a0*/  @!P1 IMAD.MOV.U32 R11, RZ, RZ, R190 ;  /* 0x000000ffff0b9224 */ /* 0x001fe400078e00be */
[----:B------:R-:W3:Y:S01]  /*187b0*/  LDL R190, [R1+0xfc] ;  /* 0x0000fc0001be7983 */ /* 0x000ee20000100800 */
[----:B------:R-:W-:Y:S02]  /*187c0*/  PRMT R155, RZ, 0x7610, R155 ;  /* 0x00007610ff9b7816 */ /* 0x000fe4000000009b */
[----:B------:R-:W-:Y:S01]  /*187d0*/  PRMT R153, RZ, 0x7610, R153 ;  /* 0x00007610ff997816 */ /* 0x000fe20000000099 */
[----:B------:R0:W-:Y:S04]  /*187e0*/  STS.U16 [R6+UR6+0x4c00], R9 ;  /* 0x004c000906007988 */ /* 0x0001e80008000406 */
[----:B------:R1:W3:Y:S04]  /*187f0*/  @!P1 LDG.E.U16 R155, desc[UR40][R18.64] ;  /* 0x00000028129b9981 */ /* 0x0002e8000c1e1500 */
[----:B------:R1:W-:Y:S01]  /*18800*/  STS.U16 [R6+UR6+0x5000], R8 ;  /* 0x0050000806007988 */ /* 0x0003e20008000406 */
[----:B0-----:R-:W-:-:S03]  /*18810*/  @!P1 IMAD.MOV.U32 R9, RZ, RZ, R250 ;  /* 0x000000ffff099224 */ /* 0x001fc600078e00fa */
[----:B------:R0:W3:Y:S01]  /*18820*/  @!P1 LDG.E.U16 R153, desc[UR40][R16.64] ;  /* 0x0000002810999981 */ /* 0x0000e2000c1e1500 */
[----:B-1----:R-:W-:-:S03]  /*18830*/  PRMT R18, RZ, 0x7610, R18 ;  /* 0x00007610ff127816 */ /* 0x002fc60000000012 */
[----:B------:R-:W3:Y:S01]  /*18840*/  LDL R250, [R1+0xbc] ;  /* 0x0000bc0001fa7983 */ /* 0x000ee20000100800 */
[----:B------:R-:W-:-:S03]  /*18850*/  @!P1 IMAD.MOV.U32 R8, RZ, RZ, R248 ;  /* 0x000000ffff089224 */ /* 0x000fc600078e00f8 */
[----:B------:R-:W3:Y:S01]  /*18860*/  LDL R248, [R1+0x9c] ;  /* 0x00009c0001f87983 */ /* 0x000ee20000100800 */
[----:B0-----:R-:W-:-:S03]  /*18870*/  PRMT R17, RZ, 0x7610, R17 ;  /* 0x00007610ff117816 */ /* 0x001fc60000000011 */
[----:B------:R2:W3:Y:S01]  /*18880*/  @!P1 LDG.E.U16 R18, desc[UR40][R8.64] ;  /* 0x0000002808129981 */ /* 0x0004e2000c1e1500 */
[----:B------:R-:W-:Y:S01]  /*18890*/  PRMT R16, RZ, 0x7610, R16 ;  /* 0x00007610ff107816 */ /* 0x000fe20000000010 */
[----:B------:R-:W-:Y:S02]  /*188a0*/  @!P1 IMAD.MOV.U32 R10, RZ, RZ, R187 ;  /* 0x000000ffff0a9224 */ /* 0x000fe400078e00bb */
[----:B------:R-:W3:Y:S01]  /*188b0*/  LDL R187, [R1+0x100] ;  /* 0x0001000001bb7983 */ /* 0x000ee20000100800 */
[----:B--2---:R-:W-:-:S03]  /*188c0*/  @!P1 IMAD.MOV.U32 R8, RZ, RZ, R185 ;  /* 0x000000ffff089224 */ /* 0x004fc600078e00b9 */
[----:B------:R-:W2:Y:S01]  /*188d0*/  LDL R185, [R1+0xe0] ;  /* 0x0000e00001b97983 */ /* 0x000ea20000100800 */
[----:B----4-:R-:W-:-:S03]  /*188e0*/  @!P1 IMAD.MOV.U32 R9, RZ, RZ, R186 ;  /* 0x000000ffff099224 */ /* 0x010fc600078e00ba */
[----:B------:R-:W4:Y:S04]  /*188f0*/  LDL R186, [R1+0xdc] ;  /* 0x0000dc0001ba7983 */ /* 0x000f280000100800 */
[----:B------:R3:W4:Y:S02]  /*18900*/  @!P1 LDG.E.U16 R17, desc[UR40][R8.64] ;  /* 0x0000002808119981 */ /* 0x000724000c1e1500 */
[----:B---3--:R-:W-:Y:S02]  /*18910*/  @!P1 IMAD.MOV.U32 R8, RZ, RZ, R184 ;  /* 0x000000ffff089224 */ /* 0x008fe400078e00b8 */
[----:B------:R-:W3:Y:S01]  /*18920*/  LDL R184, [R1+0xc0] ;  /* 0x0000c00001b87983 */ /* 0x000ee20000100800 */
[----:B------:R-:W-:-:S03]  /*18930*/  @!P1 IMAD.MOV.U32 R9, RZ, RZ, R191 ;  /* 0x000000ffff099224 */ /* 0x000fc600078e00bf */
[----:B------:R-:W3:Y:S04]  /*18940*/  LDL R191, [R1+0xa0] ;  /* 0x0000a00001bf7983 */ /* 0x000ee80000100800 */
[----:B------:R0:W3:Y:S02]  /*18950*/  @!P1 LDG.E.U16 R16, desc[UR40][R8.64] ;  /* 0x0000002808109981 */ /* 0x0000e4000c1e1500 */
[----:B0-----:R-:W-:Y:S02]  /*18960*/  @!P1 IMAD.MOV.U32 R9, RZ, RZ, R190 ;  /* 0x000000ffff099224 */ /* 0x001fe400078e00be */
[----:B------:R-:W3:Y:S01]  /*18970*/  LDL R190, [R1+0x7c] ;  /* 0x00007c0001be7983 */ /* 0x000ee20000100800 */
[----:B------:R-:W-:-:S06]  /*18980*/  PRMT R23, RZ, 0x7610, R23 ;  /* 0x00007610ff177816 */ /* 0x000fcc0000000017 */
[----:B------:R0:W3:Y:S01]  /*18990*/  @!P1 LDG.E.U16 R23, desc[UR40][R14.64] ;  /* 0x000000280e179981 */ /* 0x0000e2000c1e1500 */
[----:B------:R-:W-:-:S06]  /*189a0*/  PRMT R21, RZ, 0x7610, R21 ;  /* 0x00007610ff157816 */ /* 0x000fcc0000000015 */
[----:B------:R1:W3:Y:S01]  /*189b0*/  @!P1 LDG.E.U16 R21, desc[UR40][R12.64] ;  /* 0x000000280c159981 */ /* 0x0002e2000c1e1500 */
[----:B0-----:R-:W-:Y:S02]  /*189c0*/  PRMT R15, RZ, 0x7610, R15 ;  /* 0x00007610ff0f7816 */ /* 0x001fe4000000000f */
[----:B------:R-:W-:Y:S02]  /*189d0*/  PRMT R14, RZ, 0x7610, R14 ;  /* 0x00007610ff0e7816 */ /* 0x000fe4000000000e */
[----:B-1----:R-:W-:Y:S02]  /*189e0*/  PRMT R13, RZ, 0x7610, R13 ;  /* 0x00007610ff0d7816 */ /* 0x002fe4000000000d */
[----:B------:R-:W-:Y:S01]  /*189f0*/  PRMT R12, RZ, 0x7610, R12 ;  /* 0x00007610ff0c7816 */ /* 0x000fe2000000000c */
[----:B------:R-:W-:Y:S02]  /*18a00*/  @!P1 IMAD.MOV.U32 R8, RZ, RZ, R187 ;  /* 0x000000ffff089224 */ /* 0x000fe400078e00bb */
[----:B------:R-:W3:Y:S04]  /*18a10*/  LDL R187, [R1+0x80] ;  /* 0x0000800001bb7983 */ /* 0x000ee80000100800 */
[----:B------:R2:W3:Y:S02]  /*18a20*/  @!P1 LDG.E.U16 R15, desc[UR40][R8.64] ;  /* 0x00000028080f9981 */ /* 0x0004e4000c1e1500 */
[----:B--2---:R-:W-:-:S02]  /*18a30*/  @!P1 IMAD.MOV.U32 R8, RZ, RZ, R185 ;  /* 0x000000ffff089224 */ /* 0x004fc400078e00b9 */
[----:B------:R-:W2:Y:S01]  /*18a40*/  LDL R185, [R1+0x60] ;  /* 0x0000600001b97983 */ /* 0x000ea20000100800 */
[----:B----4-:R-:W-:-:S03]  /*18a50*/  @!P1 IMAD.MOV.U32 R9, RZ, RZ, R186 ;  /* 0x000000ffff099224 */ /* 0x010fc600078e00ba */
[----:B------:R-:W4:Y:S04]  /*18a60*/  LDL R186, [R1+0x5c] ;  /* 0x00005c0001ba7983 */ /* 0x000f280000100800 */
[----:B------:R3:W4:Y:S02]  /*18a70*/  @!P1 LDG.E.U16 R14, desc[UR40][R8.64] ;  /* 0x00000028080e9981 */ /* 0x000724000c1e1500 */
[----:B---3--:R-:W-:Y:S02]  /*18a80*/  @!P1 IMAD.MOV.U32 R8, RZ, RZ, R184 ;  /* 0x000000ffff089224 */ /* 0x008fe400078e00b8 */
[----:B------:R-:W-:Y:S01]  /*18a90*/  @!P1 IMAD.MOV.U32 R9, RZ, RZ, R250 ;  /* 0x000000ffff099224 */ /* 0x000fe200078e00fa */
[----:B------:R-:W3:Y:S04]  /*18aa0*/  LDL R184, [R1+0x40] ;  /* 0x0000400001b87983 */ /* 0x000ee80000100800 */
[----:B------:R0:W3:Y:S04]  /*18ab0*/  @!P1 LDG.E.U16 R13, desc[UR40][R8.64] ;  /* 0x00000028080d9981 */ /* 0x0000e8000c1e1500 */
[----:B------:R-:W3:Y:S01]  /*18ac0*/  LDL.LU R250, [R1+0x1c] ;  /* 0x00001c0001fa7983 */ /* 0x000ee20000300800 */
[----:B0-----:R-:W-:-:S02]  /*18ad0*/  @!P1 IMAD.MOV.U32 R8, RZ, RZ, R191 ;  /* 0x000000ffff089224 */ /* 0x001fc400078e00bf */
[----:B------:R-:W-:-:S05]  /*18ae0*/  @!P1 IMAD.MOV.U32 R9, RZ, RZ, R248 ;  /* 0x000000ffff099224 */ /* 0x000fca00078e00f8 */
[----:B------:R0:W3:Y:S02]  /*18af0*/  @!P1 LDG.E.U16 R12, desc[UR40][R8.64] ;  /* 0x00000028080c9981 */ /* 0x0000e4000c1e1500 */
[----:B0-----:R-:W-:Y:S02]  /*18b00*/  @!P1 IMAD.MOV.U32 R9, RZ, RZ, R190 ;  /* 0x000000ffff099224 */ /* 0x001fe400078e00be */
[----:B------:R-:W3:Y:S04]  /*18b10*/  LDL R190, [R1+0x8e0] ;  /* 0x0008e00001be7983 */ /* 0x000ee80000100800 */
[----:B------:R-:W3:Y:S04]  /*18b20*/  LDL.LU R248, [R1] ;  /* 0x0000000001f87983 */ /* 0x000ee80000300800 */
[----:B------:R-:W3:Y:S01]  /*18b30*/  LDL R191, [R1+0x4e4] ;  /* 0x0004e40001bf7983 */ /* 0x000ee20000100800 */
[----:B------:R-:W-:-:S06]  /*18b40*/  PRMT R19, RZ, 0x7610, R19 ;  /* 0x00007610ff137816 */ /* 0x000fcc0000000013 */
[----:B------:R0:W3:Y:S02]  /*18b50*/  @!P1 LDG.E.U16 R19, desc[UR40][R10.64] ;  /* 0x000000280a139981 */ /* 0x0000e4000c1e1500 */
[----:B0-----:R-:W-:Y:S02]  /*18b60*/  PRMT R11, RZ, 0x7610, R11 ;  /* 0x00007610ff0b7816 */ /* 0x001fe4000000000b */
[----:B------:R-:W-:Y:S01]  /*18b70*/  PRMT R10, RZ, 0x7610, R10 ;  /* 0x00007610ff0a7816 */ /* 0x000fe2000000000a */
[----:B------:R0:W-:Y:S04]  /*18b80*/  STS.U16 [R6+UR6+0x5400], R7 ;  /* 0x0054000706007988 */ /* 0x0001e80008000406 */
[----:B------:R1:W-:Y:S01]  /*18b90*/  STS.U16 [R6+UR6+0x6c00], R195 ;  /* 0x006c00c306007988 */ /* 0x0003e20008000406 */
[----:B0-----:R-:W-:-:S02]  /*18ba0*/  PRMT R7, RZ, 0x7610, R7 ;  /* 0x00007610ff077816 */ /* 0x001fc40000000007 */
[----:B-1----:R-:W-:Y:S01]  /*18bb0*/  PRMT R195, RZ, 0x7610, R195 ;  /* 0x00007610ffc37816 */ /* 0x002fe200000000c3 */
[----:B------:R-:W-:Y:S02]  /*18bc0*/  @!P1 IMAD.MOV.U32 R8, RZ, RZ, R187 ;  /* 0x000000ffff089224 */ /* 0x000fe400078e00bb */
[----:B------:R-:W3:Y:S04]  /*18bd0*/  LDL R187, [R1+0x894] ;  /* 0x0008940001bb7983 */ /* 0x000ee80000100800 */
[----:B------:R2:W3:Y:S02]  /*18be0*/  @!P1 LDG.E.U16 R11, desc[UR40][R8.64] ;  /* 0x00000028080b9981 */ /* 0x0004e4000c1e1500 */
[----:B--2---:R-:W-:Y:S02]  /*18bf0*/  @!P1 IMAD.MOV.U32 R8, RZ, RZ, R185 ;  /* 0x000000ffff089224 */ /* 0x004fe400078e00b9 */
[----:B----4-:R-:W-:-:S02]  /*18c00*/  @!P1 IMAD.MOV.U32 R9, RZ, RZ, R186 ;  /* 0x000000ffff099224 */ /* 0x010fc400078e00ba */
[----:B------:R-:W-:Y:S01]  /*18c10*/  @!P1 IMAD.MOV.U32 R185, RZ, RZ, R0 ;  /* 0x000000ffffb99224 */ /* 0x000fe200078e0000 */
[----:B------:R-:W2:Y:S04]  /*18c20*/  LDL R186, [R1+0x898] ;  /* 0x0008980001ba7983 */ /* 0x000ea80000100800 */
[----:B------:R0:W4:Y:S02]  /*18c30*/  @!P1 LDG.E.U16 R10, desc[UR40][R8.64] ;  /* 0x00000028080a9981 */ /* 0x000124000c1e1500 */
[----:B0-----:R-:W-:Y:S02]  /*18c40*/  PRMT R9, RZ, 0x7610, R9 ;  /* 0x00007610ff097816 */ /* 0x001fe40000000009 */
[----:B------:R-:W-:-:S04]  /*18c50*/  PRMT R8, RZ, 0x7610, R8 ;  /* 0x00007610ff087816 */ /* 0x000fc80000000008 */
[----:B---3--:R0:W3:Y:S02]  /*18c60*/  @!P1 LDG.E.U16 R9, desc[UR40][R184.64] ;  /* 0x00000028b8099981 */ /* 0x0080e4000c1e1500 */
[----:B0-----:R-:W-:Y:S02]  /*18c70*/  @!P1 IMAD.MOV.U32 R184, RZ, RZ, R2 ;  /* 0x000000ffffb89224 */ /* 0x001fe400078e0002 */
[----:B------:R-:W-:-:S05]  /*18c80*/  @!P1 IMAD.MOV.U32 R185, RZ, RZ, R250 ;  /* 0x000000ffffb99224 */ /* 0x000fca00078e00fa */
[----:B------:R0:W3:Y:S04]  /*18c90*/  @!P1 LDG.E.U16 R8, desc[UR40][R184.64] ;  /* 0x00000028b8089981 */ /* 0x0000e8000c1e1500 */
[----:B------:R1:W-:Y:S01]  /*18ca0*/  STL [R1+0x980], R0 ;  /* 0x0009800001007387 */ /* 0x0003e20000100800 */
[----:B0-----:R-:W-:Y:S02]  /*18cb0*/  @!P1 IMAD.MOV.U32 R185, RZ, RZ, R252 ;  /* 0x000000ffffb99224 */ /* 0x001fe400078e00fc */
[----:B------:R-:W-:Y:S01]  /*18cc0*/  @!P1 IMAD.MOV.U32 R184, RZ, RZ, R248 ;  /* 0x000000ffffb89224 */ /* 0x000fe200078e00f8 */
[----:B-1----:R-:W3:Y:S04]  /*18cd0*/  LDL.LU R0, [R1+0x50] ;  /* 0x0000500001007983 */ /* 0x002ee80000300800 */
[----:B------:R0:W3:Y:S04]  /*18ce0*/  @!P1 LDG.E.U16 R7, desc[UR40][R184.64] ;  /* 0x00000028b8079981 */ /* 0x0000e8000c1e1500 */
[----:B------:R1:W-:Y:S01]  /*18cf0*/  STL [R1+0x984], R2 ;  /* 0x0009840201007387 */ /* 0x0003e20000100800 */
[----:B0-----:R-:W-:-:S02]  /*18d00*/  @!P1 IMAD.MOV.U32 R184, RZ, RZ, R190 ;  /* 0x000000ffffb89224 */ /* 0x001fc400078e00be */
[----:B------:R-:W-:Y:S01]  /*18d10*/  @!P1 IMAD.MOV.U32 R185, RZ, RZ, R191 ;  /* 0x000000ffffb99224 */ /* 0x000fe200078e00bf */
[----:B-1----:R-:W3:Y:S04]  /*18d20*/  LDL.LU R2, [R1+0x58] ;  /* 0x0000580001027983 */ /* 0x002ee80000300800 */
[----:B------:R0:W-:Y:S04]  /*18d30*/  STL [R1+0x988], R252 ;  /* 0x000988fc01007387 */ /* 0x0001e80000100800 */
[----:B------:R1:W3:Y:S04]  /*18d40*/  @!P1 LDG.E.U16 R195, desc[UR40][R184.64] ;  /* 0x00000028b8c39981 */ /* 0x0002e8000c1e1500 */
[----:B0-----:R-:W3:Y:S04]  /*18d50*/  LDL.LU R252, [R1+0x8c] ;  /* 0x00008c0001fc7983 */ /* 0x001ee80000300800 */
[----:B------:R-:W1:Y:S04]  /*18d60*/  LDL R184, [R1+0x4d4] ;  /* 0x0004d40001b87983 */ /* 0x000e680000100800 */
[----:B------:R-:W1:Y:S04]  /*18d70*/  LDL R185, [R1+0x8d0] ;  /* 0x0008d00001b97983 */ /* 0x000e680000100800 */
[----:B------:R0:W-:Y:S04]  /*18d80*/  STS.U16 [R6+UR6+0x7400], R193 ;  /* 0x007400c106007988 */ /* 0x0001e80008000406 */
[----:B------:R1:W-:Y:S04]  /*18d90*/  STS.U16 [R6+UR6+0x7c00], R189 ;  /* 0x007c00bd06007988 */ /* 0x0003e80008000406 */
[----:B------:R-:W4:Y:S01]  /*18da0*/  LDL R191, [R1+0x854] ;  /* 0x0008540001bf7983 */ /* 0x000f220000100800 */
[----:B0-----:R-:W-:-:S03]  /*18db0*/  PRMT R193, RZ, 0x7610, R193 ;  /* 0x00007610ffc17816 */ /* 0x001fc600000000c1 */
[----:B------:R-:W4:Y:S01]  /*18dc0*/  LDL R190, [R1+0x858] ;  /* 0x0008580001be7983 */ /* 0x000f220000100800 */
[----:B-1----:R-:W-:-:S04]  /*18dd0*/  @!P1 LOP3.LUT R185, R185, R184, RZ, 0x3c, !PT ;  /* 0x000000b8b9b99212 */ /* 0x002fc800078e3cff */
[----:B------:R-:W-:-:S04]  /*18de0*/  @!P1 LOP3.LUT R184, R185, R184, RZ, 0x3c, !PT ;  /* 0x000000b8b9b89212 */ /* 0x000fc800078e3cff */
[----:B------:R-:W-:-:S05]  /*18df0*/  @!P1 LOP3.LUT R185, R185, R184, RZ, 0x3c, !PT ;  /* 0x000000b8b9b99212 */ /* 0x000fca00078e3cff */
[----:B------:R0:W3:Y:S04]  /*18e00*/  @!P1 LDG.E.U16 R193, desc[UR40][R184.64] ;  /* 0x00000028b8c19981 */ /* 0x0000e8000c1e1500 */
[----:B------:R-:W0:Y:S04]  /*18e10*/  LDL R184, [R1+0x8b4] ;  /* 0x0008b40001b87983 */ /* 0x000e280000100800 */
[----:B------:R-:W0:Y:S01]  /*18e20*/  LDL R185, [R1+0x8b8] ;  /* 0x0008b80001b97983 */ /* 0x000e220000100800 */
[----:B------:R-:W-:Y:S02]  /*18e30*/  PRMT R189, RZ, 0x7610, R189 ;  /* 0x00007610ffbd7816 */ /* 0x000fe400000000bd */
[----:B0-----:R-:W-:-:S04]  /*18e40*/  @!P1 LOP3.LUT R185, R185, R184, RZ, 0x3c, !PT ;  /* 0x000000b8b9b99212 */ /* 0x001fc800078e3cff */
[----:B------:R-:W-:-:S04]  /*18e50*/  @!P1 LOP3.LUT R184, R185, R184, RZ, 0x3c, !PT ;  /* 0x000000b8b9b89212 */ /* 0x000fc800078e3cff */
[----:B------:R-:W-:-:S05]  /*18e60*/  @!P1 LOP3.LUT R185, R185, R184, RZ, 0x3c, !PT ;  /* 0x000000b8b9b99212 */ /* 0x000fca00078e3cff */
[----:B------:R0:W3:Y:S02]  /*18e70*/  @!P1 LDG.E.U16 R189, desc[UR40][R184.64] ;  /* 0x00000028b8bd9981 */ /* 0x0000e4000c1e1500 */
[----:B0-----:R-:W-:-:S06]  /*18e80*/  PRMT R184, RZ, 0x7610, R184 ;  /* 0x00007610ffb87816 */ /* 0x001fcc00000000b8 */
[----:B--2---:R0:W2:Y:S04]  /*18e90*/  @!P1 LDG.E.U16 R184, desc[UR40][R186.64] ;  /* 0x00000028bab89981 */ /* 0x0040a8000c1e1500 */
[----:B------:R-:W0:Y:S04]  /*18ea0*/  LDL R186, [R1+0x874] ;  /* 0x0008740001ba7983 */ /* 0x000e280000100800 */
[----:B------:R-:W0:Y:S01]  /*18eb0*/  LDL R187, [R1+0x878] ;  /* 0x0008780001bb7983 */ /* 0x000e220000100800 */
[----:B------:R-:W-:Y:S02]  /*18ec0*/  PRMT R185, RZ, 0x7610, R185 ;  /* 0x00007610ffb97816 */ /* 0x000fe400000000b9 */
[----:B0-----:R-:W-:-:S04]  /*18ed0*/  @!P1 LOP3.LUT R187, R187, R186, RZ, 0x3c, !PT ;  /* 0x000000babbbb9212 */ /* 0x001fc800078e3cff */
[----:B------:R-:W-:-:S04]  /*18ee0*/  @!P1 LOP3.LUT R186, R187, R186, RZ, 0x3c, !PT ;  /* 0x000000babbba9212 */ /* 0x000fc800078e3cff */
[----:B------:R-:W-:-:S05]  /*18ef0*/  @!P1 LOP3.LUT R187, R187, R186, RZ, 0x3c, !PT ;  /* 0x000000babbbb9212 */ /* 0x000fca00078e3cff */
[----:B------:R0:W2:Y:S02]  /*18f00*/  @!P1 LDG.E.U16 R185, desc[UR40][R186.64] ;  /* 0x00000028bab99981 */ /* 0x0000a4000c1e1500 */
[----:B0-----:R-:W-:-:S06]  /*18f10*/  PRMT R186, RZ, 0x7610, R186 ;  /* 0x00007610ffba7816 */ /* 0x001fcc00000000ba */
[----:B----4-:R0:W4:Y:S04]  /*18f20*/  @!P1 LDG.E.U16 R186, desc[UR40][R190.64] ;  /* 0x00000028beba9981 */ /* 0x010128000c1e1500 */
[----:B------:R-:W0:Y:S04]  /*18f30*/  LDL R190, [R1+0x834] ;  /* 0x0008340001be7983 */ /* 0x000e280000100800 */
[----:B------:R-:W0:Y:S01]  /*18f40*/  LDL R191, [R1+0x838] ;  /* 0x0008380001bf7983 */ /* 0x000e220000100800 */
[----:B------:R-:W-:Y:S02]  /*18f50*/  PRMT R187, RZ, 0x7610, R187 ;  /* 0x00007610ffbb7816 */ /* 0x000fe400000000bb */
[----:B0-----:R-:W-:-:S04]  /*18f60*/  @!P1 LOP3.LUT R191, R191, R190, RZ, 0x3c, !PT ;  /* 0x000000bebfbf9212 */ /* 0x001fc800078e3cff */
[----:B------:R-:W-:-:S04]  /*18f70*/  @!P1 LOP3.LUT R190, R191, R190, RZ, 0x3c, !PT ;  /* 0x000000bebfbe9212 */ /* 0x000fc800078e3cff */
[----:B------:R-:W-:-:S05]  /*18f80*/  @!P1 LOP3.LUT R191, R191, R190, RZ, 0x3c, !PT ;  /* 0x000000bebfbf9212 */ /* 0x000fca00078e3cff */
[----:B------:R0:W4:Y:S04]  /*18f90*/  @!P1 LDG.E.U16 R187, desc[UR40][R190.64] ;  /* 0x00000028bebb9981 */ /* 0x000128000c1e1500 */
        /* <DEDUP_REMOVED lines=8> */
[----:B------:R-:W0:Y:S04]  /*19020*/  LDL R191, [R1+0x7f8] ;  /* 0x0007f80001bf7983 */ /* 0x000e280000100800 */
[----:B------:R1:W-:Y:S02]  /*19030*/  STS.U16 [R6+UR6+0x7800], R192 ;  /* 0x007800c006007988 */ /* 0x0003e40008000406 */
[----:B-1----:R-:W-:-:S02]  /*19040*/  PRMT R192, RZ, 0x7610, R192 ;  /* 0x00007610ffc07816 */ /* 0x002fc400000000c0 */
        /* <DEDUP_REMOVED lines=94> */
[----:B------:R1:W-:Y:S04]  /*19630*/  STS.U16 [R6+UR6+0x11400], R212 ;  /* 0x011400d406007988 */ /* 0x0003e80008000406 */
[----:B------:R3:W-:Y:S01]  /*19640*/  STS.U16 [R6+UR6+0x15000], R233 ;  /* 0x015000e906007988 */ /* 0x0007e20008000406 */
[----:B-1----:R-:W-:Y:S01]  /*19650*/  PRMT R212, RZ, 0x7610, R212 ;  /* 0x00007610ffd47816 */ /* 0x002fe200000000d4 */
[----:B---3--:R-:W-:-:S02]  /*19660*/  IMAD.MOV.U32 R233, RZ, RZ, R5 ;  /* 0x000000ffffe97224 */ /* 0x008fc400078e0005 */
[----:B------:R-:W3:Y:S01]  /*19670*/  LDL.LU R5, [R1+0x9d4] ;  /* 0x0009d40001057983 */ /* 0x000ee20000300800 */
        /* <DEDUP_REMOVED lines=9> */
[----:B--2---:R-:W-:-:S02]  /*19710*/  IMAD.MOV.U32 R235, RZ, RZ, R4 ;  /* 0x000000ffffeb7224 */ /* 0x004fc400078e0004 */
[----:B------:R-:W2:Y:S01]  /*19720*/  LDL.LU R4, [R1+0x9d0] ;  /* 0x0009d00001047983 */ /* 0x000ea20000300800 */
        /* <DEDUP_REMOVED lines=8> */
[----:B-1----:R-:W-:-:S03]  /*197b0*/  PRMT R215, RZ, 0x7610, R215 ;  /* 0x00007610ffd77816 */ /* 0x002fc600000000d7 */
[----:B---3--:R-:W3:Y:S01]  /*197c0*/  LDL.LU R236, [R1+0xc] ;  /* 0x00000c0001ec7983 */ /* 0x008ee20000300800 */
[----:B0-----:R-:W-:-:S04]  /*197d0*/  @!P1 LOP3.LUT R191, R191, R190, RZ, 0x3c, !PT ;  /* 0x000000bebfbf9212 */ /* 0x001fc800078e3cff */
[----:B------:R-:W-:-:S04]  /*197e0*/  @!P1 LOP3.LUT R190, R191, R190, RZ, 0x3c, !PT ;  /* 0x000000bebfbe9212 */ /* 0x000fc800078e3cff */
[----:B------:R-:W-:-:S05]  /*197f0*/  @!P1 LOP3.LUT R191, R191, R190, RZ, 0x3c, !PT ;  /* 0x000000bebfbf9212 */ /* 0x000fca00078e3cff */
[----:B------:R0:W3:Y:S04]  /*19800*/  @!P1 LDG.E.U16 R215, desc[UR40][R190.64] ;  /* 0x00000028bed79981 */ /* 0x0000e8000c1e1500 */
        /* <DEDUP_REMOVED lines=15> */
[----:B-1----:R-:W-:-:S03]  /*19900*/  PRMT R217, RZ, 0x7610, R217 ;  /* 0x00007610ffd97816 */ /* 0x002fc600000000d9 */
[----:B----4-:R-:W4:Y:S01]  /*19910*/  LDL.LU R239, [R1+0x14] ;  /* 0x0000140001ef7983 */ /* 0x010f220000300800 */
        /* <DEDUP_REMOVED lines=20> */
[----:B----4-:R-:W-:-:S02]  /*19a60*/  IMAD.MOV.U32 R243, RZ, RZ, R249 ;  /* 0x000000fffff37224 */ /* 0x010fc400078e00f9 */
[----:B------:R-:W4:Y:S01]  /*19a70*/  LDL.LU R249, [R1+0x9c4] ;  /* 0x0009c40001f97983 */ /* 0x000f220000300800 */
        /* <DEDUP_REMOVED lines=14> */
[----:B------:R0:W2:Y:S04]  /*19b60*/  @!P1 LDG.E.U16 R221, desc[UR40][R190.64] ;  /* 0x00000028bedd9981 */ /* 0x0000a8000c1e1500 */
        /* <DEDUP_REMOVED lines=26> */
[----:B--2---:R-:W2:Y:S01]  /*19d10*/  LDL.LU R244, [R1+0x34] ;  /* 0x0000340001f47983 */ /* 0x004ea20000300800 */
[----:B0-----:R-:W-:-:S04]  /*19d20*/  @!P1 LOP3.LUT R191, R191, R190, RZ, 0x3c, !PT ;  /* 0x000000bebfbf9212 */ /* 0x001fc800078e3cff */
[----:B------:R-:W-:-:S04]  /*19d30*/  @!P1 LOP3.LUT R190, R191, R190, RZ, 0x3c, !PT ;  /* 0x000000bebfbe9212 */ /* 0x000fc800078e3cff */
[----:B------:R-:W-:-:S05]  /*19d40*/  @!P1 LOP3.LUT R191, R191, R190, RZ, 0x3c, !PT ;  /* 0x000000bebfbf9212 */ /* 0x000fca00078e3cff */
[----:B------:R0:W3:Y:S04]  /*19d50*/  @!P1 LDG.E.U16 R226, desc[UR40][R190.64] ;  /* 0x00000028bee29981 */ /* 0x0000e8000c1e1500 */
[----:B------:R-:W0:Y:S04]  /*19d60*/  LDL R190, [R1+0x514] ;  /* 0x0005140001be7983 */ /* 0x000e280000100800 */
[----:B------:R-:W0:Y:S04]  /*19d70*/  LDL R191, [R1+0x518] ;  /* 0x0005180001bf7983 */ /* 0x000e280000100800 */
[----:B------:R1:W-:Y:S04]  /*19d80*/  STS.U16 [R6+UR6+0x14000], R227 ;  /* 0x014000e306007988 */ /* 0x0003e80008000406 */
[----:B------:R-:W-:Y:S01]  /*19d90*/  STS.U16 [R6+UR6+0x14400], R229 ;  /* 0x014400e506007988 */ /* 0x000fe20008000406 */
[----:B-1----:R-:W-:-:S03]  /*19da0*/  PRMT R227, RZ, 0x7610, R227 ;  /* 0x00007610ffe37816 */ /* 0x002fc600000000e3 */
[----:B------:R-:W-:Y:S04]  /*19db0*/  STS.U16 [R6+UR6+0x14800], R230 ;  /* 0x014800e606007988 */ /* 0x000fe80008000406 */
[----:B------:R-:W-:Y:S04]  /*19dc0*/  STS.U16 [R6+UR6+0x14c00], R232 ;  /* 0x014c00e806007988 */ /* 0x000fe80008000406 */
[----:B------:R-:W-:Y:S04]  /*19dd0*/  STS.U16 [R6+UR6+0x17c00], R242 ;  /* 0x017c00f206007988 */ /* 0x000fe80008000406 */
[----:B------:R1:W-:Y:S04]  /*19de0*/  STL [R1+0x98c], R6 ;  /* 0x00098c0601007387 */ /* 0x0003e80000100800 */
[----:B-1----:R-:W4:Y:S04]  /*19df0*/  LDL.LU R6, [R1+0x94] ;  /* 0x0000940001067983 */ /* 0x002f280000300800 */
[----:B------:R-:W2:Y:S01]  /*19e00*/  LDL.LU R242, [R1+0x10] ;  /* 0x0000100001f27983 */ /* 0x000ea20000300800 */
[----:B0-----:R-:W-:-:S04]  /*19e10*/  @!P1 LOP3.LUT R191, R191, R190, RZ, 0x3c, !PT ;  /* 0x000000bebfbf9212 */ /* 0x001fc800078e3cff */
[----:B------:R-:W-:-:S04]  /*19e20*/  @!P1 LOP3.LUT R190, R191, R190, RZ, 0x3c, !PT ;  /* 0x000000bebfbe9212 */ /* 0x000fc800078e3cff */
[----:B------:R-:W-:-:S05]  /*19e30*/  @!P1 LOP3.LUT R191, R191, R190, RZ, 0x3c, !PT ;  /* 0x000000bebfbf9212 */ /* 0x000fca00078e3cff */
[----:B------:R0:W3:Y:S04]  /*19e40*/  @!P1 LDG.E.U16 R227, desc[UR40][R190.64] ;  /* 0x00000028bee39981 */ /* 0x0000e8000c1e1500 */
[----:B------:R-:W0:Y:S04]  /*19e50*/  LDL R190, [R1+0x4f4] ;  /* 0x0004f40001be7983 */ /* 0x000e280000100800 */
[----:B------:R-:W0:Y:S01]  /*19e60*/  LDL R191, [R1+0x4f8] ;  /* 0x0004f80001bf7983 */ /* 0x000e220000100800 */
[----:B------:R-:W-:-:S03]  /*19e70*/  PRMT R229, RZ, 0x7610, R229 ;  /* 0x00007610ffe57816 */ /* 0x000fc600000000e5 */
[----:B------:R1:W-:Y:S04]  /*19e80*/  STS.U16 [R5+UR6+0x100], R240 ;  /* 0x000100f005007988 */ /* 0x0003e80008000406 */
[----:B-1----:R-:W2:Y:S01]  /*19e90*/  LDL.LU R240, [R1+0x18] ;  /* 0x0000180001f07983 */ /* 0x002ea20000300800 */
        /* <DEDUP_REMOVED lines=10> */
[----:B------:R0:W2:Y:S04]  /*19f40*/  @!P1 LDG.E.U16 R230, desc[UR40][R190.64] ;  /* 0x00000028bee69981 */ /* 0x0000a8000c1e1500 */
[----:B------:R-:W0:Y:S04]  /*19f50*/  LDL R190, [R1+0x394] ;  /* 0x0003940001be7983 */ /* 0x000e280000100800 */
[----:B------:R-:W0:Y:S01]  /*19f60*/  LDL R191, [R1+0x398] ;  /* 0x0003980001bf7983 */ /* 0x000e220000100800 */
[----:B------:R-:W-:-:S03]  /*19f70*/  PRMT R232, RZ, 0x7610, R232 ;  /* 0x00007610ffe87816 */ /* 0x000fc600000000e8 */
[----:B------:R1:W-:Y:S04]  /*19f80*/  STS.U16 [R5+UR6+0x500], R237 ;  /* 0x000500ed05007988 */ /* 0x0003e80008000406 */
[----:B------:R3:W-:Y:S04]  /*19f90*/  STS.U16 [R5+UR6+0x900], R234 ;  /* 0x000900ea05007988 */ /* 0x0007e80008000406 */
[----:B-1----:R-:W4:Y:S04]  /*19fa0*/  LDL R237, [R1+0x318] ;  /* 0x0003180001ed7983 */ /* 0x002f280000100800 */
[----:B---3--:R-:W3:Y:S01]  /*19fb0*/  LDL.LU R234, [R1+0x4c] ;  /* 0x00004c0001ea7983 */ /* 0x008ee20000300800 */
[----:B0-----:R-:W-:-:S04]  /*19fc0*/  @!P1 LOP3.LUT R191, R191, R190, RZ, 0x3c, !PT ;  /* 0x000000bebfbf9212 */ /* 0x001fc800078e3cff */
[----:B------:R-:W-:-:S04]  /*19fd0*/  @!P1 LOP3.LUT R190, R191, R190, RZ, 0x3c, !PT ;  /* 0x000000bebfbe9212 */ /* 0x000fc800078e3cff */
[----:B------:R-:W-:-:S05]  /*19fe0*/  @!P1 LOP3.LUT R191, R191, R190, RZ, 0x3c, !PT ;  /* 0x000000bebfbf9212 */ /* 0x000fca00078e3cff */
[----:B------:R0:W3:Y:S04]  /*19ff0*/  @!P1 LDG.E.U16 R232, desc[UR40][R190.64] ;  /* 0x00000028bee89981 */ /* 0x0000e8000c1e1500 */
[----:B------:R-:W0:Y:S04]  /*1a000*/  LDL R190, [R1+0x374] ;  /* 0x0003740001be7983 */ /* 0x000e280000100800 */
[----:B------:R-:W0:Y:S04]  /*1a010*/  LDL R191, [R1+0x378] ;  /* 0x0003780001bf7983 */ /* 0x000e280000100800 */
[----:B------:R1:W-:Y:S02]  /*1a020*/  STS.U16 [R5+UR6+0xd00], R231 ;  /* 0x000d00e705007988 */ /* 0x0003e40008000406 */
[----:B-1----:R-:W-:-:S02]  /*1a030*/  PRMT R231, RZ, 0x7610, R231 ;  /* 0x00007610ffe77816 */ /* 0x002fc400000000e7 */
        /* <DEDUP_REMOVED lines=20> */
[----:B------:R-:W3:Y:S04]  /*1a180*/  LDL R191, [R1+0x314] ;  /* 0x0003140001bf7983 */ /* 0x000ee80000100800 */
[----:B------:R0:W-:Y:S04]  /*1a190*/  STS.U16 [R5+UR6+0x5900], R176 ;  /* 0x005900b005007988 */ /* 0x0001e80008000406 */
[----:B------:R1:W-:Y:S04]  /*1a1a0*/  STS.U16 [R5+UR6+0x5d00], R175 ;  /* 0x005d00af05007988 */ /* 0x0003e80008000406 */
[----:B0-----:R-:W3:Y:S04]  /*1a1b0*/  LDL R176, [R1+0x8dc] ;  /* 0x0008dc0001b07983 */ /* 0x001ee80000100800 */
[----:B-1----:R-:W3:Y:S04]  /*1a1c0*/  LDL R175, [R1+0x4e0] ;  /* 0x0004e00001af7983 */ /* 0x002ee80000100800 */
[----:B------:R0:W-:Y:S04]  /*1a1d0*/  STS.U16 [R5+UR6+0x5100], R178 ;  /* 0x005100b205007988 */ /* 0x0001e80008000406 */
[----:B------:R1:W-:Y:S04]  /*1a1e0*/  STS.U16 [R5+UR6+0x5500], R177 ;  /* 0x005500b105007988 */ /* 0x0003e80008000406 */
[----:B0-----:R-:W3:Y:S04]  /*1a1f0*/  LDL R178, [R1+0x8cc] ;  /* 0x0008cc0001b27983 */ /* 0x001ee80000100800 */
[----:B-1----:R-:W3:Y:S01]  /*1a200*/  LDL R177, [R1+0x4d0] ;  /* 0x0004d00001b17983 */ /* 0x002ee20000100800 */
[----:B----4-:R-:W-:-:S03]  /*1a210*/  @!P1 IMAD.MOV.U32 R190, RZ, RZ, R237 ;  /* 0x000000ffffbe9224 */ /* 0x010fc600078e00ed */
[----:B------:R0:W-:Y:S04]  /*1a220*/  STS.U16 [R5+UR6+0x1900], R222 ;  /* 0x001900de05007988 */ /* 0x0001e80008000406 */
[----:B------:R1:W-:Y:S04]  /*1a230*/  STS.U16 [R5+UR6+0x4900], R180 ;  /* 0x004900b405007988 */ /* 0x0003e80008000406 */
[----:B------:R4:W-:Y:S01]  /*1a240*/  STS.U16 [R5+UR6+0x4d00], R179 ;  /* 0x004d00b305007988 */ /* 0x0009e20008000406 */
[----:B0-----:R-:W-:-:S03]  /*1a250*/  PRMT R222, RZ, 0x7610, R222 ;  /* 0x00007610ffde7816 */ /* 0x001fc600000000de */
[----:B------:R0:W-:Y:S04]  /*1a260*/  STS.U16 [R5+UR6+0x4100], R182 ;  /* 0x004100b605007988 */ /* 0x0001e80008000406 */
[----:B-1----:R-:W3:Y:S04]  /*1a270*/  LDL R180, [R1+0x8b0] ;  /* 0x0008b00001b47983 */ /* 0x002ee80000100800 */
[----:B----4-:R-:W4:Y:S04]  /*1a280*/  LDL R179, [R1+0x8ac] ;  /* 0x0008ac0001b37983 */ /* 0x010f280000100800 */
[----:B------:R1:W-:Y:S04]  /*1a290*/  STS.U16 [R5+UR6+0x4500], R181 ;  /* 0x004500b505007988 */ /* 0x0003e80008000406 */
[----:B------:R2:W-:Y:S04]  /*1a2a0*/  STS.U16 [R5+UR6+0x3d00], R183 ;  /* 0x003d00b705007988 */ /* 0x0005e80008000406 */
[----:B0-----:R-:W4:Y:S04]  /*1a2b0*/  LDL R182, [R1+0x890] ;  /* 0x0008900001b67983 */ /* 0x001f280000100800 */
[----:B-1----:R-:W4:Y:S04]  /*1a2c0*/  LDL R181, [R1+0x88c] ;  /* 0x00088c0001b57983 */ /* 0x002f280000100800 */
[----:B--2---:R-:W2:Y:S04]  /*1a2d0*/  LDL R183, [R1+0x86c] ;  /* 0x00086c0001b77983 */ /* 0x004ea80000100800 */
[----:B------:R-:W4:Y:S04]  /*1a2e0*/  LDL R237, [R1+0x850] ;  /* 0x0008500001ed7983 */ /* 0x000f280000100800 */
[----:B------:R-:W-:Y:S04]  /*1a2f0*/  STS.U16 [R5+UR6+0x1d00], R219 ;  /* 0x001d00db05007988 */ /* 0x000fe80008000406 */
        /* <DEDUP_REMOVED lines=50> */
[----:B---3--:R-:W3:Y:S04]  /*1a620*/  @!P1 LDG.E.U16 R222, desc[UR40][R190.64] ;  /* 0x00000028bede9981 */ /* 0x008ee8000c1e1500 */
[----:B------:R-:W3:Y:S04]  /*1a630*/  LDL R190, [R1+0x870] ;  /* 0x0008700001be7983 */ /* 0x000ee80000100800 */
[----:B------:R-:W3:Y:S04]  /*1a640*/  LDL R191, [R1+0x84c] ;  /* 0x00084c0001bf7983 */ /* 0x000ee80000100800 */
[----:B------:R0:W-:Y:S04]  /*1a650*/  STL [R1+0x990], R5 ;  /* 0x0009900501007387 */ /* 0x0001e80000100800 */
[----:B------:R1:W-:Y:S04]  /*1a660*/  STS.U16 [R4+UR6+0x10a00], R232 ;  /* 0x010a00e804007988 */ /* 0x0003e80008000406 */
[----:B0-----:R-:W3:Y:S04]  /*1a670*/  LDL.LU R5, [R1+0x70] ;  /* 0x0000700001057983 */ /* 0x001ee80000300800 */
[----:B------:R-:W3:Y:S04]  /*1a680*/  LDL.LU R227, [R1+0x54] ;  /* 0x0000540001e37983 */ /* 0x000ee80000300800 */
[----:B------:R-:W3:Y:S04]  /*1a690*/  LDL.LU R229, [R1+0x30] ;  /* 0x0000300001e57983 */ /* 0x000ee80000300800 */
[----:B------:R-:W3:Y:S04]  /*1a6a0*/  LDL.LU R230, [R1+0xb4] ;  /* 0x0000b40001e67983 */ /* 0x000ee80000300800 */
[----:B-1----:R-:W3:Y:S04]  /*1a6b0*/  LDL.LU R232, [R1+0x38] ;  /* 0x0000380001e87983 */ /* 0x002ee80000300800 */
[----:B------:R0:W-:Y:S04]  /*1a6c0*/  STS.U16 [R4+UR6+0x10e00], R231 ;  /* 0x010e00e704007988 */ /* 0x0001e80008000406 */
[----:B0-----:R-:W3:Y:S04]  /*1a6d0*/  LDL.LU R231, [R1+0x74] ;  /* 0x0000740001e77983 */ /* 0x001ee80000300800 */
[----:B------:R-:W3:Y:S04]  /*1a6e0*/  LDL R13, [R1+0x82c] ;  /* 0x00082c00010d7983 */ /* 0x000ee80000100800 */
        /* <DEDUP_REMOVED lines=14> */
[----:B------:R-:W3:Y:S01]  /*1a7d0*/  LDL R158, [R1+0x74c] ;  /* 0x00074c00019e7983 */ /* 0x000ee20000100800 */
[----:B------:R-:W-:Y:S01]  /*1a7e0*/  PRMT R197, RZ, 0x7610, R197 ;  /* 0x00007610ffc57816 */ /* 0x000fe200000000c5 */
[----:B------:R-:W-:-:S02]  /*1a7f0*/  @!P1 IMAD.MOV.U32 R8, RZ, RZ, R176 ;  /* 0x000000ffff089224 */ /* 0x000fc400078e00b0 */
[----:B------:R-:W-:Y:S01]  /*1a800*/  @!P1 IMAD.MOV.U32 R9, RZ, RZ, R175 ;  /* 0x000000ffff099224 */ /* 0x000fe200078e00af */
[----:B------:R0:W-:Y:S04]  /*1a810*/  STS.U16 [R4+UR6+0x200], R195 ;  /* 0x000200c304007988 */ /* 0x0001e80008000406 */
[----:B------:R1:W3:Y:S04]  /*1a820*/  @!P1 LDG.E.U16 R197, desc[UR40][R8.64] ;  /* 0x0000002808c59981 */ /* 0x0002e8000c1e1500 */
[----:B------:R4:W-:Y:S01]  /*1a830*/  STS.U16 [R4+UR6+0x600], R193 ;  /* 0x000600c104007988 */ /* 0x0009e20008000406 */
[----:B0-----:R-:W-:-:S03]  /*1a840*/  PRMT R195, RZ, 0x7610, R195 ;  /* 0x00007610ffc37816 */ /* 0x001fc600000000c3 */
[----:B------:R0:W-:Y:S01]  /*1a850*/  STS.U16 [R4+UR6+0xa00], R189 ;  /* 0x000a00bd04007988 */ /* 0x0001e20008000406 */
[----:B-1----:R-:W-:Y:S02]  /*1a860*/  @!P1 IMAD.MOV.U32 R8, RZ, RZ, R178 ;  /* 0x000000ffff089224 */ /* 0x002fe400078e00b2 */
[----:B------:R-:W-:Y:S01]  /*1a870*/  @!P1 IMAD.MOV.U32 R9, RZ, RZ, R177 ;  /* 0x000000ffff099224 */ /* 0x000fe200078e00b1 */
[----:B------:R-:W-:Y:S01]  /*1a880*/  PRMT R7, RZ, 0x7610, R7 ;  /* 0x00007610ff077816 */ /* 0x000fe20000000007 */
[----:B--2---:R-:W-:Y:S01]  /*1a890*/  @!P1 IMAD.MOV.U32 R11, RZ, RZ, R183 ;  /* 0x000000ffff0b9224 */ /* 0x004fe200078e00b7 */
[----:B----4-:R-:W-:Y:S01]  /*1a8a0*/  PRMT R193, RZ, 0x7610, R193 ;  /* 0x00007610ffc17816 */ /* 0x010fe200000000c1 */
[----:B------:R-:W2:Y:S04]  /*1a8b0*/  LDL R155, [R1+0x70c] ;  /* 0x00070c00019b7983 */ /* 0x000ea80000100800 */
[----:B------:R1:W4:Y:S01]  /*1a8c0*/  @!P1 LDG.E.U16 R195, desc[UR40][R8.64] ;  /* 0x0000002808c39981 */ /* 0x000322000c1e1500 */
[----:B0-----:R-:W-:-:S03]  /*1a8d0*/  PRMT R189, RZ, 0x7610, R189 ;  /* 0x00007610ffbd7816 */ /* 0x001fc600000000bd */
[----:B------:R-:W4:Y:S04]  /*1a8e0*/  LDL R157, [R1+0x6cc] ;  /* 0x0006cc00019d7983 */ /* 0x000f280000100800 */
[----:B------:R-:W4:Y:S01]  /*1a8f0*/  LDL R156, [R1+0x6d0] ;  /* 0x0006d000019c7983 */ /* 0x000f220000100800 */
[----:B-1----:R-:W-:Y:S02]  /*1a900*/  @!P1 IMAD.MOV.U32 R8, RZ, RZ, R180 ;  /* 0x000000ffff089224 */ /* 0x002fe400078e00b4 */
[----:B------:R-:W-:Y:S01]  /*1a910*/  @!P1 IMAD.MOV.U32 R9, RZ, RZ, R179 ;  /* 0x000000ffff099224 */ /* 0x000fe200078e00b3 */
[----:B------:R-:W4:Y:S04]  /*1a920*/  LDL R159, [R1+0x68c] ;  /* 0x00068c00019f7983 */ /* 0x000f280000100800 */
[----:B------:R0:W4:Y:S04]  /*1a930*/  @!P1 LDG.E.U16 R193, desc[UR40][R8.64] ;  /* 0x0000002808c19981 */ /* 0x000128000c1e1500 */
[----:B------:R-:W4:Y:S04]  /*1a940*/  LDL R161, [R1+0x64c] ;  /* 0x00064c0001a17983 */ /* 0x000f280000100800 */
[----:B------:R-:W4:Y:S01]  /*1a950*/  LDL R160, [R1+0x650] ;  /* 0x0006500001a07983 */ /* 0x000f220000100800 */
[----:B0-----:R-:W-:-:S02]  /*1a960*/  @!P1 IMAD.MOV.U32 R8, RZ, RZ, R182 ;  /* 0x000000ffff089224 */ /* 0x001fc400078e00b6 */
[----:B------:R-:W-:Y:S01]  /*1a970*/  @!P1 IMAD.MOV.U32 R9, RZ, RZ, R181 ;  /* 0x000000ffff099224 */ /* 0x000fe200078e00b5 */
[----:B------:R-:W4:Y:S04]  /*1a980*/  LDL R163, [R1+0x60c] ;  /* 0x00060c0001a37983 */ /* 0x000f280000100800 */
[----:B------:R0:W4:Y:S04]  /*1a990*/  @!P1 LDG.E.U16 R189, desc[UR40][R8.64] ;  /* 0x0000002808bd9981 */ /* 0x000128000c1e1500 */
[----:B------:R-:W4:Y:S04]  /*1a9a0*/  LDL R162, [R1+0x610] ;  /* 0x0006100001a27983 */ /* 0x000f280000100800 */
[----:B------:R-:W4:Y:S01]  /*1a9b0*/  LDL R167, [R1+0x5cc] ;  /* 0x0005cc0001a77983 */ /* 0x000f220000100800 */
[----:B0-----:R-:W-:-:S02]  /*1a9c0*/  PRMT R8, RZ, 0x7610, R8 ;  /* 0x00007610ff087816 */ /* 0x001fc40000000008 */
[----:B------:R-:W-:Y:S01]  /*1a9d0*/  PRMT R9, RZ, 0x7610, R9 ;  /* 0x00007610ff097816 */ /* 0x000fe20000000009 */
[----:B------:R-:W4:Y:S04]  /*1a9e0*/  LDL R166, [R1+0x5d0] ;  /* 0x0005d00001a67983 */ /* 0x000f280000100800 */
        /* <DEDUP_REMOVED lines=16> */
[----:B------:R0:W-:Y:S04]  /*1aaf0*/  STS.U16 [R4+UR6+0xe00], R184 ;  /* 0x000e00b804007988 */ /* 0x0001e80008000406 */
[----:B------:R1:W-:Y:S04]  /*1ab00*/  STS.U16 [R4+UR6+0x1200], R185 ;  /* 0x001200b904007988 */ /* 0x0003e80008000406 */
[----:B------:R-:W4:Y:S04]  /*1ab10*/  LDL R183, [R1+0x2ac] ;  /* 0x0002ac0001b77983 */ /* 0x000f280000100800 */
[----:B0-----:R-:W4:Y:S04]  /*1ab20*/  LDL R184, [R1+0x2b8] ;  /* 0x0002b80001b87983 */ /* 0x001f280000100800 */
[----:B-1----:R-:W4:Y:S04]  /*1ab30*/  LDL R185, [R1+0x2b4] ;  /* 0x0002b40001b97983 */ /* 0x002f280000100800 */
[----:B------:R-:W4:Y:S01]  /*1ab40*/  LDL R182, [R1+0x2b0] ;  /* 0x0002b00001b67983 */ /* 0x000f220000100800 */
[----:B---3--:R-:W-:-:S03]  /*1ab50*/  @!P1 IMAD.MOV.U32 R10, RZ, RZ, R190 ;  /* 0x000000ffff0a9224 */ /* 0x008fc600078e00be */
[----:B------:R0:W-:Y:S04]  /*1ab60*/  STS.U16 [R4+UR6+0x1600], R186 ;  /* 0x001600ba04007988 */ /* 0x0001e80008000406 */
[----:B------:R1:W3:Y:S04]  /*1ab70*/  @!P1 LDG.E.U16 R7, desc[UR40][R10.64] ;  /* 0x000000280a079981 */ /* 0x0002e8000c1e1500 */
[----:B------:R1:W-:Y:S04]  /*1ab80*/  STS.U16 [R4+UR6+0x1a00], R187 ;  /* 0x001a00bb04007988 */ /* 0x0003e80008000406 */
[----:B0-----:R-:W3:Y:S01]  /*1ab90*/  LDL R186, [R1+0x290] ;  /* 0x0002900001ba7983 */ /* 0x001ee20000100800 */
[----:B-1----:R-:W-:-:S02]  /*1aba0*/  @!P1 IMAD.MOV.U32 R10, RZ, RZ, R237 ;  /* 0x000000ffff0a9224 */ /* 0x002fc400078e00ed */
[----:B------:R-:W-:Y:S01]  /*1abb0*/  @!P1 IMAD.MOV.U32 R11, RZ, RZ, R191 ;  /* 0x000000ffff0b9224 */ /* 0x000fe200078e00bf */
[----:B------:R-:W3:Y:S04]  /*1abc0*/  LDL R190, [R1+0x250] ;  /* 0x0002500001be7983 */ /* 0x000ee80000100800 */
[----:B------:R0:W3:Y:S04]  /*1abd0*/  @!P1 LDG.E.U16 R8, desc[UR40][R10.64] ;  /* 0x000000280a089981 */ /* 0x0000e8000c1e1500 */
[----:B------:R-:W3:Y:S04]  /*1abe0*/  LDL R187, [R1+0x28c] ;  /* 0x00028c0001bb7983 */ /* 0x000ee80000100800 */
[----:B------:R-:W3:Y:S01]  /*1abf0*/  LDL R191, [R1+0x24c] ;  /* 0x00024c0001bf7983 */ /* 0x000ee20000100800 */
[----:B0-----:R-:W-:-:S02]  /*1ac00*/  PRMT R10, RZ, 0x7610, R10 ;  /* 0x00007610ff0a7816 */ /* 0x001fc4000000000a */
[----:B------:R-:W-:Y:S01]  /*1ac10*/  PRMT R11, RZ, 0x7610, R11 ;  /* 0x00007610ff0b7816 */ /* 0x000fe2000000000b */
[----:B------:R-:W3:Y:S04]  /*1ac20*/  LDL R237, [R1+0x230] ;  /* 0x0002300001ed7983 */ /* 0x000ee80000100800 */
[----:B------:R0:W3:Y:S02]  /*1ac30*/  @!P1 LDG.E.U16 R9, desc[UR40][R12.64] ;  /* 0x000000280c099981 */ /* 0x0000e4000c1e1500 */
[----:B0-----:R-:W-:Y:S02]  /*1ac40*/  @!P1 IMAD.MOV.U32 R12, RZ, RZ, R20 ;  /* 0x000000ffff0c9224 */ /* 0x001fe400078e0014 */
[----:B------:R-:W-:Y:S01]  /*1ac50*/  @!P1 IMAD.MOV.U32 R13, RZ, RZ, R21 ;  /* 0x000000ffff0d9224 */ /* 0x000fe200078e0015 */
[----:B------:R-:W2:Y:S04]  /*1ac60*/  LDL R20, [R1+0x730] ;  /* 0x0007300001147983 */ /* 0x000ea80000100800 */
[----:B------:R0:W3:Y:S04]  /*1ac70*/  @!P1 LDG.E.U16 R10, desc[UR40][R12.64] ;  /* 0x000000280c0a9981 */ /* 0x0000e8000c1e1500 */
[----:B------:R1:W3:Y:S04]  /*1ac80*/  @!P1 LDG.E.U16 R11, desc[UR40][R14.64] ;  /* 0x000000280e0b9981 */ /* 0x0002e8000c1e1500 */
[----:B------:R-:W2:Y:S01]  /*1ac90*/  LDL R21, [R1+0x72c] ;  /* 0x00072c0001157983 */ /* 0x000ea20000100800 */
[----:B0-----:R-:W-:Y:S01]  /*1aca0*/  PRMT R12, RZ, 0x7610, R12 ;  /* 0x00007610ff0c7816 */ /* 0x001fe2000000000c */
[----:B-1----:R-:W-:-:S02]  /*1acb0*/  @!P1 IMAD.MOV.U32 R14, RZ, RZ, R22 ;  /* 0x000000ffff0e9224 */ /* 0x002fc400078e0016 */
[----:B------:R-:W-:Y:S01]  /*1acc0*/  @!P1 IMAD.MOV.U32 R15, RZ, RZ, R154 ;  /* 0x000000ffff0f9224 */ /* 0x000fe200078e009a */
[----:B------:R-:W-:Y:S01]  /*1acd0*/  PRMT R13, RZ, 0x7610, R13 ;  /* 0x00007610ff0d7816 */ /* 0x000fe2000000000d */
[----:B------:R-:W4:Y:S04]  /*1ace0*/  LDL R154, [R1+0x710] ;  /* 0x00071000019a7983 */ /* 0x000f280000100800 */
[----:B------:R0:W3:Y:S04]  /*1acf0*/  @!P1 LDG.E.U16 R12, desc[UR40][R14.64] ;  /* 0x000000280e0c9981 */ /* 0x0000e8000c1e1500 */
[----:B------:R1:W3:Y:S04]  /*1ad00*/  @!P1 LDG.E.U16 R13, desc[UR40][R16.64] ;  /* 0x00000028100d9981 */ /* 0x0002e8000c1e1500 */
[----:B------:R-:W3:Y:S01]  /*1ad10*/  LDL R22, [R1+0x6f0] ;  /* 0x0006f00001167983 */ /* 0x000ee20000100800 */
[----:B0-----:R-:W-:Y:S01]  /*1ad20*/  PRMT R15, RZ, 0x7610, R15 ;  /* 0x00007610ff0f7816 */ /* 0x001fe2000000000f */
[----:B-1----:R-:W-:-:S05]  /*1ad30*/  @!P1 IMAD.MOV.U32 R16, RZ, RZ, R23 ;  /* 0x000000ffff109224 */ /* 0x002fca00078e0017 */
[----:B------:R0:W3:Y:S01]  /*1ad40*/  @!P1 LDG.E.U16 R15, desc[UR40][R18.64] ;  /* 0x00000028120f9981 */ /* 0x0000e2000c1e1500 */
[----:B------:R-:W-:-:S03]  /*1ad50*/  @!P1 IMAD.MOV.U32 R17, RZ, RZ, R152 ;  /* 0x000000ffff119224 */ /* 0x000fc600078e0098 */
[----:B------:R-:W3:Y:S04]  /*1ad60*/  LDL R23, [R1+0x6ec] ;  /* 0x0006ec0001177983 */ /* 0x000ee80000100800 */
[----:B------:R-:W3:Y:S01]  /*1ad70*/  LDL R152, [R1+0x6b0] ;  /* 0x0006b00001987983 */ /* 0x000ee20000100800 */
[----:B0-----:R-:W-:Y:S02]  /*1ad80*/  @!P1 IMAD.MOV.U32 R18, RZ, RZ, R153 ;  /* 0x000000ffff129224 */ /* 0x001fe400078e0099 */
[----:B------:R-:W-:Y:S01]  /*1ad90*/  @!P1 IMAD.MOV.U32 R19, RZ, RZ, R158 ;  /* 0x000000ffff139224 */ /* 0x000fe200078e009e */
[----:B------:R-:W3:Y:S04]  /*1ada0*/  LDL R153, [R1+0x6ac] ;  /* 0x0006ac0001997983 */ /* 0x000ee80000100800 */
[----:B------:R-:W3:Y:S01]  /*1adb0*/  LDL R158, [R1+0x690] ;  /* 0x00069000019e7983 */ /* 0x000ee20000100800 */
[----:B------:R-:W-:-:S06]  /*1adc0*/  PRMT R14, RZ, 0x7610, R14 ;  /* 0x00007610ff0e7816 */ /* 0x000fcc000000000e */
[----:B------:R0:W3:Y:S02]  /*1add0*/  @!P1 LDG.E.U16 R14, desc[UR40][R16.64] ;  /* 0x00000028100e9981 */ /* 0x0000e4000c1e1500 */
[----:B0-----:R-:W-:Y:S02]  /*1ade0*/  PRMT R16, RZ, 0x7610, R16 ;  /* 0x00007610ff107816 */ /* 0x001fe40000000010 */
[----:B------:R-:W-:-:S04]  /*1adf0*/  PRMT R17, RZ, 0x7610, R17 ;  /* 0x00007610ff117816 */ /* 0x000fc80000000011 */
[----:B------:R0:W3:Y:S02]  /*1ae00*/  @!P1 LDG.E.U16 R16, desc[UR40][R18.64] ;  /* 0x0000002812109981 */ /* 0x0000e4000c1e1500 */
[----:B0-----:R-:W-:Y:S02]  /*1ae10*/  PRMT R18, RZ, 0x7610, R18 ;  /* 0x00007610ff127816 */ /* 0x001fe40000000012 */
[----:B------:R-:W-:Y:S01]  /*1ae20*/  PRMT R19, RZ, 0x7610, R19 ;  /* 0x00007610ff137816 */ /* 0x000fe20000000013 */
[----:B--2---:R4:W2:Y:S02]  /*1ae30*/  @!P1 LDG.E.U16 R17, desc[UR40][R20.64] ;  /* 0x0000002814119981 */ /* 0x0048a4000c1e1500 */
[----:B----4-:R-:W-:Y:S02]  /*1ae40*/  @!P1 IMAD.MOV.U32 R20, RZ, RZ, R154 ;  /* 0x000000ffff149224 */ /* 0x010fe400078e009a */
[----:B------:R-:W-:Y:S01]  /*1ae50*/  @!P1 IMAD.MOV.U32 R21, RZ, RZ, R155 ;  /* 0x000000ffff159224 */ /* 0x000fe200078e009b */
[----:B------:R-:W4:Y:S04]  /*1ae60*/  LDL R154, [R1+0x670] ;  /* 0x00067000019a7983 */ /* 0x000f280000100800 */
[----:B------:R-:W4:Y:S04]  /*1ae70*/  LDL R155, [R1+0x66c] ;  /* 0x00066c00019b7983 */ /* 0x000f280000100800 */
[----:B------:R0:W2:Y:S02]  /*1ae80*/  @!P1 LDG.E.U16 R18, desc[UR40][R20.64] ;  /* 0x0000002814129981 */ /* 0x0000a4000c1e1500 */
[----:B0-----:R-:W-:-:S02]  /*1ae90*/  PRMT R21, RZ, 0x7610, R21 ;  /* 0x00007610ff157816 */ /* 0x001fc40000000015 */
[----:B---3--:R0:W3:Y:S04]  /*1aea0*/  @!P1 LDG.E.U16 R19, desc[UR40][R22.64] ;  /* 0x0000002816139981 */ /* 0x0080e8000c1e1500 */
[----:B------:R1:W3:Y:S01]  /*1aeb0*/  @!P1 LDG.E.U16 R21, desc[UR40][R152.64] ;  /* 0x0000002898159981 */ /* 0x0002e2000c1e1500 */
[----:B0-----:R-:W-:Y:S02]  /*1aec0*/  @!P1 IMAD.MOV.U32 R22, RZ, RZ, R156 ;  /* 0x000000ffff169224 */ /* 0x001fe400078e009c */
[----:B------:R-:W-:Y:S01]  /*1aed0*/  @!P1 IMAD.MOV.U32 R23, RZ, RZ, R157 ;  /* 0x000000ffff179224 */ /* 0x000fe200078e009d */
[----:B------:R-:W2:Y:S04]  /*1aee0*/  LDL R156, [R1+0x630] ;  /* 0x00063000019c7983 */ /* 0x000ea80000100800 */
[----:B------:R-:W2:Y:S01]  /*1aef0*/  LDL R157, [R1+0x62c] ;  /* 0x00062c00019d7983 */ /* 0x000ea20000100800 */
[----:B-1----:R-:W-:-:S02]  /*1af00*/  @!P1 IMAD.MOV.U32 R152, RZ, RZ, R158 ;  /* 0x000000ffff989224 */ /* 0x002fc400078e009e */
        /* <DEDUP_REMOVED lines=10> */
[----:B----4-:R0:W4:Y:S02]  /*1afb0*/  @!P1 LDG.E.U16 R23, desc[UR40][R154.64] ;  /* 0x000000289a179981 */ /* 0x010124000c1e1500 */
[----:B0-----:R-:W-:Y:S02]  /*1afc0*/  @!P1 IMAD.MOV.U32 R154, RZ, RZ, R160 ;  /* 0x000000ffff9a9224 */ /* 0x001fe400078e00a0 */
[----:B------:R-:W-:Y:S01]  /*1afd0*/  @!P1 IMAD.MOV.U32 R155, RZ, RZ, R161 ;  /* 0x000000ffff9b9224 */ /* 0x000fe200078e00a1 */
[----:B------:R-:W4:Y:S04]  /*1afe0*/  LDL R160, [R1+0x5b0] ;  /* 0x0005b00001a07983 */ /* 0x000f280000100800 */
[----:B------:R-:W4:Y:S04]  /*1aff0*/  LDL R161, [R1+0x5ac] ;  /* 0x0005ac0001a17983 */ /* 0x000f280000100800 */
[----:B------:R0:W4:Y:S02]  /*1b000*/  @!P1 LDG.E.U16 R152, desc[UR40][R154.64] ;  /* 0x000000289a989981 */ /* 0x000124000c1e1500 */
[----:B0-----:R-:W-:-:S02]  /*1b010*/  PRMT R155, RZ, 0x7610, R155 ;  /* 0x00007610ff9b7816 */ /* 0x001fc4000000009b */
[----:B--2---:R0:W2:Y:S04]  /*1b020*/  @!P1 LDG.E.U16 R153, desc[UR40][R156.64] ;  /* 0x000000289c999981 */ /* 0x0040a8000c1e1500 */
[----:B---3--:R1:W3:Y:S01]  /*1b030*/  @!P1 LDG.E.U16 R155, desc[UR40][R158.64] ;  /* 0x000000289e9b9981 */ /* 0x0082e2000c1e1500 */
[----:B0-----:R-:W-:Y:S02]  /*1b040*/  @!P1 IMAD.MOV.U32 R156, RZ, RZ, R162 ;  /* 0x000000ffff9c9224 */ /* 0x001fe400078e00a2 */
[----:B------:R-:W-:Y:S01]  /*1b050*/  @!P1 IMAD.MOV.U32 R157, RZ, RZ, R163 ;  /* 0x000000ffff9d9224 */ /* 0x000fe200078e00a3 */
[----:B------:R-:W2:Y:S04]  /*1b060*/  LDL R162, [R1+0x570] ;  /* 0x0005700001a27983 */ /* 0x000ea80000100800 */
[----:B------:R-:W2:Y:S01]  /*1b070*/  LDL R163, [R1+0x56c] ;  /* 0x00056c0001a37983 */ /* 0x000ea20000100800 */
[----:B-1----:R-:W-:-:S03]  /*1b080*/  @!P1 IMAD.MOV.U32 R159, RZ, RZ, R167 ;  /* 0x000000ffff9f9224 */ /* 0x002fc600078e00a7 */
[----:B------:R-:W3:Y:S01]  /*1b090*/  LDL R167, [R1+0x550] ;  /* 0x0005500001a77983 */ /* 0x000ee20000100800 */
[----:B------:R-:W-:-:S06]  /*1b0a0*/  PRMT R154, RZ, 0x7610, R154 ;  /* 0x00007610ff9a7816 */ /* 0x000fcc000000009a */
[----:B------:R0:W3:Y:S01]  /*1b0b0*/  @!P1 LDG.E.U16 R154, desc[UR40][R156.64] ;  /* 0x000000289c9a9981 */ /* 0x0000e2000c1e1500 */
[----:B------:R-:W-:-:S03]  /*1b0c0*/  @!P1 IMAD.MOV.U32 R158, RZ, RZ, R166 ;  /* 0x000000ffff9e9224 */ /* 0x000fc600078e00a6 */
[----:B------:R-:W3:Y:S01]  /*1b0d0*/  LDL R166, [R1+0x4f0] ;  /* 0x0004f00001a67983 */ /* 0x000ee20000100800 */
[----:B0-----:R-:W-:Y:S02]  /*1b0e0*/  PRMT R157, RZ, 0x7610, R157 ;  /* 0x00007610ff9d7816 */ /* 0x001fe4000000009d */
[----:B------:R-:W-:-:S06]  /*1b0f0*/  PRMT R156, RZ, 0x7610, R156 ;  /* 0x00007610ff9c7816 */ /* 0x000fcc000000009c */
[----:B------:R0:W3:Y:S02]  /*1b100*/  @!P1 LDG.E.U16 R156, desc[UR40][R158.64] ;  /* 0x000000289e9c9981 */ /* 0x0000e4000c1e1500 */
[----:B0-----:R-:W-:Y:S02]  /*1b110*/  PRMT R159, RZ, 0x7610, R159 ;  /* 0x00007610ff9f7816 */ /* 0x001fe4000000009f */
[----:B----4-:R0:W4:Y:S02]  /*1b120*/  @!P1 LDG.E.U16 R157, desc[UR40][R160.64] ;  /* 0x00000028a09d9981 */ /* 0x010124000c1e1500 */
[----:B0-----:R-:W-:Y:S02]  /*1b130*/  @!P1 IMAD.MOV.U32 R160, RZ, RZ, R164 ;  /* 0x000000ffffa09224 */ /* 0x001fe400078e00a4 */
[----:B------:R-:W-:Y:S01]  /*1b140*/  @!P1 IMAD.MOV.U32 R161, RZ, RZ, R165 ;  /* 0x000000ffffa19224 */ /* 0x000fe200078e00a5 */
[----:B------:R-:W4:Y:S04]  /*1b150*/  LDL R164, [R1+0x530] ;  /* 0x0005300001a47983 */ /* 0x000f280000100800 */
[----:B------:R-:W4:Y:S04]  /*1b160*/  LDL R165, [R1+0x52c] ;  /* 0x00052c0001a57983 */ /* 0x000f280000100800 */
[----:B--2---:R3:W2:Y:S02]  /*1b170*/  @!P1 LDG.E.U16 R159, desc[UR40][R162.64] ;  /* 0x00000028a29f9981 */ /* 0x0046a4000c1e1500 */
[----:B---3--:R-:W-:-:S02]  /*1b180*/  @!P1 IMAD.MOV.U32 R162, RZ, RZ, R167 ;  /* 0x000000ffffa29224 */ /* 0x008fc400078e00a7 */
[----:B------:R-:W3:Y:S01]  /*1b190*/  LDL R167, [R1+0x4ec] ;  /* 0x0004ec0001a77983 */ /* 0x000ee20000100800 */
[----:B------:R-:W-:-:S06]  /*1b1a0*/  PRMT R158, RZ, 0x7610, R158 ;  /* 0x00007610ff9e7816 */ /* 0x000fcc000000009e */
[----:B------:R0:W2:Y:S01]  /*1b1b0*/  @!P1 LDG.E.U16 R158, desc[UR40][R160.64] ;  /* 0x00000028a09e9981 */ /* 0x0000a2000c1e1500 */
[----:B------:R-:W-:-:S03]  /*1b1c0*/  @!P1 IMAD.MOV.U32 R163, RZ, RZ, R168 ;  /* 0x000000ffffa39224 */ /* 0x000fc600078e00a8 */
[----:B------:R-:W2:Y:S01]  /*1b1d0*/  LDL R168, [R1+0x390] ;  /* 0x0003900001a87983 */ /* 0x000ea20000100800 */
[----:B0-----:R-:W-:Y:S02]  /*1b1e0*/  PRMT R161, RZ, 0x7610, R161 ;  /* 0x00007610ffa17816 */ /* 0x001fe400000000a1 */
[----:B------:R-:W-:-:S06]  /*1b1f0*/  PRMT R160, RZ, 0x7610, R160 ;  /* 0x00007610ffa07816 */ /* 0x000fcc00000000a0 */
[----:B------:R0:W2:Y:S02]  /*1b200*/  @!P1 LDG.E.U16 R160, desc[UR40][R162.64] ;  /* 0x00000028a2a09981 */ /* 0x0000a4000c1e1500 */
[----:B0-----:R-:W-:Y:S02]  /*1b210*/  PRMT R163, RZ, 0x7610, R163 ;  /* 0x00007610ffa37816 */ /* 0x001fe400000000a3 */
[----:B----4-:R0:W4:Y:S02]  /*1b220*/  @!P1 LDG.E.U16 R161, desc[UR40][R164.64] ;  /* 0x00000028a4a19981 */ /* 0x010124000c1e1500 */
[----:B0-----:R-:W-:Y:S02]  /*1b230*/  @!P1 IMAD.MOV.U32 R164, RZ, RZ, R172 ;  /* 0x000000ffffa49224 */ /* 0x001fe400078e00ac */
[----:B------:R-:W-:Y:S01]  /*1b240*/  @!P1 IMAD.MOV.U32 R165, RZ, RZ, R173 ;  /* 0x000000ffffa59224 */ /* 0x000fe200078e00ad */
[----:B------:R-:W4:Y:S04]  /*1b250*/  LDL R172, [R1+0x370] ;  /* 0x0003700001ac7983 */ /* 0x000f280000100800 */
[----:B------:R-:W4:Y:S04]  /*1b260*/  LDL R173, [R1+0x36c] ;  /* 0x00036c0001ad7983 */ /* 0x000f280000100800 */
[----:B---3--:R0:W3:Y:S02]  /*1b270*/  @!P1 LDG.E.U16 R163, desc[UR40][R166.64] ;  /* 0x00000028a6a39981 */ /* 0x0080e4000c1e1500 */
[----:B0-----:R-:W-:-:S02]  /*1b280*/  @!P1 IMAD.MOV.U32 R166, RZ, RZ, R170 ;  /* 0x000000ffffa69224 */ /* 0x001fc400078e00aa */
[----:B------:R-:W-:Y:S01]  /*1b290*/  @!P1 IMAD.MOV.U32 R167, RZ, RZ, R171 ;  /* 0x000000ffffa79224 */ /* 0x000fe200078e00ab */
[----:B------:R-:W3:Y:S04]  /*1b2a0*/  LDL R170, [R1+0x350] ;  /* 0x0003500001aa7983 */ /* 0x000ee80000100800 */
[----:B------:R-:W3:Y:S01]  /*1b2b0*/  LDL R171, [R1+0x34c] ;  /* 0x00034c0001ab7983 */ /* 0x000ee20000100800 */
[----:B------:R-:W-:-:S06]  /*1b2c0*/  PRMT R162, RZ, 0x7610, R162 ;  /* 0x00007610ffa27816 */ /* 0x000fcc00000000a2 */
[----:B------:R0:W3:Y:S02]  /*1b2d0*/  @!P1 LDG.E.U16 R162, desc[UR40][R164.64] ;  /* 0x00000028a4a29981 */ /* 0x0000e4000c1e1500 */
[----:B0-----:R-:W-:Y:S02]  /*1b2e0*/  PRMT R165, RZ, 0x7610, R165 ;  /* 0x00007610ffa57816 */ /* 0x001fe400000000a5 */
[----:B------:R-:W-:-:S04]  /*1b2f0*/  PRMT R164, RZ, 0x7610, R164 ;  /* 0x00007610ffa47816 */ /* 0x000fc800000000a4 */
[----:B--2---:R-:W2:Y:S04]  /*1b300*/  @!P1 LDG.E.U16 R165, desc[UR40][R168.64] ;  /* 0x00000028a8a59981 */ /* 0x004ea8000c1e1500 */
[----:B------:R0:W2:Y:S02]  /*1b310*/  @!P1 LDG.E.U16 R164, desc[UR40][R166.64] ;  /* 0x00000028a6a49981 */ /* 0x0000a4000c1e1500 */
[----:B0-----:R-:W-:Y:S01]  /*1b320*/  PRMT R167, RZ, 0x7610, R167 ;  /* 0x00007610ffa77816 */ /* 0x001fe200000000a7 */
[----:B----4-:R-:W-:Y:S02]  /*1b330*/  @!P1 IMAD.MOV.U32 R168, RZ, RZ, R172 ;  /* 0x000000ffffa89224 */ /* 0x010fe400078e00ac */
[----:B------:R-:W4:Y:S01]  /*1b340*/  LDL R172, [R1+0x310] ;  /* 0x0003100001ac7983 */ /* 0x000f220000100800 */
[----:B------:R-:W-:-:S03]  /*1b350*/  @!P1 IMAD.MOV.U32 R169, RZ, RZ, R173 ;  /* 0x000000ffffa99224 */ /* 0x000fc600078e00ad */
[----:B------:R-:W4:Y:S04]  /*1b360*/  LDL R173, [R1+0x30c] ;  /* 0x00030c0001ad7983 */ /* 0x000f280000100800 */
[----:B---3--:R0:W3:Y:S02]  /*1b370*/  @!P1 LDG.E.U16 R167, desc[UR40][R170.64] ;  /* 0x00000028aaa79981 */ /* 0x0080e4000c1e1500 */
[----:B0-----:R-:W-:Y:S02]  /*1b380*/  @!P1 IMAD.MOV.U32 R170, RZ, RZ, R176 ;  /* 0x000000ffffaa9224 */ /* 0x001fe400078e00b0 */
[----:B------:R-:W-:Y:S01]  /*1b390*/  @!P1 IMAD.MOV.U32 R171, RZ, RZ, R177 ;  /* 0x000000ffffab9224 */ /* 0x000fe200078e00b1 */
[----:B------:R-:W2:Y:S04]  /*1b3a0*/  LDL R176, [R1+0x2d0] ;  /* 0x0002d00001b07983 */ /* 0x000ea80000100800 */
[----:B------:R-:W2:Y:S01]  /*1b3b0*/  LDL R177, [R1+0x2cc] ;  /* 0x0002cc0001b17983 */ /* 0x000ea20000100800 */
[----:B------:R-:W-:-:S06]  /*1b3c0*/  PRMT R166, RZ, 0x7610, R166 ;  /* 0x00007610ffa67816 */ /* 0x000fcc00000000a6 */
[----:B------:R0:W3:Y:S02]  /*1b3d0*/  @!P1 LDG.E.U16 R166, desc[UR40][R168.64] ;  /* 0x00000028a8a69981 */ /* 0x0000e4000c1e1500 */
[----:B0-----:R-:W-:Y:S02]  /*1b3e0*/  PRMT R168, RZ, 0x7610, R168 ;  /* 0x00007610ffa87816 */ /* 0x001fe400000000a8 */
[----:B------:R-:W-:-:S04]  /*1b3f0*/  PRMT R169, RZ, 0x7610, R169 ;  /* 0x00007610ffa97816 */ /* 0x000fc800000000a9 */
[----:B------:R0:W3:Y:S02]  /*1b400*/  @!P1 LDG.E.U16 R168, desc[UR40][R170.64] ;  /* 0x00000028aaa89981 */ /* 0x0000e4000c1e1500 */
[----:B0-----:R-:W-:Y:S02]  /*1b410*/  PRMT R171, RZ, 0x7610, R171 ;  /* 0x00007610ffab7816 */ /* 0x001fe400000000ab */
[----:B------:R-:W-:-:S04]  /*1b420*/  PRMT R170, RZ, 0x7610, R170 ;  /* 0x00007610ffaa7816 */ /* 0x000fc800000000aa */
[----:B------:R0:W3:Y:S02]  /*1b430*/  @!P1 LDG.E.U16 R171, desc[UR40][R174.64] ;  /* 0x00000028aeab9981 */ /* 0x0000e4000c1e1500 */
[----:B0-----:R-:W-:Y:S02]  /*1b440*/  @!P1 IMAD.MOV.U32 R174, RZ, RZ, R178 ;  /* 0x000000ffffae9224 */ /* 0x001fe400078e00b2 */
[----:B------:R-:W-:Y:S01]  /*1b450*/  @!P1 IMAD.MOV.U32 R175, RZ, RZ, R179 ;  /* 0x000000ffffaf9224 */ /* 0x000fe200078e00b3 */
[----:B------:R-:W3:Y:S04]  /*1b460*/  LDL R178, [R1+0x298] ;  /* 0x0002980001b27983 */ /* 0x000ee80000100800 */
[----:B------:R-:W3:Y:S04]  /*1b470*/  LDL R179, [R1+0x294] ;  /* 0x0002940001b37983 */ /* 0x000ee80000100800 */
[----:B----4-:R0:W4:Y:S02]  /*1b480*/  @!P1 LDG.E.U16 R169, desc[UR40][R172.64] ;  /* 0x00000028aca99981 */ /* 0x010124000c1e1500 */
[----:B0-----:R-:W-:-:S02]  /*1b490*/  @!P1 IMAD.MOV.U32 R172, RZ, RZ, R180 ;  /* 0x000000ffffac9224 */ /* 0x001fc400078e00b4 */
[----:B------:R-:W-:Y:S01]  /*1b4a0*/  @!P1 IMAD.MOV.U32 R173, RZ, RZ, R181 ;  /* 0x000000ffffad9224 */ /* 0x000fe200078e00b5 */
[----:B------:R-:W4:Y:S04]  /*1b4b0*/  LDL R180, [R1+0x278] ;  /* 0x0002780001b47983 */ /* 0x000f280000100800 */
[----:B------:R0:W4:Y:S04]  /*1b4c0*/  @!P1 LDG.E.U16 R170, desc[UR40][R172.64] ;  /* 0x00000028acaa9981 */ /* 0x000128000c1e1500 */
[----:B------:R-:W4:Y:S01]  /*1b4d0*/  LDL R181, [R1+0x274] ;  /* 0x0002740001b57983 */ /* 0x000f220000100800 */
[----:B0-----:R-:W-:-:S06]  /*1b4e0*/  PRMT R173, RZ, 0x7610, R173 ;  /* 0x00007610ffad7816 */ /* 0x001fcc00000000ad */
[----:B--2---:R0:W2:Y:S02]  /*1b4f0*/  @!P1 LDG.E.U16 R173, desc[UR40][R176.64] ;  /* 0x00000028b0ad9981 */ /* 0x0040a4000c1e1500 */
[----:B0-----:R-:W-:Y:S02]  /*1b500*/  @!P1 IMAD.MOV.U32 R176, RZ, RZ, R184 ;  /* 0x000000ffffb09224 */ /* 0x001fe400078e00b8 */
[----:B------:R-:W-:Y:S01]  /*1b510*/  @!P1 IMAD.MOV.U32 R177, RZ, RZ, R185 ;  /* 0x000000ffffb19224 */ /* 0x000fe200078e00b9 */
[----:B------:R-:W2:Y:S04]  /*1b520*/  LDL R184, [R1+0x270] ;  /* 0x0002700001b87983 */ /* 0x000ea80000100800 */
[----:B------:R-:W2:Y:S01]  /*1b530*/  LDL R185, [R1+0x26c] ;  /* 0x00026c0001b97983 */ /* 0x000ea20000100800 */
[----:B------:R-:W-:-:S06]  /*1b540*/  PRMT R172, RZ, 0x7610, R172 ;  /* 0x00007610ffac7816 */ /* 0x000fcc00000000ac */
[----:B------:R0:W2:Y:S02]  /*1b550*/  @!P1 LDG.E.U16 R172, desc[UR40][R174.64] ;  /* 0x00000028aeac9981 */ /* 0x0000a4000c1e1500 */
[----:B0-----:R-:W-:Y:S02]  /*1b560*/  PRMT R174, RZ, 0x7610, R174 ;  /* 0x00007610ffae7816 */ /* 0x001fe400000000ae */
[----:B------:R-:W-:-:S04]  /*1b570*/  PRMT R175, RZ, 0x7610, R175 ;  /* 0x00007610ffaf7816 */ /* 0x000fc800000000af */
[----:B------:R0:W2:Y:S02]  /*1b580*/  @!P1 LDG.E.U16 R174, desc[UR40][R176.64] ;  /* 0x00000028b0ae9981 */ /* 0x0000a4000c1e1500 */
[----:B0-----:R-:W-:Y:S02]  /*1b590*/  @!P1 IMAD.MOV.U32 R176, RZ, RZ, R182 ;  /* 0x000000ffffb09224 */ /* 0x001fe400078e00b6 */
[----:B------:R-:W-:Y:S01]  /*1b5a0*/  @!P1 IMAD.MOV.U32 R177, RZ, RZ, R183 ;  /* 0x000000ffffb19224 */ /* 0x000fe200078e00b7 */
[----:B------:R-:W2:Y:S04]  /*1b5b0*/  LDL R182, [R1+0x258] ;  /* 0x0002580001b67983 */ /* 0x000ea80000100800 */
[----:B------:R0:W2:Y:S04]  /*1b5c0*/  @!P1 LDG.E.U16 R175, desc[UR40][R176.64] ;  /* 0x00000028b0af9981 */ /* 0x0000a8000c1e1500 */
[----:B------:R-:W2:Y:S01]  /*1b5d0*/  LDL R183, [R1+0x254] ;  /* 0x0002540001b77983 */ /* 0x000ea20000100800 */
[----:B0-----:R-:W-:-:S02]  /*1b5e0*/  PRMT R176, RZ, 0x7610, R176 ;  /* 0x00007610ffb07816 */ /* 0x001fc400000000b0 */
[----:B------:R-:W-:-:S04]  /*1b5f0*/  PRMT R177, RZ, 0x7610, R177 ;  /* 0x00007610ffb17816 */ /* 0x000fc800000000b1 */
[----:B---3--:R0:W3:Y:S02]  /*1b600*/  @!P1 LDG.E.U16 R176, desc[UR40][R178.64] ;  /* 0x00000028b2b09981 */ /* 0x0080e4000c1e1500 */
[----:B0-----:R-:W-:Y:S02]  /*1b610*/  @!P1 IMAD.MOV.U32 R178, RZ, RZ, R186 ;  /* 0x000000ffffb29224 */ /* 0x001fe400078e00ba */
[----:B------:R-:W-:Y:S01]  /*1b620*/  @!P1 IMAD.MOV.U32 R179, RZ, RZ, R187 ;  /* 0x000000ffffb39224 */ /* 0x000fe200078e00bb */
[----:B------:R-:W3:Y:S04]  /*1b630*/  LDL R186, [R1+0x218] ;  /* 0x0002180001ba7983 */ /* 0x000ee80000100800 */
[----:B------:R0:W3:Y:S04]  /*1b640*/  @!P1 LDG.E.U16 R177, desc[UR40][R178.64] ;  /* 0x00000028b2b19981 */ /* 0x0000e8000c1e1500 */
[----:B------:R-:W3:Y:S01]  /*1b650*/  LDL R187, [R1+0x214] ;  /* 0x0002140001bb7983 */ /* 0x000ee20000100800 */
[----:B0-----:R-:W-:-:S06]  /*1b660*/  PRMT R178, RZ, 0x7610, R178 ;  /* 0x00007610ffb27816 */ /* 0x001fcc00000000b2 */
[----:B----4-:R2:W4:Y:S02]  /*1b670*/  @!P1 LDG.E.U16 R178, desc[UR40][R180.64] ;  /* 0x00000028b4b29981 */ /* 0x010524000c1e1500 */
[----:B--2---:R-:W-:Y:S02]  /*1b680*/  @!P1 IMAD.MOV.U32 R180, RZ, RZ, R184 ;  /* 0x000000ffffb49224 */ /* 0x004fe400078e00b8 */
[----:B------:R-:W2:Y:S01]  /*1b690*/  LDL R184, [R1+0x238] ;  /* 0x0002380001b87983 */ /* 0x000ea20000100800 */
[----:B------:R-:W-:-:S03]  /*1b6a0*/  @!P1 IMAD.MOV.U32 R181, RZ, RZ, R185 ;  /* 0x000000ffffb59224 */ /* 0x000fc600078e00b9 */
[----:B------:R-:W2:Y:S01]  /*1b6b0*/  LDL R185, [R1+0x234] ;  /* 0x0002340001b97983 */ /* 0x000ea20000100800 */
[----:B------:R-:W-:-:S06]  /*1b6c0*/  PRMT R179, RZ, 0x7610, R179 ;  /* 0x00007610ffb37816 */ /* 0x000fcc00000000b3 */
[----:B------:R0:W4:Y:S02]  /*1b6d0*/  @!P1 LDG.E.U16 R179, desc[UR40][R180.64] ;  /* 0x00000028b4b39981 */ /* 0x000124000c1e1500 */
[----:B0-----:R-:W-:Y:S02]  /*1b6e0*/  PRMT R180, RZ, 0x7610, R180 ;  /* 0x00007610ffb47816 */ /* 0x001fe400000000b4 */
[----:B------:R-:W-:-:S04]  /*1b6f0*/  PRMT R181, RZ, 0x7610, R181 ;  /* 0x00007610ffb57816 */ /* 0x000fc800000000b5 */
[----:B------:R0:W4:Y:S02]  /*1b700*/  @!P1 LDG.E.U16 R180, desc[UR40][R182.64] ;  /* 0x00000028b6b49981 */ /* 0x000124000c1e1500 */
[----:B0-----:R-:W-:Y:S02]  /*1b710*/  @!P1 IMAD.MOV.U32 R182, RZ, RZ, R190 ;  /* 0x000000ffffb69224 */ /* 0x001fe400078e00be */
[----:B------:R-:W-:Y:S01]  /*1b720*/  @!P1 IMAD.MOV.U32 R183, RZ, RZ, R191 ;  /* 0x000000ffffb79224 */ /* 0x000fe200078e00bf */
[----:B------:R0:W-:Y:S04]  /*1b730*/  STS.U16 [R4+UR6+0x11200], R228 ;  /* 0x011200e404007988 */ /* 0x0001e80008000406 */
[----:B------:R1:W4:Y:S04]  /*1b740*/  @!P1 LDG.E.U16 R181, desc[UR40][R182.64] ;  /* 0x00000028b6b59981 */ /* 0x000328000c1e1500 */
[----:B------:R-:W4:Y:S04]  /*1b750*/  LDL R191, [R1+0x1f4] ;  /* 0x0001f40001bf7983 */ /* 0x000f280000100800 */
[----:B0-----:R-:W4:Y:S01]  /*1b760*/  LDL R228, [R1+0x210] ;  /* 0x0002100001e47983 */ /* 0x001f220000100800 */
[----:B-1----:R-:W-:-:S03]  /*1b770*/  PRMT R182, RZ, 0x7610, R182 ;  /* 0x00007610ffb67816 */ /* 0x002fc600000000b6 */
[----:B------:R-:W4:Y:S04]  /*1b780*/  LDL R190, [R1+0x1f8] ;  /* 0x0001f80001be7983 */ /* 0x000f280000100800 */
[----:B--2---:R0:W2:Y:S04]  /*1b790*/  @!P1 LDG.E.U16 R182, desc[UR40][R184.64] ;  /* 0x00000028b8b69981 */ /* 0x0040a8000c1e1500 */
[----:B------:R-:W3:Y:S01]  /*1b7a0*/  LDL R185, [R1+0x22c] ;  /* 0x00022c0001b97983 */ /* 0x000ee20000100800 */
[----:B------:R-:W-:Y:S01]  /*1b7b0*/  PRMT R183, RZ, 0x7610, R183 ;  /* 0x00007610ffb77816 */ /* 0x000fe200000000b7 */
[----:B0-----:R-:W-:-:S02]  /*1b7c0*/  @!P1 IMAD.MOV.U32 R184, RZ, RZ, R237 ;  /* 0x000000ffffb89224 */ /* 0x001fc400078e00ed */
[----:B------:R0:W-:Y:S04]  /*1b7d0*/  STS.U16 [R4+UR6+0x7a00], R226 ;  /* 0x007a00e204007988 */ /* 0x0001e80008000406 */
[----:B------:R-:W2:Y:S04]  /*1b7e0*/  LDL R237, [R1+0x1d8] ;  /* 0x0001d80001ed7983 */ /* 0x000ea80000100800 */
[----:B0-----:R-:W2:Y:S04]  /*1b7f0*/  LDL R226, [R1+0x1f0] ;  /* 0x0001f00001e27983 */ /* 0x001ea80000100800 */
[----:B---3--:R0:W3:Y:S02]  /*1b800*/  @!P1 LDG.E.U16 R183, desc[UR40][R184.64] ;  /* 0x00000028b8b79981 */ /* 0x0080e4000c1e1500 */
[----:B0-----:R-:W-:-:S06]  /*1b810*/  PRMT R184, RZ, 0x7610, R184 ;  /* 0x00007610ffb87816 */ /* 0x001fcc00000000b8 */
[----:B------:R4:W3:Y:S04]  /*1b820*/  @!P1 LDG.E.U16 R184, desc[UR40][R186.64] ;  /* 0x00000028bab89981 */ /* 0x0008e8000c1e1500 */
[----:B------:R-:W2:Y:S01]  /*1b830*/  LDL R187, [R1+0x20c] ;  /* 0x00020c0001bb7983 */ /* 0x000ea20000100800 */
[----:B------:R-:W-:Y:S01]  /*1b840*/  PRMT R185, RZ, 0x7610, R185 ;  /* 0x00007610ffb97816 */ /* 0x000fe200000000b9 */
[----:B----4-:R-:W-:Y:S02]  /*1b850*/  @!P1 IMAD.MOV.U32 R186, RZ, RZ, R228 ;  /* 0x000000ffffba9224 */ /* 0x010fe400078e00e4 */
[----:B------:R0:W-:Y:S04]  /*1b860*/  STS.U16 [R4+UR6+0x1e00], R188 ;  /* 0x001e00bc04007988 */ /* 0x0001e80008000406 */
[----:B------:R-:W4:Y:S04]  /*1b870*/  LDL R228, [R1+0x1d0] ;  /* 0x0001d00001e47983 */ /* 0x000f280000100800 */
[----:B--2---:R1:W2:Y:S02]  /*1b880*/  @!P1 LDG.E.U16 R185, desc[UR40][R186.64] ;  /* 0x00000028bab99981 */ /* 0x0042a4000c1e1500 */
[----:B-1----:R-:W-:-:S06]  /*1b890*/  PRMT R186, RZ, 0x7610, R186 ;  /* 0x00007610ffba7816 */ /* 0x002fcc00000000ba */
[----:B------:R1:W3:Y:S04]  /*1b8a0*/  @!P1 LDG.E.U16 R186, desc[UR40][R190.64] ;  /* 0x00000028beba9981 */ /* 0x0002e8000c1e1500 */
[----:B------:R-:W4:Y:S01]  /*1b8b0*/  LDL R191, [R1+0x1ec] ;  /* 0x0001ec0001bf7983 */ /* 0x000f220000100800 */
[----:B------:R-:W-:Y:S01]  /*1b8c0*/  PRMT R187, RZ, 0x7610, R187 ;  /* 0x00007610ffbb7816 */ /* 0x000fe200000000bb */
[----:B-1----:R-:W-:Y:S01]  /*1b8d0*/  @!P1 IMAD.MOV.U32 R190, RZ, RZ, R226 ;  /* 0x000000ffffbe9224 */ /* 0x002fe200078e00e2 */
[----:B0-----:R-:W-:Y:S01]  /*1b8e0*/  PRMT R188, RZ, 0x7610, R188 ;  /* 0x00007610ffbc7816 */ /* 0x001fe200000000bc */
[----:B------:R0:W-:Y:S04]  /*1b8f0*/  STS.U16 [R4+UR6+0x2200], R192 ;  /* 0x002200c004007988 */ /* 0x0001e80008000406 */
[----:B------:R-:W2:Y:S04]  /*1b900*/  LDL R226, [R1+0x1b8] ;  /* 0x0001b80001e27983 */ /* 0x000ea80000100800 */
[----:B----4-:R1:W4:Y:S04]  /*1b910*/  @!P1 LDG.E.U16 R187, desc[UR40][R190.64] ;  /* 0x00000028bebb9981 */ /* 0x010328000c1e1500 */
[----:B------:R-:W3:Y:S01]  /*1b920*/  LDL R191, [R1+0x1d4] ;  /* 0x0001d40001bf7983 */ /* 0x000ee20000100800 */
[----:B-1----:R-:W-:Y:S01]  /*1b930*/  @!P1 IMAD.MOV.U32 R190, RZ, RZ, R237 ;  /* 0x000000ffffbe9224 */ /* 0x002fe200078e00ed */
[----:B0-----:R-:W-:-:S02]  /*1b940*/  PRMT R192, RZ, 0x7610, R192 ;  /* 0x00007610ffc07816 */ /* 0x001fc400000000c0 */
[----:B------:R0:W-:Y:S04]  /*1b950*/  STS.U16 [R4+UR6+0x2600], R194 ;  /* 0x002600c204007988 */ /* 0x0001e80008000406 */
[----:B------:R1:W-:Y:S04]  /*1b960*/  STS.U16 [R4+UR6+0x2a00], R196 ;  /* 0x002a00c404007988 */ /* 0x0003e80008000406 */
[----:B------:R2:W-:Y:S04]  /*1b970*/  STS.U16 [R4+UR6+0x2e00], R198 ;  /* 0x002e00c604007988 */ /* 0x0005e80008000406 */
[----:B------:R-:W4:Y:S04]  /*1b980*/  LDL R237, [R1+0x190] ;  /* 0x0001900001ed7983 */ /* 0x000f280000100800 */
[----:B---3--:R3:W4:Y:S04]  /*1b990*/  @!P1 LDG.E.U16 R188, desc[UR40][R190.64] ;  /* 0x00000028bebc9981 */ /* 0x008728000c1e1500 */
[----:B------:R-:W2:Y:S01]  /*1b9a0*/  LDL R191, [R1+0x1cc] ;  /* 0x0001cc0001bf7983 */ /* 0x000ea20000100800 */
[----:B---3--:R-:W-:Y:S01]  /*1b9b0*/  @!P1 IMAD.MOV.U32 R190, RZ, RZ, R228 ;  /* 0x000000ffffbe9224 */ /* 0x008fe200078e00e4 */
[----:B0-----:R-:W-:-:S02]  /*1b9c0*/  PRMT R194, RZ, 0x7610, R194 ;  /* 0x00007610ffc27816 */ /* 0x001fc400000000c2 */
[----:B-1----:R-:W-:Y:S01]  /*1b9d0*/  PRMT R196, RZ, 0x7610, R196 ;  /* 0x00007610ffc47816 */ /* 0x002fe200000000c4 */
[----:B------:R-:W3:Y:S04]  /*1b9e0*/  LDL R228, [R1+0x178] ;  /* 0x0001780001e47983 */ /* 0x000ee80000100800 */
[----:B--2---:R0:W2:Y:S04]  /*1b9f0*/  @!P1 LDG.E.U16 R192, desc[UR40][R190.64] ;  /* 0x00000028bec09981 */ /* 0x0040a8000c1e1500 */
[----:B------:R-:W4:Y:S01]  /*1ba00*/  LDL R191, [R1+0x1b4] ;  /* 0x0001b40001bf7983 */ /* 0x000f220000100800 */
[----:B0-----:R-:W-:Y:S01]  /*1ba10*/  @!P1 IMAD.MOV.U32 R190, RZ, RZ, R226 ;  /* 0x000000ffffbe9224 */ /* 0x001fe200078e00e2 */
[----:B------:R-:W-:-:S02]  /*1ba20*/  PRMT R198, RZ, 0x7610, R198 ;  /* 0x00007610ffc67816 */ /* 0x000fc400000000c6 */
[----:B------:R-:W-:Y:S01]  /*1ba30*/  PRMT R199, RZ, 0x7610, R199 ;  /* 0x00007610ffc77816 */ /* 0x000fe200000000c7 */
[----:B------:R0:W-:Y:S04]  /*1ba40*/  STS.U16 [R4+UR6+0x3200], R200 ;  /* 0x003200c804007988 */ /* 0x0001e80008000406 */
[----:B------:R-:W2:Y:S04]  /*1ba50*/  LDL R226, [R1+0x170] ;  /* 0x0001700001e27983 */ /* 0x000ea80000100800 */
[----:B----4-:R1:W4:Y:S04]  /*1ba60*/  @!P1 LDG.E.U16 R194, desc[UR40][R190.64] ;  /* 0x00000028bec29981 */ /* 0x010328000c1e1500 */
[----:B------:R-:W1:Y:S04]  /*1ba70*/  LDL R190, [R1+0x1ac] ;  /* 0x0001ac0001be7983 */ /* 0x000e680000100800 */
[----:B------:R-:W1:Y:S02]  /*1ba80*/  LDL R191, [R1+0x1b0] ;  /* 0x0001b00001bf7983 */ /* 0x000e640000100800 */
[----:B-1----:R-:W-:-:S04]  /*1ba90*/  @!P1 LOP3.LUT R191, R191, R190, RZ, 0x3c, !PT ;  /* 0x000000bebfbf9212 */ /* 0x002fc800078e3cff */
[----:B------:R-:W-:-:S04]  /*1baa0*/  @!P1 LOP3.LUT R190, R191, R190, RZ, 0x3c, !PT ;  /* 0x000000bebfbe9212 */ /* 0x000fc800078e3cff */
[----:B------:R-:W-:-:S05]  /*1bab0*/  @!P1 LOP3.LUT R191, R191, R190, RZ, 0x3c, !PT ;  /* 0x000000bebfbf9212 */ /* 0x000fca00078e3cff */
[----:B------:R1:W4:Y:S04]  /*1bac0*/  @!P1 LDG.E.U16 R196, desc[UR40][R190.64] ;  /* 0x00000028bec49981 */ /* 0x000328000c1e1500 */
[----:B------:R-:W1:Y:S04]  /*1bad0*/  LDL R190, [R1+0x194] ;  /* 0x0001940001be7983 */ /* 0x000e680000100800 */
[----:B------:R-:W1:Y:S02]  /*1bae0*/  LDL R191, [R1+0x198] ;  /* 0x0001980001bf7983 */ /* 0x000e640000100800 */
[----:B-1----:R-:W-:-:S04]  /*1baf0*/  @!P1 LOP3.LUT R191, R191, R190, RZ, 0x3c, !PT ;  /* 0x000000bebfbf9212 */ /* 0x002fc800078e3cff */
[----:B------:R-:W-:-:S04]  /*1bb00*/  @!P1 LOP3.LUT R190, R191, R190, RZ, 0x3c, !PT ;  /* 0x000000bebfbe9212 */ /* 0x000fc800078e3cff */
[----:B------:R-:W-:-:S05]  /*1bb10*/  @!P1 LOP3.LUT R191, R191, R190, RZ, 0x3c, !PT ;  /* 0x000000bebfbf9212 */ /* 0x000fca00078e3cff */
[----:B------:R1:W4:Y:S04]  /*1bb20*/  @!P1 LDG.E.U16 R198, desc[UR40][R190.64] ;  /* 0x00000028bec69981 */ /* 0x000328000c1e1500 */
[----:B------:R-:W3:Y:S01]  /*1bb30*/  LDL R191, [R1+0x18c] ;  /* 0x00018c0001bf7983 */ /* 0x000ee20000100800 */
[----:B-1----:R-:W-:Y:S01]  /*1bb40*/  @!P1 IMAD.MOV.U32 R190, RZ, RZ, R237 ;  /* 0x000000ffffbe9224 */ /* 0x002fe200078e00ed */
[----:B0-----:R-:W-:Y:S02]  /*1bb50*/  PRMT R200, RZ, 0x7610, R200 ;  /* 0x00007610ffc87816 */ /* 0x001fe400000000c8 */
[----:B------:R-:W-:Y:S01]  /*1bb60*/  PRMT R201, RZ, 0x7610, R201 ;  /* 0x00007610ffc97816 */ /* 0x000fe200000000c9 */
[----:B------:R-:W4:Y:S04]  /*1bb70*/  LDL R237, [R1+0x158] ;  /* 0x0001580001ed7983 */ /* 0x000f280000100800 */
[----:B---3--:R0:W3:Y:S04]  /*1bb80*/  @!P1 LDG.E.U16 R199, desc[UR40][R190.64] ;  /* 0x00000028bec79981 */ /* 0x0080e8000c1e1500 */
[----:B------:R-:W2:Y:S01]  /*1bb90*/  LDL R191, [R1+0x174] ;  /* 0x0001740001bf7983 */ /* 0x000ea20000100800 */
[----:B0-----:R-:W-:-:S03]  /*1bba0*/  @!P1 IMAD.MOV.U32 R190, RZ, RZ, R228 ;  /* 0x000000ffffbe9224 */ /* 0x001fc600078e00e4 */
[----:B------:R0:W-:Y:S04]  /*1bbb0*/  STS.U16 [R4+UR6+0x3600], R202 ;  /* 0x003600ca04007988 */ /* 0x0001e80008000406 */
[----:B------:R-:W3:Y:S04]  /*1bbc0*/  LDL R228, [R1+0x138] ;  /* 0x0001380001e47983 */ /* 0x000ee80000100800 */
[----:B--2---:R1:W2:Y:S04]  /*1bbd0*/  @!P1 LDG.E.U16 R200, desc[UR40][R190.64] ;  /* 0x00000028bec89981 */ /* 0x0042a8000c1e1500 */
[----:B------:R-:W4:Y:S01]  /*1bbe0*/  LDL R191, [R1+0x16c] ;  /* 0x00016c0001bf7983 */ /* 0x000f220000100800 */
[----:B-1----:R-:W-:Y:S01]  /*1bbf0*/  @!P1 IMAD.MOV.U32 R190, RZ, RZ, R226 ;  /* 0x000000ffffbe9224 */ /* 0x002fe200078e00e2 */
[----:B0-----:R-:W-:-:S02]  /*1bc00*/  PRMT R202, RZ, 0x7610, R202 ;  /* 0x00007610ffca7816 */ /* 0x001fc400000000ca */
[----:B------:R-:W-:Y:S01]  /*1bc10*/  PRMT R203, RZ, 0x7610, R203 ;  /* 0x00007610ffcb7816 */ /* 0x000fe200000000cb */
[----:B------:R-:W2:Y:S04]  /*1bc20*/  LDL R226, [R1+0x118] ;  /* 0x0001180001e27983 */ /* 0x000ea80000100800 */
[----:B----4-:R0:W4:Y:S04]  /*1bc30*/  @!P1 LDG.E.U16 R201, desc[UR40][R190.64] ;  /* 0x00000028bec99981 */ /* 0x010128000c1e1500 */
[----:B------:R-:W3:Y:S01]  /*1bc40*/  LDL R191, [R1+0x154] ;  /* 0x0001540001bf7983 */ /* 0x000ee20000100800 */
[----:B0-----:R-:W-:-:S03]  /*1bc50*/  @!P1 IMAD.MOV.U32 R190, RZ, RZ, R237 ;  /* 0x000000ffffbe9224 */ /* 0x001fc600078e00ed */
[----:B------:R0:W-:Y:S01]  /*1bc60*/  STS.U16 [R4+UR6+0x3a00], R204 ;  /* 0x003a00cc04007988 */ /* 0x0001e20008000406 */
[----:B------:R-:W-:-:S03]  /*1bc70*/  PRMT R205, RZ, 0x7610, R205 ;  /* 0x00007610ffcd7816 */ /* 0x000fc600000000cd */
[----:B------:R-:W4:Y:S04]  /*1bc80*/  LDL R237, [R1+0xb8] ;  /* 0x0000b80001ed7983 */ /* 0x000f280000100800 */
[----:B---3--:R1:W3:Y:S04]  /*1bc90*/  @!P1 LDG.E.U16 R202, desc[UR40][R190.64] ;  /* 0x00000028beca9981 */ /* 0x0082e8000c1e1500 */
[----:B------:R-:W2:Y:S01]  /*1bca0*/  LDL R191, [R1+0x134] ;  /* 0x0001340001bf7983 */ /* 0x000ea20000100800 */
[----:B-1----:R-:W-:Y:S01]  /*1bcb0*/  @!P1 IMAD.MOV.U32 R190, RZ, RZ, R228 ;  /* 0x000000ffffbe9224 */ /* 0x002fe200078e00e4 */
[----:B0-----:R-:W-:-:S02]  /*1bcc0*/  PRMT R204, RZ, 0x7610, R204 ;  /* 0x00007610ffcc7816 */ /* 0x001fc400000000cc */
[----:B------:R-:W3:Y:S04]  /*1bcd0*/  LDL R228, [R1+0x98] ;  /* 0x0000980001e47983 */ /* 0x000ee80000100800 */
[----:B--2---:R0:W2:Y:S04]  /*1bce0*/  @!P1 LDG.E.U16 R203, desc[UR40][R190.64] ;  /* 0x00000028becb9981 */ /* 0x0040a8000c1e1500 */
[----:B------:R-:W4:Y:S01]  /*1bcf0*/  LDL R191, [R1+0x114] ;  /* 0x0001140001bf7983 */ /* 0x000f220000100800 */
[----:B0-----:R-:W-:-:S03]  /*1bd00*/  @!P1 IMAD.MOV.U32 R190, RZ, RZ, R226 ;  /* 0x000000ffffbe9224 */ /* 0x001fc600078e00e2 */
        /* <DEDUP_REMOVED lines=12> */
[----:B-1----:R-:W-:-:S02]  /*1bdd0*/  PRMT R206, RZ, 0x7610, R206 ;  /* 0x00007610ffce7816 */ /* 0x002fc400000000ce */
[----:B---3--:R-:W-:Y:S01]  /*1bde0*/  PRMT R207, RZ, 0x7610, R207 ;  /* 0x00007610ffcf7816 */ /* 0x008fe200000000cf */
[----:B------:R1:W-:Y:S01]  /*1bdf0*/  STS.U16 [R4+UR6+0x4600], R208 ;  /* 0x004600d004007988 */ /* 0x0003e20008000406 */
[----:B------:R-:W-:Y:S02]  /*1be00*/  PRMT R209, RZ, 0x7610, R209 ;  /* 0x00007610ffd17816 */ /* 0x000fe400000000d1 */
[----:B-1----:R-:W-:Y:S01]  /*1be10*/  PRMT R208, RZ, 0x7610, R208 ;  /* 0x00007610ffd07816 */ /* 0x002fe200000000d0 */
[----:B------:R1:W-:Y:S04]  /*1be20*/  STS.U16 [R4+UR6+0x4a00], R210 ;  /* 0x004a00d204007988 */ /* 0x0003e80008000406 */
[----:B------:R-:W-:Y:S01]  /*1be30*/  STL [R1+0x998], R230 ;  /* 0x000998e601007387 */ /* 0x000fe20000100800 */
[----:B-1----:R-:W-:-:S03]  /*1be40*/  PRMT R210, RZ, 0x7610, R210 ;  /* 0x00007610ffd27816 */ /* 0x002fc600000000d2 */
[----:B------:R-:W-:Y:S04]  /*1be50*/  STL [R1+0x994], R6 ;  /* 0x0009940601007387 */ /* 0x000fe80000100800 */
[----:B------:R1:W-:Y:S04]  /*1be60*/  STS.U16 [R4+UR6+0x4e00], R211 ;  /* 0x004e00d304007988 */ /* 0x0003e80008000406 */
[----:B------:R3:W-:Y:S01]  /*1be70*/  STS.U16 [R4+UR6+0x5200], R212 ;  /* 0x005200d404007988 */ /* 0x0007e20008000406 */
[----:B-1----:R-:W-:Y:S02]  /*1be80*/  PRMT R211, RZ, 0x7610, R211 ;  /* 0x00007610ffd37816 */ /* 0x002fe400000000d3 */
[----:B---3--:R-:W-:Y:S01]  /*1be90*/  PRMT R212, RZ, 0x7610, R212 ;  /* 0x00007610ffd47816 */ /* 0x008fe200000000d4 */
[----:B------:R1:W-:Y:S02]  /*1bea0*/  STS.U16 [R4+UR6+0x5600], R213 ;  /* 0x005600d504007988 */ /* 0x0003e40008000406 */
[----:B-1----:R-:W-:-:S02]  /*1beb0*/  PRMT R213, RZ, 0x7610, R213 ;  /* 0x00007610ffd57816 */ /* 0x002fc400000000d5 */
[----:B0-----:R-:W-:-:S04]  /*1bec0*/  @!P1 LOP3.LUT R191, R191, R190, RZ, 0x3c, !PT ;  /* 0x000000bebfbf9212 */ /* 0x001fc800078e3cff */
[----:B------:R-:W-:-:S04]  /*1bed0*/  @!P1 LOP3.LUT R190, R191, R190, RZ, 0x3c, !PT ;  /* 0x000000bebfbe9212 */ /* 0x000fc800078e3cff */
[----:B------:R-:W-:-:S05]  /*1bee0*/  @!P1 LOP3.LUT R191, R191, R190, RZ, 0x3c, !PT ;  /* 0x000000bebfbf9212 */ /* 0x000fca00078e3cff */
[----:B------:R0:W3:Y:S02]  /*1bef0*/  @!P1 LDG.E.U16 R206, desc[UR40][R190.64] ;  /* 0x00000028bece9981 */ /* 0x0000e4000c1e1500 */
[----:B0-----:R-:W-:Y:S02]  /*1bf00*/  @!P1 IMAD.MOV.U32 R190, RZ, RZ, R237 ;  /* 0x000000ffffbe9224 */ /* 0x001fe400078e00ed */
[----:B------:R-:W-:Y:S01]  /*1bf10*/  @!P1 IMAD.MOV.U32 R191, RZ, RZ, R230 ;  /* 0x000000ffffbf9224 */ /* 0x000fe200078e00e6 */
[----:B------:R-:W4:Y:S04]  /*1bf20*/  LDL.LU R237, [R1+0x14c] ;  /* 0x00014c0001ed7983 */ /* 0x000f280000300800 */
[----:B------:R0:W3:Y:S02]  /*1bf30*/  @!P1 LDG.E.U16 R207, desc[UR40][R190.64] ;  /* 0x00000028becf9981 */ /* 0x0000e4000c1e1500 */
[----:B0-----:R-:W-:-:S02]  /*1bf40*/  @!P1 IMAD.MOV.U32 R190, RZ, RZ, R228 ;  /* 0x000000ffffbe9224 */ /* 0x001fc400078e00e4 */
[----:B------:R-:W-:-:S05]  /*1bf50*/  @!P1 IMAD.MOV.U32 R191, RZ, RZ, R6 ;  /* 0x000000ffffbf9224 */ /* 0x000fca00078e0006 */
[----:B------:R2:W3:Y:S02]  /*1bf60*/  @!P1 LDG.E.U16 R208, desc[UR40][R190.64] ;  /* 0x00000028bed09981 */ /* 0x0004e4000c1e1500 */
[----:B--2---:R-:W-:Y:S02]  /*1bf70*/  @!P1 IMAD.MOV.U32 R190, RZ, RZ, R226 ;  /* 0x000000ffffbe9224 */ /* 0x004fe400078e00e2 */
[----:B------:R-:W-:-:S05]  /*1bf80*/  @!P1 IMAD.MOV.U32 R191, RZ, RZ, R231 ;  /* 0x000000ffffbf9224 */ /* 0x000fca00078e00e7 */
[----:B------:R0:W2:Y:S04]  /*1bf90*/  @!P1 LDG.E.U16 R209, desc[UR40][R190.64] ;  /* 0x00000028bed19981 */ /* 0x0000a8000c1e1500 */
[----:B------:R1:W-:Y:S01]  /*1bfa0*/  STL [R1+0x99c], R231 ;  /* 0x00099ce701007387 */ /* 0x0003e20000100800 */
[----:B0-----:R-:W-:Y:S02]  /*1bfb0*/  @!P1 IMAD.MOV.U32 R190, RZ, RZ, R2 ;  /* 0x000000ffffbe9224 */ /* 0x001fe400078e0002 */
[----:B------:R-:W-:Y:S01]  /*1bfc0*/  @!P1 IMAD.MOV.U32 R191, RZ, RZ, R227 ;  /* 0x000000ffffbf9224 */ /* 0x000fe200078e00e3 */
[----:B-1----:R-:W3:Y:S04]  /*1bfd0*/  LDL.LU R231, [R1+0xb0] ;  /* 0x0000b00001e77983 */ /* 0x002ee80000300800 */
[----:B------:R0:W2:Y:S04]  /*1bfe0*/  @!P1 LDG.E.U16 R210, desc[UR40][R190.64] ;  /* 0x00000028bed29981 */ /* 0x0000a8000c1e1500 */
[----:B------:R-:W3:Y:S04]  /*1bff0*/  LDL.LU R230, [R1+0xcc] ;  /* 0x0000cc0001e67983 */ /* 0x000ee80000300800 */
[----:B------:R-:W2:Y:S01]  /*1c000*/  LDL.LU R6, [R1+0x90] ;  /* 0x0000900001067983 */ /* 0x000ea20000300800 */
[----:B0-----:R-:W-:-:S02]  /*1c010*/  @!P1 IMAD.MOV.U32 R190, RZ, RZ, R232 ;  /* 0x000000ffffbe9224 */ /* 0x001fc400078e00e8 */
[----:B------:R-:W-:Y:S01]  /*1c020*/  @!P1 IMAD.MOV.U32 R191, RZ, RZ, R244 ;  /* 0x000000ffffbf9224 */ /* 0x000fe200078e00f4 */
[----:B------:R-:W2:Y:S04]  /*1c030*/  LDL.LU R228, [R1+0x6c] ;  /* 0x00006c0001e47983 */ /* 0x000ea80000300800 */
[----:B------:R-:W2:Y:S04]  /*1c040*/  LDL.LU R226, [R1+0xac] ;  /* 0x0000ac0001e27983 */ /* 0x000ea80000300800 */
[----:B------:R0:W-:Y:S04]  /*1c050*/  STL [R1+0x9a4], R2 ;  /* 0x0009a40201007387 */ /* 0x0001e80000100800 */
[----:B------:R1:W2:Y:S04]  /*1c060*/  @!P1 LDG.E.U16 R211, desc[UR40][R190.64] ;  /* 0x00000028bed39981 */ /* 0x0002a8000c1e1500 */
[----:B0-----:R-:W3:Y:S04]  /*1c070*/  LDL.LU R2, [R1+0xd0] ;  /* 0x0000d00001027983 */ /* 0x001ee80000300800 */
[----:B------:R0:W-:Y:S01]  /*1c080*/  STL [R1+0x9a0], R227 ;  /* 0x0009a0e301007387 */ /* 0x0001e20000100800 */
[----:B-1----:R-:W-:-:S02]  /*1c090*/  @!P1 IMAD.MOV.U32 R190, RZ, RZ, R240 ;  /* 0x000000ffffbe9224 */ /* 0x002fc400078e00f0 */
[----:B------:R-:W-:-:S05]  /*1c0a0*/  @!P1 IMAD.MOV.U32 R191, RZ, RZ, R239 ;  /* 0x000000ffffbf9224 */ /* 0x000fca00078e00ef */
[----:B------:R1:W2:Y:S04]  /*1c0b0*/  @!P1 LDG.E.U16 R212, desc[UR40][R190.64] ;  /* 0x00000028bed49981 */ /* 0x0002a8000c1e1500 */
[----:B0-----:R-:W3:Y:S04]  /*1c0c0*/  LDL.LU R227, [R1+0xec] ;  /* 0x0000ec0001e37983 */ /* 0x001ee80000300800 */
[----:B------:R0:W-:Y:S01]  /*1c0d0*/  STL [R1+0x9ac], R232 ;  /* 0x0009ace801007387 */ /* 0x0001e20000100800 */
[----:B-1----:R-:W-:Y:S02]  /*1c0e0*/  @!P1 IMAD.MOV.U32 R190, RZ, RZ, R251 ;  /* 0x000000ffffbe9224 */ /* 0x002fe400078e00fb */
[----:B------:R-:W-:-:S05]  /*1c0f0*/  @!P1 IMAD.MOV.U32 R191, RZ, RZ, R250 ;  /* 0x000000ffffbf9224 */ /* 0x000fca00078e00fa */
[----:B------:R1:W2:Y:S04]  /*1c100*/  @!P1 LDG.E.U16 R213, desc[UR40][R190.64] ;  /* 0x00000028bed59981 */ /* 0x0002a8000c1e1500 */
        /* <DEDUP_REMOVED lines=9> */
[----:B------:R-:W1:Y:S01]  /*1c1a0*/  LDL R191, [R1+0x150] ;  /* 0x0001500001bf7983 */ /* 0x000e620000100800 */
[----:B------:R-:W-:-:S03]  /*1c1b0*/  PRMT R214, RZ, 0x7610, R214 ;  /* 0x00007610ffd67816 */ /* 0x000fc600000000d6 */
[----:B------:R0:W-:Y:S04]  /*1c1c0*/  STS.U16 [R4+UR6+0x5a00], R215 ;  /* 0x005a00d704007988 */ /* 0x0001e80008000406 */
[----:B------:R0:W-:Y:S02]  /*1c1d0*/  STS.U16 [R4+UR6+0x5e00], R216 ;  /* 0x005e00d804007988 */ /* 0x0001e40008000406 */
[----:B0-----:R-:W-:Y:S02]  /*1c1e0*/  PRMT R215, RZ, 0x7610, R215 ;  /* 0x00007610ffd77816 */ /* 0x001fe400000000d7 */
[----:B------:R-:W-:Y:S01]  /*1c1f0*/  PRMT R216, RZ, 0x7610, R216 ;  /* 0x00007610ffd87816 */ /* 0x000fe200000000d8 */
[----:B------:R0:W-:Y:S04]  /*1c200*/  STS.U16 [R4+UR6+0x6200], R217 ;  /* 0x006200d904007988 */ /* 0x0001e80008000406 */
[----:B------:R0:W-:Y:S02]  /*1c210*/  STS.U16 [R4+UR6+0x6600], R218 ;  /* 0x006600da04007988 */ /* 0x0001e40008000406 */
[----:B0-----:R-:W-:-:S02]  /*1c220*/  PRMT R217, RZ, 0x7610, R217 ;  /* 0x00007610ffd97816 */ /* 0x001fc400000000d9 */
[----:B------:R-:W-:Y:S02]  /*1c230*/  PRMT R218, RZ, 0x7610, R218 ;  /* 0x00007610ffda7816 */ /* 0x000fe400000000da */
[----:B------:R-:W-:Y:S01]  /*1c240*/  PRMT R219, RZ, 0x7610, R219 ;  /* 0x00007610ffdb7816 */ /* 0x000fe200000000db */
[----:B------:R0:W-:Y:S04]  /*1c250*/  STS.U16 [R4+UR6+0x6a00], R220 ;  /* 0x006a00dc04007988 */ /* 0x0001e80008000406 */
[----:B------:R0:W-:Y:S02]  /*1c260*/  STS.U16 [R4+UR6+0x6e00], R221 ;  /* 0x006e00dd04007988 */ /* 0x0001e40008000406 */
[----:B0-----:R-:W-:Y:S02]  /*1c270*/  PRMT R220, RZ, 0x7610, R220 ;  /* 0x00007610ffdc7816 */ /* 0x001fe400000000dc */
[----:B------:R-:W-:Y:S01]  /*1c280*/  PRMT R221, RZ, 0x7610, R221 ;  /* 0x00007610ffdd7816 */ /* 0x000fe200000000dd */
[----:B------:R0:W-:Y:S04]  /*1c290*/  STS.U16 [R4+UR6+0x11a00], R222 ;  /* 0x011a00de04007988 */ /* 0x0001e80008000406 */
[----:B------:R0:W-:Y:S02]  /*1c2a0*/  STS.U16 [R4+UR6+0x7200], R223 ;  /* 0x007200df04007988 */ /* 0x0001e40008000406 */
[----:B0-----:R-:W-:-:S02]  /*1c2b0*/  PRMT R222, RZ, 0x7610, R222 ;  /* 0x00007610ffde7816 */ /* 0x001fc400000000de */
[----:B------:R-:W-:Y:S01]  /*1c2c0*/  PRMT R223, RZ, 0x7610, R223 ;  /* 0x00007610ffdf7816 */ /* 0x000fe200000000df */
[----:B------:R0:W-:Y:S04]  /*1c2d0*/  STS.U16 [R4+UR6+0x7600], R224 ;  /* 0x007600e004007988 */ /* 0x0001e80008000406 */
[----:B------:R0:W-:Y:S02]  /*1c2e0*/  STS.U16 [R4+UR6+0x11600], R225 ;  /* 0x011600e104007988 */ /* 0x0001e40008000406 */
[----:B0-----:R-:W-:Y:S02]  /*1c2f0*/  PRMT R224, RZ, 0x7610, R224 ;  /* 0x00007610ffe07816 */ /* 0x001fe400000000e0 */
[----:B------:R-:W-:Y:S01]  /*1c300*/  PRMT R225, RZ, 0x7610, R225 ;  /* 0x00007610ffe17816 */ /* 0x000fe200000000e1 */
[----:B-1----:R-:W-:-:S02]  /*1c310*/  @!P1 IMAD.MOV.U32 R190, RZ, RZ, R191 ;  /* 0x000000ffffbe9224 */ /* 0x002fc400078e00bf */
[----:B----4-:R-:W-:-:S05]  /*1c320*/  @!P1 IMAD.MOV.U32 R191, RZ, RZ, R237 ;  /* 0x000000ffffbf9224 */ /* 0x010fca00078e00ed */
[----:B------:R3:W4:Y:S02]  /*1c330*/  @!P1 LDG.E.U16 R214, desc[UR40][R190.64] ;  /* 0x00000028bed69981 */ /* 0x000724000c1e1500 */
[----:B---3--:R-:W-:Y:S02]  /*1c340*/  @!P1 IMAD.MOV.U32 R190, RZ, RZ, R250 ;  /* 0x000000ffffbe9224 */ /* 0x008fe400078e00fa */
[----:B--2---:R-:W-:-:S05]  /*1c350*/  @!P1 IMAD.MOV.U32 R191, RZ, RZ, R239 ;  /* 0x000000ffffbf9224 */ /* 0x004fca00078e00ef */
[----:B------:R0:W2:Y:S02]  /*1c360*/  @!P1 LDG.E.U16 R215, desc[UR40][R190.64] ;  /* 0x00000028bed79981 */ /* 0x0000a4000c1e1500 */
[----:B0-----:R-:W-:Y:S02]  /*1c370*/  @!P1 IMAD.MOV.U32 R190, RZ, RZ, R240 ;  /* 0x000000ffffbe9224 */ /* 0x001fe400078e00f0 */
[----:B------:R-:W-:-:S05]  /*1c380*/  @!P1 IMAD.MOV.U32 R191, RZ, RZ, R244 ;  /* 0x000000ffffbf9224 */ /* 0x000fca00078e00f4 */
[----:B------:R0:W3:Y:S02]  /*1c390*/  @!P1 LDG.E.U16 R216, desc[UR40][R190.64] ;  /* 0x00000028bed89981 */ /* 0x0000e4000c1e1500 */
        /* <DEDUP_REMOVED lines=26> */
[----:B------:R0:W3:Y:S04]  /*1c540*/  @!P1 LDG.E.U16 R225, desc[UR40][R190.64] ;  /* 0x00000028bee19981 */ /* 0x0000e8000c1e1500 */
[----:B------:R-:W4:Y:S04]  /*1c550*/  LDL R191, [R1+0x8ec] ;  /* 0x0008ec0001bf7983 */ /* 0x000f280000100800 */
[----:B------:R-:W0:Y:S04]  /*1c560*/  LDL.LU R190, [R1+0x3cc] ;  /* 0x0003cc0001be7983 */ /* 0x000e280000300800 */
[----:B------:R1:W-:Y:S04]  /*1c570*/  STS.U16 [R4+UR6+0x11e00], R170 ;  /* 0x011e00aa04007988 */ /* 0x0003e80008000406 */
[----:B------:R1:W-:Y:S04]  /*1c580*/  STS.U16 [R4+UR6+0x12200], R172 ;  /* 0x012200ac04007988 */ /* 0x0003e80008000406 */
[----:B------:R1:W-:Y:S04]  /*1c590*/  STS.U16 [R4+UR6+0x12600], R174 ;  /* 0x012600ae04007988 */ /* 0x0003e80008000406 */
[----:B-1----:R-:W2:Y:S04]  /*1c5a0*/  LDL.LU R170, [R1+0x4a0] ;  /* 0x0004a00001aa7983 */ /* 0x002ea80000300800 */
[----:B------:R-:W3:Y:S04]  /*1c5b0*/  LDL.LU R172, [R1+0x3d8] ;  /* 0x0003d80001ac7983 */ /* 0x000ee80000300800 */
[----:B------:R-:W2:Y:S04]  /*1c5c0*/  LDL.LU R174, [R1+0x4b8] ;  /* 0x0004b80001ae7983 */ /* 0x000ea80000300800 */
[----:B------:R1:W-:Y:S04]  /*1c5d0*/  STS.U16 [R4+UR6+0x12a00], R176 ;  /* 0x012a00b004007988 */ /* 0x0003e80008000406 */
[----:B------:R1:W-:Y:S04]  /*1c5e0*/  STS.U16 [R4+UR6+0x12e00], R178 ;  /* 0x012e00b204007988 */ /* 0x0003e80008000406 */
[----:B------:R1:W-:Y:S04]  /*1c5f0*/  STS.U16 [R4+UR6+0x13200], R180 ;  /* 0x013200b404007988 */ /* 0x0003e80008000406 */
[----:B-1----:R-:W3:Y:S04]  /*1c600*/  LDL.LU R176, [R1+0x4bc] ;  /* 0x0004bc0001b07983 */ /* 0x002ee80000300800 */
[----:B------:R-:W3:Y:S04]  /*1c610*/  LDL.LU R178, [R1+0x498] ;  /* 0x0004980001b27983 */ /* 0x000ee80000300800 */
[----:B------:R-:W3:Y:S04]  /*1c620*/  LDL.LU R180, [R1+0x4a8] ;  /* 0x0004a80001b47983 */ /* 0x000ee80000300800 */
        /* <DEDUP_REMOVED lines=11> */
[----:B------:R-:W3:Y:S01]  /*1c6e0*/  LDL.LU R202, [R1+0x3dc] ;  /* 0x0003dc0001ca7983 */ /* 0x000ee20000300800 */
[----:B------:R-:W-:-:S03]  /*1c6f0*/  UIADD3 UR4, UR4, 0x1, URZ ;  /* 0x0000000104047890 */ /* 0x000fc6000fffe03f */
[----:B------:R1:W-:Y:S04]  /*1c700*/  STS.U16 [R4+UR6+0x13a00], R184 ;  /* 0x013a00b804007988 */ /* 0x0003e80008000406 */
[----:B------:R1:W-:Y:S04]  /*1c710*/  STS.U16 [R4+UR6+0x13600], R182 ;  /* 0x013600b604007988 */ /* 0x0003e80008000406 */
[----:B-1----:R-:W3:Y:S04]  /*1c720*/  LDL.LU R184, [R1+0x490] ;  /* 0x0004900001b87983 */ /* 0x002ee80000300800 */
[----:B------:R-:W3:Y:S01]  /*1c730*/  LDL.LU R182, [R1+0x4b4] ;  /* 0x0004b40001b67983 */ /* 0x000ee20000300800 */
[----:B----4-:R-:W-:-:S03]  /*1c740*/  ISETP.NE.U32.AND P0, PT, R191, UR4, PT ;  /* 0x00000004bf007c0c */ /* 0x010fc6000bf05070 */
[----:B------:R-:W4:Y:S01]  /*1c750*/  LDL.LU R191, [R1+0x488] ;  /* 0x0004880001bf7983 */ /* 0x000f220000300800 */
[----:B--2---:R-:W-:Y:S02]  /*1c760*/  IADD3 R174, P5, R174, UR45, RZ ;  /* 0x0000002daeae7c10 */ /* 0x004fe4000ffbe0ff */
[----:B---3--:R-:W-:-:S04]  /*1c770*/  IADD3 R176, P6, R176, UR45, RZ ;  /* 0x0000002db0b07c10 */ /* 0x008fc8000ffde0ff */
[----:B0-----:R-:W-:Y:S02]  /*1c780*/  IADD3.X R190, R190, UR42, RZ, P6, !PT ;  /* 0x0000002abebe7c10 */ /* 0x001fe4000b7fe4ff */
[----:B------:R-:W-:Y:S02]  /*1c790*/  IADD3 R194, P4, R194, UR45, RZ ;  /* 0x0000002dc2c27c10 */ /* 0x000fe4000ff9e0ff */
[----:B------:R-:W-:Y:S02]  /*1c7a0*/  IADD3 R198, P1, R198, UR45, RZ ;  /* 0x0000002dc6c67c10 */ /* 0x000fe4000ff3e0ff */
[----:B------:R-:W-:Y:S02]  /*1c7b0*/  IADD3 R200, P2, R200, UR45, RZ ;  /* 0x0000002dc8c87c10 */ /* 0x000fe4000ff5e0ff */
[----:B------:R-:W-:-:S05]  /*1c7c0*/  IADD3 R202, P3, R202, UR45, RZ ;  /* 0x0000002dcaca7c10 */ /* 0x000fca000ff7e0ff */
[----:B------:R-:W-:Y:S04]  /*1c7d0*/  STL [R1+0x3dc], R202 ;  /* 0x0003dcca01007387 */ /* 0x000fe80000100800 */
[----:B------:R0:W-:Y:S04]  /*1c7e0*/  STL [R1+0x4bc], R176 ;  /* 0x0004bcb001007387 */ /* 0x0001e80000100800 */
[----:B------:R-:W-:Y:S01]  /*1c7f0*/  STL [R1+0x4c4], R200 ;  /* 0x0004c4c801007387 */ /* 0x000fe20000100800 */
[----:B------:R-:W-:-:S03]  /*1c800*/  IADD3.X R188, R188, UR42, RZ, P3, !PT ;  /* 0x0000002abcbc7c10 */ /* 0x000fc60009ffe4ff */
[----:B0-----:R-:W2:Y:S01]  /*1c810*/  LDL.LU R176, [R1+0x4ac] ;  /* 0x0004ac0001b07983 */ /* 0x001ea20000300800 */
[----:B------:R-:W-:-:S03]  /*1c820*/  IADD3 R180, P3, R180, UR45, RZ ;  /* 0x0000002db4b47c10 */ /* 0x000fc6000ff7e0ff */
[----:B------:R-:W-:Y:S04]  /*1c830*/  STL [R1+0x4c0], R198 ;  /* 0x0004c0c601007387 */ /* 0x000fe80000100800 */
[----:B------:R0:W-:Y:S01]  /*1c840*/  STL [R1+0x4b8], R174 ;  /* 0x0004b8ae01007387 */ /* 0x0001e20000100800 */
[----:B------:R-:W-:Y:S02]  /*1c850*/  IADD3.X R172, R172, UR42, RZ, P2, !PT ;  /* 0x0000002aacac7c10 */ /* 0x000fe400097fe4ff */
[----:B------:R-:W-:Y:S01]  /*1c860*/  IADD3 R170, P2, R170, UR45, RZ ;  /* 0x0000002daaaa7c10 */ /* 0x000fe2000ff5e0ff */
[----:B0-----:R-:W3:Y:S01]  /*1c870*/  LDL.LU R174, [R1+0x480] ;  /* 0x0004800001ae7983 */ /* 0x001ee20000300800 */
[----:B------:R-:W-:-:S03]  /*1c880*/  IADD3.X R186, R186, UR42, RZ, P1, !PT ;  /* 0x0000002ababa7c10 */ /* 0x000fc60008ffe4ff */
[----:B------:R-:W-:Y:S04]  /*1c890*/  STL [R1+0x4b0], R194 ;  /* 0x0004b0c201007387 */ /* 0x000fe80000100800 */
[----:B------:R-:W-:Y:S01]  /*1c8a0*/  STL [R1+0x3d0], R188 ;  /* 0x0003d0bc01007387 */ /* 0x000fe20000100800 */
[----:B------:R-:W-:-:S03]  /*1c8b0*/  IADD3 R178, P1, R178, UR45, RZ ;  /* 0x0000002db2b27c10 */ /* 0x000fc6000ff3e0ff */
[----:B------:R0:W-:Y:S01]  /*1c8c0*/  STL [R1+0x4a8], R180 ;  /* 0x0004a8b401007387 */ /* 0x0001e20000100800 */
[----:B------:R-:W-:-:S03]  /*1c8d0*/  IADD3 R184, P6, R184, UR45, RZ ;  /* 0x0000002db8b87c10 */ /* 0x000fc6000ffde0ff */
[----:B0-----:R-:W3:Y:S04]  /*1c8e0*/  LDL.LU R180, [R1+0x4a4] ;  /* 0x0004a40001b47983 */ /* 0x001ee80000300800 */
[----:B------:R0:W-:Y:S01]  /*1c8f0*/  STL [R1+0x3d8], R172 ;  /* 0x0003d8ac01007387 */ /* 0x0001e20000100800 */
[----:B------:R-:W-:-:S03]  /*1c900*/  IADD3.X R182, R182, UR42, RZ, P5, !PT ;  /* 0x0000002ab6b67c10 */ /* 0x000fc6000affe4ff */
[----:B0-----:R-:W3:Y:S04]  /*1c910*/  LDL.LU R172, [R1+0x478] ;  /* 0x0004780001ac7983 */ /* 0x001ee80000300800 */
[----:B------:R0:W-:Y:S04]  /*1c920*/  STL [R1+0x4a0], R170 ;  /* 0x0004a0aa01007387 */ /* 0x0001e80000100800 */
[----:B0-----:R-:W3:Y:S04]  /*1c930*/  LDL.LU R170, [R1+0x49c] ;  /* 0x00049c0001aa7983 */ /* 0x001ee80000300800 */
[----:B------:R0:W-:Y:S04]  /*1c940*/  STL [R1+0x3d4], R186 ;  /* 0x0003d4ba01007387 */ /* 0x0001e80000100800 */
[----:B0-----:R-:W3:Y:S04]  /*1c950*/  LDL.LU R186, [R1+0x470] ;  /* 0x0004700001ba7983 */ /* 0x001ee80000300800 */
[----:B------:R0:W-:Y:S04]  /*1c960*/  STL [R1+0x498], R178 ;  /* 0x000498b201007387 */ /* 0x0001e80000100800 */
[----:B0-----:R-:W3:Y:S04]  /*1c970*/  LDL.LU R178, [R1+0x494] ;  /* 0x0004940001b27983 */ /* 0x001ee80000300800 */
[----:B------:R0:W-:Y:S04]  /*1c980*/  STL [R1+0x3cc], R190 ;  /* 0x0003ccbe01007387 */ /* 0x0001e80000100800 */
[----:B0-----:R-:W3:Y:S04]  /*1c990*/  LDL.LU R190, [R1+0x468] ;  /* 0x0004680001be7983 */ /* 0x001ee80000300800 */
[----:B------:R-:W3:Y:S04]  /*1c9a0*/  LDL.LU R202, [R1+0x48c] ;  /* 0x00048c0001ca7983 */ /* 0x000ee80000300800 */
[----:B------:R-:W-:Y:S04]  /*1c9b0*/  STL [R1+0x490], R184 ;  /* 0x000490b801007387 */ /* 0x000fe80000100800 */
[----:B------:R-:W3:Y:S04]  /*1c9c0*/  LDL.LU R200, [R1+0x460] ;  /* 0x0004600001c87983 */ /* 0x000ee80000300800 */
[----:B------:R-:W-:Y:S04]  /*1c9d0*/  STL [R1+0x4b4], R182 ;  /* 0x0004b4b601007387 */ /* 0x000fe80000100800 */
[----:B------:R-:W3:Y:S01]  /*1c9e0*/  LDL.LU R198, [R1+0x484] ;  /* 0x0004840001c67983 */ /* 0x000ee20000300800 */
[----:B----4-:R-:W-:-:S05]  /*1c9f0*/  IADD3 R191, P5, R191, UR45, RZ ;  /* 0x0000002dbfbf7c10 */ /* 0x010fca000ffbe0ff */
[----:B------:R0:W-:Y:S04]  /*1ca00*/  STL [R1+0x488], R191 ;  /* 0x000488bf01007387 */ /* 0x0001e80000100800 */
[----:B0-----:R-:W4:Y:S01]  /*1ca10*/  LDL.LU R191, [R1+0x458] ;  /* 0x0004580001bf7983 */ /* 0x001f220000300800 */
[----:B--2---:R-:W-:-:S05]  /*1ca20*/  IADD3.X R176, R176, UR42, RZ, P4, !PT ;  /* 0x0000002ab0b07c10 */ /* 0x004fca000a7fe4ff */
[----:B------:R0:W-:Y:S04]  /*1ca30*/  STL [R1+0x4ac], R176 ;  /* 0x0004acb001007387 */ /* 0x0001e80000100800 */
[----:B0-----:R-:W2:Y:S01]  /*1ca40*/  LDL.LU R176, [R1+0x47c] ;  /* 0x00047c0001b07983 */ /* 0x001ea20000300800 */
[----:B---3--:R-:W-:-:S03]  /*1ca50*/  IADD3 R174, P4, R174, UR45, RZ ;  /* 0x0000002daeae7c10 */ /* 0x008fc6000ff9e0ff */
[----:B------:R-:W3:Y:S04]  /*1ca60*/  LDL.LU R194, [R1+0x450] ;  /* 0x0004500001c27983 */ /* 0x000ee80000300800 */
[----:B------:R-:W3:Y:S04]  /*1ca70*/  LDL.LU R188, [R1+0x474] ;  /* 0x0004740001bc7983 */ /* 0x000ee80000300800 */
[----:B------:R0:W-:Y:S04]  /*1ca80*/  STL [R1+0x480], R174 ;  /* 0x000480ae01007387 */ /* 0x0001e80000100800 */
[----:B------:R-:W3:Y:S04]  /*1ca90*/  LDL.LU R184, [R1+0x448] ;  /* 0x0004480001b87983 */ /* 0x000ee80000300800 */
[----:B------:R-:W3:Y:S04]  /*1caa0*/  LDL.LU R182, [R1+0x46c] ;  /* 0x00046c0001b67983 */ /* 0x000ee80000300800 */
[----:B0-----:R-:W3:Y:S01]  /*1cab0*/  LDL.LU R174, [R1+0x440] ;  /* 0x0004400001ae7983 */ /* 0x001ee20000300800 */
[----:B------:R-:W-:-:S05]  /*1cac0*/  IADD3.X R180, R180, UR42, RZ, P3, !PT ;  /* 0x0000002ab4b47c10 */ /* 0x000fca0009ffe4ff */
[----:B------:R0:W-:Y:S01]  /*1cad0*/  STL [R1+0x4a4], R180 ;  /* 0x0004a4b401007387 */ /* 0x0001e20000100800 */
[----:B------:R-:W-:-:S03]  /*1cae0*/  IADD3 R172, P3, R172, UR45, RZ ;  /* 0x0000002dacac7c10 */ /* 0x000fc6000ff7e0ff */
[----:B0-----:R-:W3:Y:S04]  /*1caf0*/  LDL.LU R180, [R1+0x464] ;  /* 0x0004640001b47983 */ /* 0x001ee80000300800 */
[----:B------:R0:W-:Y:S01]  /*1cb00*/  STL [R1+0x478], R172 ;  /* 0x000478ac01007387 */ /* 0x0001e20000100800 */
[----:B------:R-:W-:-:S03]  /*1cb10*/  IADD3.X R170, R170, UR42, RZ, P2, !PT ;  /* 0x0000002aaaaa7c10 */ /* 0x000fc600097fe4ff */
[----:B0-----:R-:W3:Y:S04]  /*1cb20*/  LDL.LU R172, [R1+0x438] ;  /* 0x0004380001ac7983 */ /* 0x001ee80000300800 */
        /* <DEDUP_REMOVED lines=8> */
[----:B0-----:R-:W3:Y:S01]  /*1cbb0*/  LDL.LU R178, [R1+0x454] ;  /* 0x0004540001b27983 */ /* 0x001ee20000300800 */
[----:B------:R-:W-:-:S03]  /*1cbc0*/  IADD3.X R202, R202, UR42, RZ, P6, !PT ;  /* 0x0000002acaca7c10 */ /* 0x000fc6000b7fe4ff */
[----:B------:R0:W-:Y:S01]  /*1cbd0*/  STL [R1+0x468], R190 ;  /* 0x000468be01007387 */ /* 0x0001e20000100800 */
[----:B------:R-:W-:-:S03]  /*1cbe0*/  IADD3 R200, P6, R200, UR45, RZ ;  /* 0x0000002dc8c87c10 */ /* 0x000fc6000ffde0ff */
[----:B0-----:R-:W3:Y:S01]  /*1cbf0*/  LDL.LU R190, [R1+0x428] ;  /* 0x0004280001be7983 */ /* 0x001ee20000300800 */
[----:B------:R-:W-:-:S03]  /*1cc00*/  IADD3.X R198, R198, UR42, RZ, P5, !PT ;  /* 0x0000002ac6c67c10 */ /* 0x000fc6000affe4ff */
[----:B------:R-:W-:Y:S01]  /*1cc10*/  STL [R1+0x48c], R202 ;  /* 0x00048cca01007387 */ /* 0x000fe20000100800 */
[----:B----4-:R-:W-:-:S05]  /*1cc20*/  IADD3 R191, P5, R191, UR45, RZ ;  /* 0x0000002dbfbf7c10 */ /* 0x010fca000ffbe0ff */
[----:B------:R0:W-:Y:S04]  /*1cc30*/  STL [R1+0x458], R191 ;  /* 0x000458bf01007387 */ /* 0x0001e80000100800 */
[----:B------:R-:W-:Y:S04]  /*1cc40*/  STL [R1+0x460], R200 ;  /* 0x000460c801007387 */ /* 0x000fe80000100800 */
[----:B0-----:R-:W4:Y:S04]  /*1cc50*/  LDL.LU R191, [R1+0x44c] ;  /* 0x00044c0001bf7983 */ /* 0x001f280000300800 */
[----:B------:R-:W-:Y:S01]  /*1cc60*/  STL [R1+0x484], R198 ;  /* 0x000484c601007387 */ /* 0x000fe20000100800 */
[----:B--2---:R-:W-:-:S02]  /*1cc70*/  IADD3.X R176, R176, UR42, RZ, P4, !PT ;  /* 0x0000002ab0b07c10 */ /* 0x004fc4000a7fe4ff */
[----:B---3--:R-:W-:-:S03]  /*1cc80*/  IADD3 R194, P4, R194, UR45, RZ ;  /* 0x0000002dc2c27c10 */ /* 0x008fc6000ff9e0ff */
[----:B------:R0:W-:Y:S01]  /*1cc90*/  STL [R1+0x47c], R176 ;  /* 0x00047cb001007387 */ /* 0x0001e20000100800 */
[----:B------:R-:W-:-:S03]  /*1cca0*/  IADD3.X R188, R188, UR42, RZ, P3, !PT ;  /* 0x0000002abcbc7c10 */ /* 0x000fc60009ffe4ff */
[----:B0-----:R-:W2:Y:S01]  /*1ccb0*/  LDL.LU R176, [R1+0x420] ;  /* 0x0004200001b07983 */ /* 0x001ea20000300800 */
[----:B------:R-:W-:-:S03]  /*1ccc0*/  IADD3 R184, P3, R184, UR45, RZ ;  /* 0x0000002db8b87c10 */ /* 0x000fc6000ff7e0ff */
[----:B------:R-:W-:Y:S01]  /*1ccd0*/  STL [R1+0x450], R194 ;  /* 0x000450c201007387 */ /* 0x000fe20000100800 */
[----:B------:R-:W-:-:S03]  /*1cce0*/  IADD3.X R182, R182, UR42, RZ, P2, !PT ;  /* 0x0000002ab6b67c10 */ /* 0x000fc600097fe4ff */
[----:B------:R-:W-:Y:S01]  /*1ccf0*/  STL [R1+0x474], R188 ;  /* 0x000474bc01007387 */ /* 0x000fe20000100800 */
[----:B------:R-:W-:-:S03]  /*1cd00*/  IADD3 R174, P2, R174, UR45, RZ ;  /* 0x0000002daeae7c10 */ /* 0x000fc6000ff5e0ff */
[----:B------:R0:W-:Y:S04]  /*1cd10*/  STL [R1+0x448], R184 ;  /* 0x000448b801007387 */ /* 0x0001e80000100800 */
[----:B0-----:R-:W3:Y:S01]  /*1cd20*/  LDL.LU R184, [R1+0x444] ;  /* 0x0004440001b87983 */ /* 0x001ee20000300800 */
[----:B------:R-:W-:-:S03]  /*1cd30*/  IADD3.X R180, R180, UR42, RZ, P1, !PT ;  /* 0x0000002ab4b47c10 */ /* 0x000fc60008ffe4ff */
[----:B------:R0:W-:Y:S04]  /*1cd40*/  STL [R1+0x46c], R182 ;  /* 0x00046cb601007387 */ /* 0x0001e80000100800 */
[----:B0-----:R-:W3:Y:S01]  /*1cd50*/  LDL.LU R182, [R1+0x418] ;  /* 0x0004180001b67983 */ /* 0x001ee20000300800 */
[----:B------:R-:W-:-:S03]  /*1cd60*/  IADD3 R172, P1, R172, UR45, RZ ;  /* 0x0000002dacac7c10 */ /* 0x000fc6000ff3e0ff */
[----:B------:R0:W-:Y:S04]  /*1cd70*/  STL [R1+0x440], R174 ;  /* 0x000440ae01007387 */ /* 0x0001e80000100800 */
[----:B0-----:R-:W3:Y:S01]  /*1cd80*/  LDL.LU R174, [R1+0x43c] ;  /* 0x00043c0001ae7983 */ /* 0x001ee20000300800 */
[----:B------:R-:W-:-:S03]  /*1cd90*/  IADD3.X R170, R170, UR42, RZ, P6, !PT ;  /* 0x0000002aaaaa7c10 */ /* 0x000fc6000b7fe4ff */
[----:B------:R0:W-:Y:S04]  /*1cda0*/  STL [R1+0x464], R180 ;  /* 0x000464b401007387 */ /* 0x0001e80000100800 */
[----:B0-----:R-:W3:Y:S04]  /*1cdb0*/  LDL.LU R180, [R1+0x410] ;  /* 0x0004100001b47983 */ /* 0x001ee80000300800 */
[----:B------:R0:W-:Y:S01]  /*1cdc0*/  STL [R1+0x438], R172 ;  /* 0x000438ac01007387 */ /* 0x0001e20000100800 */
[----:B------:R-:W-:-:S03]  /*1cdd0*/  IADD3 R186, P6, R186, UR45, RZ ;  /* 0x0000002dbaba7c10 */ /* 0x000fc6000ffde0ff */
[----:B0-----:R-:W3:Y:S04]  /*1cde0*/  LDL.LU R172, [R1+0x434] ;  /* 0x0004340001ac7983 */ /* 0x001ee80000300800 */
[----:B------:R0:W-:Y:S01]  /*1cdf0*/  STL [R1+0x45c], R170 ;  /* 0x00045caa01007387 */ /* 0x0001e20000100800 */
[----:B------:R-:W-:-:S03]  /*1ce00*/  IADD3.X R178, R178, UR42, RZ, P5, !PT ;  /* 0x0000002ab2b27c10 */ /* 0x000fc6000affe4ff */
[----:B0-----:R-:W3:Y:S01]  /*1ce10*/  LDL.LU R170, [R1+0x408] ;  /* 0x0004080001aa7983 */ /* 0x001ee20000300800 */
[----:B------:R-:W-:-:S03]  /*1ce20*/  IADD3 R190, P5, R190, UR45, RZ ;  /* 0x0000002dbebe7c10 */ /* 0x000fc6000ffbe0ff */
[----:B------:R-:W3:Y:S04]  /*1ce30*/  LDL.LU R202, [R1+0x42c] ;  /* 0x00042c0001ca7983 */ /* 0x000ee80000300800 */
[----:B------:R-:W-:Y:S04]  /*1ce40*/  STL [R1+0x430], R186 ;  /* 0x000430ba01007387 */ /* 0x000fe80000100800 */
[----:B------:R-:W3:Y:S04]  /*1ce50*/  LDL.LU R200, [R1+0x400] ;  /* 0x0004000001c87983 */ /* 0x000ee80000300800 */
[----:B------:R-:W-:Y:S04]  /*1ce60*/  STL [R1+0x454], R178 ;  /* 0x000454b201007387 */ /* 0x000fe80000100800 */
[----:B------:R-:W3:Y:S04]  /*1ce70*/  LDL.LU R198, [R1+0x424] ;  /* 0x0004240001c67983 */ /* 0x000ee80000300800 */
[----:B------:R0:W-:Y:S04]  /*1ce80*/  STL [R1+0x428], R190 ;  /* 0x000428be01007387 */ /* 0x0001e80000100800 */
[----:B0-----:R-:W3:Y:S01]  /*1ce90*/  LDL.LU R190, [R1+0x3f8] ;  /* 0x0003f80001be7983 */ /* 0x001ee20000300800 */
[----:B----4-:R-:W-:-:S05]  /*1cea0*/  IADD3.X R191, R191, UR42, RZ, P4, !PT ;  /* 0x0000002abfbf7c10 */ /* 0x010fca000a7fe4ff */
[----:B------:R0:W-:Y:S04]  /*1ceb0*/  STL [R1+0x44c], R191 ;  /* 0x00044cbf01007387 */ /* 0x0001e80000100800 */
[----:B0-----:R-:W4:Y:S04]  /*1cec0*/  LDL.LU R191, [R1+0x41c] ;  /* 0x00041c0001bf7983 */ /* 0x001f280000300800 */
[----:B------:R-:W4:Y:S04]  /*1ced0*/  LDL.LU R194, [R1+0x3f0] ;  /* 0x0003f00001c27983 */ /* 0x000f280000300800 */
[----:B------:R-:W4:Y:S01]  /*1cee0*/  LDL.LU R188, [R1+0x414] ;  /* 0x0004140001bc7983 */ /* 0x000f220000300800 */
[----:B--2---:R-:W-:-:S05]  /*1cef0*/  IADD3 R176, P4, R176, UR45, RZ ;  /* 0x0000002db0b07c10 */ /* 0x004fca000ff9e0ff */
[----:B------:R0:W-:Y:S04]  /*1cf00*/  STL [R1+0x420], R176 ;  /* 0x000420b001007387 */ /* 0x0001e80000100800 */
[----:B------:R-:W2:Y:S04]  /*1cf10*/  LDL.LU R186, [R1+0x3e8] ;  /* 0x0003e80001ba7983 */ /* 0x000ea80000300800 */
[----:B------:R-:W2:Y:S04]  /*1cf20*/  LDL.LU R178, [R1+0x40c] ;  /* 0x00040c0001b27983 */ /* 0x000ea80000300800 */
[----:B0-----:R-:W2:Y:S01]  /*1cf30*/  LDL.LU R176, [R1+0x8e8] ;  /* 0x0008e80001b07983 */ /* 0x001ea20000300800 */
[----:B---3--:R-:W-:-:S05]  /*1cf40*/  IADD3.X R184, R184, UR42, RZ, P3, !PT ;  /* 0x0000002ab8b87c10 */ /* 0x008fca0009ffe4ff */
        /* <DEDUP_REMOVED lines=17> */
[----:B0-----:R-:W3:Y:S01]  /*1d060*/  LDL.LU R170, [R1+0x8dc] ;  /* 0x0008dc0001aa7983 */ /* 0x001ee20000300800 */
[----:B------:R-:W-:Y:S02]  /*1d070*/  IADD3 R200, P6, R200, UR45, RZ ;  /* 0x0000002dc8c87c10 */ /* 0x000fe4000ffde0ff */
[----:B------:R-:W-:Y:S01]  /*1d080*/  IADD3.X R198, R198, UR42, RZ, P5, !PT ;  /* 0x0000002ac6c67c10 */ /* 0x000fe2000affe4ff */
[----:B------:R-:W-:Y:S01]  /*1d090*/  STL [R1+0x42c], R202 ;  /* 0x00042cca01007387 */ /* 0x000fe20000100800 */
[----:B------:R-:W-:-:S05]  /*1d0a0*/  IADD3 R190, P5, R190, UR45, RZ ;  /* 0x0000002dbebe7c10 */ /* 0x000fca000ffbe0ff */
[----:B------:R0:W-:Y:S04]  /*1d0b0*/  STL [R1+0x3f8], R190 ;  /* 0x0003f8be01007387 */ /* 0x0001e80000100800 */
[----:B------:R-:W-:Y:S04]  /*1d0c0*/  STL [R1+0x400], R200 ;  /* 0x000400c801007387 */ /* 0x000fe80000100800 */
[----:B0-----:R-:W3:Y:S04]  /*1d0d0*/  LDL.LU R190, [R1+0x3ec] ;  /* 0x0003ec0001be7983 */ /* 0x001ee80000300800 */
[----:B------:R-:W-:Y:S01]  /*1d0e0*/  STL [R1+0x424], R198 ;  /* 0x000424c601007387 */ /* 0x000fe20000100800 */
[----:B----4-:R-:W-:-:S05]  /*1d0f0*/  IADD3.X R191, R191, UR42, RZ, P4, !PT ;  /* 0x0000002abfbf7c10 */ /* 0x010fca000a7fe4ff */
[----:B------:R0:W-:Y:S04]  /*1d100*/  STL [R1+0x41c], R191 ;  /* 0x00041cbf01007387 */ /* 0x0001e80000100800 */
[----:B0-----:R-:W4:Y:S01]  /*1d110*/  LDL.LU R191, [R1+0x8d8] ;  /* 0x0008d80001bf7983 */ /* 0x001f220000300800 */
[----:B------:R-:W-:Y:S02]  /*1d120*/  IADD3 R194, P4, R194, UR45, RZ ;  /* 0x0000002dc2c27c10 */ /* 0x000fe4000ff9e0ff */
[----:B------:R-:W-:-:S03]  /*1d130*/  IADD3.X R188, R188, UR42, RZ, P3, !PT ;  /* 0x0000002abcbc7c10 */ /* 0x000fc60009ffe4ff */
[----:B------:R-:W-:Y:S04]  /*1d140*/  STL [R1+0x3f0], R194 ;  /* 0x0003f0c201007387 */ /* 0x000fe80000100800 */
[----:B------:R-:W-:Y:S01]  /*1d150*/  STL [R1+0x414], R188 ;  /* 0x000414bc01007387 */ /* 0x000fe20000100800 */
[----:B--2---:R-:W-:Y:S02]  /*1d160*/  IADD3 R186, P3, R186, UR45, RZ ;  /* 0x0000002dbaba7c10 */ /* 0x004fe4000ff7e0ff */
[----:B------:R-:W-:-:S03]  /*1d170*/  IADD3.X R178, R178, UR42, RZ, P2, !PT ;  /* 0x0000002ab2b27c10 */ /* 0x000fc600097fe4ff */
[----:B------:R-:W-:Y:S01]  /*1d180*/  STL [R1+0x3e8], R186 ;  /* 0x0003e8ba01007387 */ /* 0x000fe20000100800 */
[----:B------:R-:W-:-:S03]  /*1d190*/  IADD3 R176, P2, R176, UR44, RZ ;  /* 0x0000002cb0b07c10 */ /* 0x000fc6000ff5e0ff */
[----:B------:R0:W-:Y:S04]  /*1d1a0*/  STL [R1+0x40c], R178 ;  /* 0x00040cb201007387 */ /* 0x0001e80000100800 */
[----:B0-----:R-:W2:Y:S04]  /*1d1b0*/  LDL.LU R178, [R1+0x3e4] ;  /* 0x0003e40001b27983 */ /* 0x001ea80000300800 */
[----:B------:R0:W-:Y:S01]  /*1d1c0*/  STL [R1+0x8e8], R176 ;  /* 0x0008e8b001007387 */ /* 0x0001e20000100800 */
[----:B---3--:R-:W-:-:S03]  /*1d1d0*/  IADD3.X R184, R184, UR42, RZ, P1, !PT ;  /* 0x0000002ab8b87c10 */ /* 0x008fc60008ffe4ff */
        /* <DEDUP_REMOVED lines=10> */
[----:B------:R-:W3:Y:S01]  /*1d280*/  LDL.LU R202, [R1+0x8cc] ;  /* 0x0008cc0001ca7983 */ /* 0x000ee20000300800 */
[----:B------:R-:W-:-:S03]  /*1d290*/  IADD3.X R172, R172, UR42, RZ, P5, !PT ;  /* 0x0000002aacac7c10 */ /* 0x000fc6000affe4ff */
[----:B------:R-:W-:Y:S04]  /*1d2a0*/  STL [R1+0x8e0], R180 ;  /* 0x0008e0b401007387 */ /* 0x000fe80000100800 */
[----:B------:R-:W3:Y:S04]  /*1d2b0*/  LDL.LU R200, [R1+0x4e4] ;  /* 0x0004e40001c87983 */ /* 0x000ee80000300800 */
[----:B------:R0:W-:Y:S04]  /*1d2c0*/  STL [R1+0x3f4], R172 ;  /* 0x0003f4ac01007387 */ /* 0x0001e80000100800 */
[----:B------:R-:W3:Y:S01]  /*1d2d0*/  LDL.LU R198, [R1+0x8c8] ;  /* 0x0008c80001c67983 */ /* 0x000ee20000300800 */
[----:B------:R-:W-:-:S05]  /*1d2e0*/  IADD3 R170, P5, R170, UR44, RZ ;  /* 0x0000002caaaa7c10 */ /* 0x000fca000ffbe0ff */
[----:B------:R1:W-:Y:S04]  /*1d2f0*/  STL [R1+0x8dc], R170 ;  /* 0x0008dcaa01007387 */ /* 0x0003e80000100800 */
[----:B0-----:R-:W3:Y:S04]  /*1d300*/  LDL.LU R172, [R1+0x4e0] ;  /* 0x0004e00001ac7983 */ /* 0x001ee80000300800 */
[----:B-1----:R-:W3:Y:S01]  /*1d310*/  LDL.LU R170, [R1+0x8c0] ;  /* 0x0008c00001aa7983 */ /* 0x002ee20000300800 */
[----:B------:R-:W-:-:S05]  /*1d320*/  IADD3.X R190, R190, UR42, RZ, P4, !PT ;  /* 0x0000002abebe7c10 */ /* 0x000fca000a7fe4ff */
[----:B------:R0:W-:Y:S04]  /*1d330*/  STL [R1+0x3ec], R190 ;  /* 0x0003ecbe01007387 */ /* 0x0001e80000100800 */
[----:B------:R-:W3:Y:S04]  /*1d340*/  LDL.LU R194, [R1+0x4dc] ;  /* 0x0004dc0001c27983 */ /* 0x000ee80000300800 */
[----:B------:R-:W3:Y:S01]  /*1d350*/  LDL.LU R188, [R1+0x8b8] ;  /* 0x0008b80001bc7983 */ /* 0x000ee20000300800 */
[----:B----4-:R-:W-:-:S05]  /*1d360*/  IADD3 R191, P4, R191, UR44, RZ ;  /* 0x0000002cbfbf7c10 */ /* 0x010fca000ff9e0ff */
[----:B------:R1:W-:Y:S04]  /*1d370*/  STL [R1+0x8d8], R191 ;  /* 0x0008d8bf01007387 */ /* 0x0003e80000100800 */
[----:B0-----:R-:W4:Y:S04]  /*1d380*/  LDL.LU R190, [R1+0x4d8] ;  /* 0x0004d80001be7983 */ /* 0x001f280000300800 */
[----:B------:R-:W4:Y:S04]  /*1d390*/  LDL.LU R180, [R1+0x8b0] ;  /* 0x0008b00001b47983 */ /* 0x000f280000300800 */
[----:B-1----:R-:W4:Y:S04]  /*1d3a0*/  LDL.LU R191, [R1+0x4d4] ;  /* 0x0004d40001bf7983 */ /* 0x002f280000300800 */
[----:B------:R-:W4:Y:S01]  /*1d3b0*/  LDL.LU R186, [R1+0x8a8] ;  /* 0x0008a80001ba7983 */ /* 0x000f220000300800 */
[----:B--2---:R-:W-:-:S05]  /*1d3c0*/  IADD3.X R178, R178, UR42, RZ, P3, !PT ;  /* 0x0000002ab2b27c10 */ /* 0x004fca0009ffe4ff */
[----:B------:R0:W-:Y:S01]  /*1d3d0*/  STL [R1+0x3e4], R178 ;  /* 0x0003e4b201007387 */ /* 0x0001e20000100800 */
[----:B---3--:R-:W-:-:S03]  /*1d3e0*/  IADD3 R176, P3, R176, UR44, RZ ;  /* 0x0000002cb0b07c10 */ /* 0x008fc6000ff7e0ff */
[----:B0-----:R-:W2:Y:S04]  /*1d3f0*/  LDL.LU R178, [R1+0x4d0] ;  /* 0x0004d00001b27983 */ /* 0x001ea80000300800 */
        /* <DEDUP_REMOVED lines=10> */
[----:B------:R0:W-:Y:S01]  /*1d4a0*/  STL [R1+0x3e0], R174 ;  /* 0x0003e0ae01007387 */ /* 0x0001e20000100800 */
[----:B------:R-:W-:-:S03]  /*1d4b0*/  IADD3.X R200, R200, UR7, RZ, P6, !PT ;  /* 0x00000007c8c87c10 */ /* 0x000fc6000b7fe4ff */
[----:B0-----:R-:W3:Y:S04]  /*1d4c0*/  LDL.LU R174, [R1+0x8bc] ;  /* 0x0008bc0001ae7983 */ /* 0x001ee80000300800 */
[----:B------:R-:W-:Y:S01]  /*1d4d0*/  STL [R1+0x8cc], R202 ;  /* 0x0008ccca01007387 */ /* 0x000fe20000100800 */
[----:B------:R-:W-:Y:S02]  /*1d4e0*/  IADD3 R198, P6, R198, UR44, RZ ;  /* 0x0000002cc6c67c10 */ /* 0x000fe4000ffde0ff */
[----:B------:R-:W-:-:S05]  /*1d4f0*/  IADD3.X R172, R172, UR7, RZ, P5, !PT ;  /* 0x00000007acac7c10 */ /* 0x000fca000affe4ff */
[----:B------:R0:W-:Y:S01]  /*1d500*/  STL [R1+0x4e0], R172 ;  /* 0x0004e0ac01007387 */ /* 0x0001e20000100800 */
[----:B------:R-:W-:-:S03]  /*1d510*/  IADD3 R170, P5, R170, UR44, RZ ;  /* 0x0000002caaaa7c10 */ /* 0x000fc6000ffbe0ff */
[----:B------:R-:W-:Y:S04]  /*1d520*/  STL [R1+0x4e4], R200 ;  /* 0x0004e4c801007387 */ /* 0x000fe80000100800 */
[----:B0-----:R-:W3:Y:S04]  /*1d530*/  LDL.LU R172, [R1+0x890] ;  /* 0x0008900001ac7983 */ /* 0x001ee80000300800 */
[----:B------:R-:W-:Y:S04]  /*1d540*/  STL [R1+0x8c8], R198 ;  /* 0x0008c8c601007387 */ /* 0x000fe80000100800 */
[----:B------:R0:W-:Y:S04]  /*1d550*/  STL [R1+0x8c0], R170 ;  /* 0x0008c0aa01007387 */ /* 0x0001e80000100800 */
[----:B0-----:R-:W3:Y:S01]  /*1d560*/  LDL.LU R170, [R1+0x8b4] ;  /* 0x0008b40001aa7983 */ /* 0x001ee20000300800 */
[----:B------:R-:W-:-:S02]  /*1d570*/  IADD3.X R194, R194, UR7, RZ, P4, !PT ;  /* 0x00000007c2c27c10 */ /* 0x000fc4000a7fe4ff */
[----:B------:R-:W-:-:S03]  /*1d580*/  IADD3 R188, P4, R188, UR44, RZ ;  /* 0x0000002cbcbc7c10 */ /* 0x000fc6000ff9e0ff */
[----:B------:R-:W-:Y:S04]  /*1d590*/  STL [R1+0x4dc], R194 ;  /* 0x0004dcc201007387 */ /* 0x000fe80000100800 */
[----:B------:R-:W-:Y:S01]  /*1d5a0*/  STL [R1+0x8b8], R188 ;  /* 0x0008b8bc01007387 */ /* 0x000fe20000100800 */
[----:B----4-:R-:W-:Y:S02]  /*1d5b0*/  IADD3.X R190, R190, UR7, RZ, P3, !PT ;  /* 0x00000007bebe7c10 */ /* 0x010fe40009ffe4ff */
[----:B------:R-:W-:-:S03]  /*1d5c0*/  IADD3 R180, P3, R180, UR44, RZ ;  /* 0x0000002cb4b47c10 */ /* 0x000fc6000ff7e0ff */
[----:B------:R0:W-:Y:S01]  /*1d5d0*/  STL [R1+0x4d8], R190 ;  /* 0x0004d8be01007387 */ /* 0x0001e20000100800 */
[----:B------:R-:W-:-:S03]  /*1d5e0*/  IADD3.X R191, R191, UR7, RZ, P2, !PT ;  /* 0x00000007bfbf7c10 */ /* 0x000fc600097fe4ff */
[----:B0-----:R-:W4:Y:S04]  /*1d5f0*/  LDL.LU R190, [R1+0x888] ;  /* 0x0008880001be7983 */ /* 0x001f280000300800 */
[----:B------:R0:W-:Y:S04]  /*1d600*/  STL [R1+0x8b0], R180 ;  /* 0x0008b0b401007387 */ /* 0x0001e80000100800 */
[----:B0-----:R-:W4:Y:S04]  /*1d610*/  LDL.LU R180, [R1+0x8ac] ;  /* 0x0008ac0001b47983 */ /* 0x001f280000300800 */
[----:B------:R0:W-:Y:S04]  /*1d620*/  STL [R1+0x4d4], R191 ;  /* 0x0004d4bf01007387 */ /* 0x0001e80000100800 */
[----:B0-----:R-:W4:Y:S01]  /*1d630*/  LDL.LU R191, [R1+0x880] ;  /* 0x0008800001bf7983 */ /* 0x001f220000300800 */
[----:B------:R-:W-:-:S05]  /*1d640*/  IADD3 R186, P2, R186, UR44, RZ ;  /* 0x0000002cbaba7c10 */ /* 0x000fca000ff5e0ff */
[----:B------:R0:W-:Y:S04]  /*1d650*/  STL [R1+0x8a8], R186 ;  /* 0x0008a8ba01007387 */ /* 0x0001e80000100800 */
[----:B0-----:R-:W4:Y:S01]  /*1d660*/  LDL.LU R186, [R1+0x8a4] ;  /* 0x0008a40001ba7983 */ /* 0x001f220000300800 */
[----:B--2---:R-:W-:-:S05]  /*1d670*/  IADD3.X R178, R178, UR7, RZ, P1, !PT ;  /* 0x00000007b2b27c10 */ /* 0x004fca0008ffe4ff */
[----:B------:R0:W-:Y:S01]  /*1d680*/  STL [R1+0x4d0], R178 ;  /* 0x0004d0b201007387 */ /* 0x0001e20000100800 */
[----:B---3--:R-:W-:-:S03]  /*1d690*/  IADD3 R176, P1, R176, UR44, RZ ;  /* 0x0000002cb0b07c10 */ /* 0x008fc6000ff3e0ff */
[----:B0-----:R-:W2:Y:S04]  /*1d6a0*/  LDL.LU R178, [R1+0x878] ;  /* 0x0008780001b27983 */ /* 0x001ea80000300800 */
[----:B------:R0:W-:Y:S01]  /*1d6b0*/  STL [R1+0x8a0], R176 ;  /* 0x0008a0b001007387 */ /* 0x0001e20000100800 */
[----:B------:R-:W-:-:S03]  /*1d6c0*/  IADD3.X R184, R184, UR7, RZ, P6, !PT ;  /* 0x00000007b8b87c10 */ /* 0x000fc6000b7fe4ff */
[----:B0-----:R-:W3:Y:S04]  /*1d6d0*/  LDL.LU R176, [R1+0x89c] ;  /* 0x00089c0001b07983 */ /* 0x001ee80000300800 */
[----:B------:R-:W3:Y:S04]  /*1d6e0*/  LDL.LU R202, [R1+0x870] ;  /* 0x0008700001ca7983 */ /* 0x000ee80000300800 */
[----:B------:R-:W-:Y:S04]  /*1d6f0*/  STL [R1+0x8c4], R184 ;  /* 0x0008c4b801007387 */ /* 0x000fe80000100800 */
[----:B------:R-:W3:Y:S01]  /*1d700*/  LDL.LU R200, [R1+0x894] ;  /* 0x0008940001c87983 */ /* 0x000ee20000300800 */
[----:B------:R-:W-:-:S05]  /*1d710*/  IADD3 R182, P6, R182, UR44, RZ ;  /* 0x0000002cb6b67c10 */ /* 0x000fca000ffde0ff */
[----:B------:R-:W-:Y:S04]  /*1d720*/  STL [R1+0x898], R182 ;  /* 0x000898b601007387 */ /* 0x000fe80000100800 */
[----:B------:R-:W3:Y:S01]  /*1d730*/  LDL.LU R198, [R1+0x868] ;  /* 0x0008680001c67983 */ /* 0x000ee20000300800 */
[----:B------:R-:W-:-:S05]  /*1d740*/  IADD3.X R174, R174, UR7, RZ, P5, !PT ;  /* 0x00000007aeae7c10 */ /* 0x000fca000affe4ff */
[----:B------:R0:W-:Y:S04]  /*1d750*/  STL [R1+0x8bc], R174 ;  /* 0x0008bcae01007387 */ /* 0x0001e80000100800 */
[----:B0-----:R-:W3:Y:S01]  /*1d760*/  LDL.LU R174, [R1+0x88c] ;  /* 0x00088c0001ae7983 */ /* 0x001ee20000300800 */
[----:B------:R-:W-:-:S05]  /*1d770*/  IADD3 R172, P5, R172, UR44, RZ ;  /* 0x0000002cacac7c10 */ /* 0x000fca000ffbe0ff */
[----:B------:R0:W-:Y:S04]  /*1d780*/  STL [R1+0x890], R172 ;  /* 0x000890ac01007387 */ /* 0x0001e80000100800 */
[----:B0-----:R-:W3:Y:S01]  /*1d790*/  LDL.LU R172, [R1+0x860] ;  /* 0x0008600001ac7983 */ /* 0x001ee20000300800 */
[----:B------:R-:W-:-:S03]  /*1d7a0*/  IADD3.X R170, R170, UR7, RZ, P4, !PT ;  /* 0x00000007aaaa7c10 */ /* 0x000fc6000a7fe4ff */
[----:B------:R-:W3:Y:S04]  /*1d7b0*/  LDL.LU R194, [R1+0x884] ;  /* 0x0008840001c27983 */ /* 0x000ee80000300800 */
[----:B------:R-:W3:Y:S04]  /*1d7c0*/  LDL.LU R188, [R1+0x858] ;  /* 0x0008580001bc7983 */ /* 0x000ee80000300800 */
[----:B------:R0:W-:Y:S04]  /*1d7d0*/  STL [R1+0x8b4], R170 ;  /* 0x0008b4aa01007387 */ /* 0x0001e80000100800 */
[----:B0-----:R-:W3:Y:S04]  /*1d7e0*/  LDL.LU R170, [R1+0x87c] ;  /* 0x00087c0001aa7983 */ /* 0x001ee80000300800 */
[----:B------:R-:W3:Y:S01]  /*1d7f0*/  LDL.LU R182, [R1+0x850] ;  /* 0x0008500001b67983 */ /* 0x000ee20000300800 */
[----:B----4-:R-:W-:-:S05]  /*1d800*/  IADD3 R190, P4, R190, UR44, RZ ;  /* 0x0000002cbebe7c10 */ /* 0x010fca000ff9e0ff */
[----:B------:R0:W-:Y:S01]  /*1d810*/  STL [R1+0x888], R190 ;  /* 0x000888be01007387 */ /* 0x0001e20000100800 */
[----:B------:R-:W-:-:S03]  /*1d820*/  IADD3.X R180, R180, UR7, RZ, P3, !PT ;  /* 0x00000007b4b47c10 */ /* 0x000fc60009ffe4ff */
[----:B0-----:R-:W4:Y:S04]  /*1d830*/  LDL.LU R190, [R1+0x874] ;  /* 0x0008740001be7983 */ /* 0x001f280000300800 */
[----:B------:R-:W4:Y:S04]  /*1d840*/  LDL.LU R184, [R1+0x848] ;  /* 0x0008480001b87983 */ /* 0x000f280000300800 */
[----:B------:R0:W-:Y:S01]  /*1d850*/  STL [R1+0x8ac], R180 ;  /* 0x0008acb401007387 */ /* 0x0001e20000100800 */
[----:B------:R-:W-:-:S03]  /*1d860*/  IADD3 R191, P3, R191, UR44, RZ ;  /* 0x0000002cbfbf7c10 */ /* 0x000fc6000ff7e0ff */
[----:B0-----:R-:W4:Y:S04]  /*1d870*/  LDL.LU R180, [R1+0x86c] ;  /* 0x00086c0001b47983 */ /* 0x001f280000300800 */
[----:B------:R0:W-:Y:S04]  /*1d880*/  STL [R1+0x880], R191 ;  /* 0x000880bf01007387 */ /* 0x0001e80000100800 */
[----:B0-----:R-:W4:Y:S01]  /*1d890*/  LDL.LU R191, [R1+0x840] ;  /* 0x0008400001bf7983 */ /* 0x001f220000300800 */
[----:B------:R-:W-:-:S05]  /*1d8a0*/  IADD3.X R186, R186, UR7, RZ, P2, !PT ;  /* 0x00000007baba7c10 */ /* 0x000fca00097fe4ff */
[----:B------:R0:W-:Y:S04]  /*1d8b0*/  STL [R1+0x8a4], R186 ;  /* 0x0008a4ba01007387 */ /* 0x0001e80000100800 */
[----:B0-----:R-:W4:Y:S01]  /*1d8c0*/  LDL.LU R186, [R1+0x864] ;  /* 0x0008640001ba7983 */ /* 0x001f220000300800 */
[----:B--2---:R-:W-:-:S05]  /*1d8d0*/  IADD3 R178, P2, R178, UR44, RZ ;  /* 0x0000002cb2b27c10 */ /* 0x004fca000ff5e0ff */
[----:B------:R0:W-:Y:S01]  /*1d8e0*/  STL [R1+0x878], R178 ;  /* 0x000878b201007387 */ /* 0x0001e20000100800 */
[----:B---3--:R-:W-:-:S03]  /*1d8f0*/  IADD3.X R176, R176, UR7, RZ, P1, !PT ;  /* 0x00000007b0b07c10 */ /* 0x008fc60008ffe4ff */
[----:B0-----:R-:W2:Y:S01]  /*1d900*/  LDL.LU R178, [R1+0x838] ;  /* 0x0008380001b27983 */ /* 0x001ea20000300800 */
[----:B------:R-:W-:-:S03]  /*1d910*/  IADD3 R202, P1, R202, UR44, RZ ;  /* 0x0000002ccaca7c10 */ /* 0x000fc6000ff3e0ff */
[----:B------:R0:W-:Y:S01]  /*1d920*/  STL [R1+0x89c], R176 ;  /* 0x00089cb001007387 */ /* 0x0001e20000100800 */
[----:B------:R-:W-:-:S03]  /*1d930*/  IADD3.X R200, R200, UR7, RZ, P6, !PT ;  /* 0x00000007c8c87c10 */ /* 0x000fc6000b7fe4ff */
[----:B0-----:R-:W3:Y:S04]  /*1d940*/  LDL.LU R176, [R1+0x85c] ;  /* 0x00085c0001b07983 */ /* 0x001ee80000300800 */
[----:B------:R-:W-:Y:S01]  /*1d950*/  STL [R1+0x870], R202 ;  /* 0x000870ca01007387 */ /* 0x000fe20000100800 */
[----:B------:R-:W-:Y:S02]  /*1d960*/  IADD3 R198, P6, R198, UR44, RZ ;  /* 0x0000002cc6c67c10 */ /* 0x000fe4000ffde0ff */
[----:B------:R-:W-:-:S05]  /*1d970*/  IADD3.X R174, R174, UR7, RZ, P5, !PT ;  /* 0x00000007aeae7c10 */ /* 0x000fca000affe4ff */
[----:B------:R0:W-:Y:S04]  /*1d980*/  STL [R1+0x88c], R174 ;  /* 0x00088cae01007387 */ /* 0x0001e80000100800 */
[----:B------:R-:W-:Y:S04]  /*1d990*/  STL [R1+0x894], R200 ;  /* 0x000894c801007387 */ /* 0x000fe80000100800 */
[----:B0-----:R-:W3:Y:S04]  /*1d9a0*/  LDL.LU R174, [R1+0x830] ;  /* 0x0008300001ae7983 */ /* 0x001ee80000300800 */
[----:B------:R-:W-:Y:S01]  /*1d9b0*/  STL [R1+0x868], R198 ;  /* 0x000868c601007387 */ /* 0x000fe20000100800 */
[----:B------:R-:W-:-:S02]  /*1d9c0*/  IADD3 R172, P5, R172, UR44, RZ ;  /* 0x0000002cacac7c10 */ /* 0x000fc4000ffbe0ff */
[----:B------:R-:W-:-:S03]  /*1d9d0*/  IADD3.X R194, R194, UR7, RZ, P4, !PT ;  /* 0x00000007c2c27c10 */ /* 0x000fc6000a7fe4ff */
[----:B------:R0:W-:Y:S01]  /*1d9e0*/  STL [R1+0x860], R172 ;  /* 0x000860ac01007387 */ /* 0x0001e20000100800 */
[----:B------:R-:W-:-:S03]  /*1d9f0*/  IADD3 R188, P4, R188, UR44, RZ ;  /* 0x0000002cbcbc7c10 */ /* 0x000fc6000ff9e0ff */
[----:B0-----:R-:W3:Y:S04]  /*1da00*/  LDL.LU R172, [R1+0x854] ;  /* 0x0008540001ac7983 */ /* 0x001ee80000300800 */
[----:B------:R-:W-:Y:S01]  /*1da10*/  STL [R1+0x884], R194 ;  /* 0x000884c201007387 */ /* 0x000fe20000100800 */
[----:B------:R-:W-:-:S03]  /*1da20*/  IADD3.X R170, R170, UR7, RZ, P3, !PT ;  /* 0x00000007aaaa7c10 */ /* 0x000fc60009ffe4ff */
[----:B------:R-:W-:Y:S01]  /*1da30*/  STL [R1+0x858], R188 ;  /* 0x000858bc01007387 */ /* 0x000fe20000100800 */
[----:B------:R-:W-:-:S03]  /*1da40*/  IADD3 R182, P3, R182, UR44, RZ ;  /* 0x0000002cb6b67c10 */ /* 0x000fc6000ff7e0ff */
[----:B------:R0:W-:Y:S04]  /*1da50*/  STL [R1+0x87c], R170 ;  /* 0x00087caa01007387 */ /* 0x0001e80000100800 */
[----:B0-----:R-:W3:Y:S04]  /*1da60*/  LDL.LU R170, [R1+0x828] ;  /* 0x0008280001aa7983 */ /* 0x001ee80000300800 */
[----:B------:R0:W-:Y:S04]  /*1da70*/  STL [R1+0x850], R182 ;  /* 0x000850b601007387 */ /* 0x0001e80000100800 */
[----:B0-----:R-:W3:Y:S01]  /*1da80*/  LDL.LU R182, [R1+0x84c] ;  /* 0x00084c0001b67983 */ /* 0x001ee20000300800 */
[----:B----4-:R-:W-:-:S02]  /*1da90*/  IADD3.X R190, R190, UR7, RZ, P2, !PT ;  /* 0x00000007bebe7c10 */ /* 0x010fc400097fe4ff */
[----:B------:R-:W-:-:S03]  /*1daa0*/  IADD3 R184, P2, R184, UR44, RZ ;  /* 0x0000002cb8b87c10 */ /* 0x000fc6000ff5e0ff */
[----:B------:R0:W-:Y:S04]  /*1dab0*/  STL [R1+0x874], R190 ;  /* 0x000874be01007387 */ /* 0x0001e80000100800 */
[----:B0-----:R-:W4:Y:S01]  /*1dac0*/  LDL.LU R190, [R1+0x820] ;  /* 0x0008200001be7983 */ /* 0x001f220000300800 */
[----:B------:R-:W-:-:S03]  /*1dad0*/  IADD3.X R180, R180, UR7, RZ, P1, !PT ;  /* 0x00000007b4b47c10 */ /* 0x000fc60008ffe4ff */
[----:B------:R0:W-:Y:S04]  /*1dae0*/  STL [R1+0x848], R184 ;  /* 0x000848b801007387 */ /* 0x0001e80000100800 */
[----:B0-----:R-:W4:Y:S01]  /*1daf0*/  LDL.LU R184, [R1+0x844] ;  /* 0x0008440001b87983 */ /* 0x001f220000300800 */
[----:B------:R-:W-:-:S03]  /*1db00*/  IADD3 R191, P1, R191, UR44, RZ ;  /* 0x0000002cbfbf7c10 */ /* 0x000fc6000ff3e0ff */
[----:B------:R0:W-:Y:S04]  /*1db10*/  STL [R1+0x86c], R180 ;  /* 0x00086cb401007387 */ /* 0x0001e80000100800 */
[----:B0-----:R-:W4:Y:S04]  /*1db20*/  LDL.LU R180, [R1+0x818] ;  /* 0x0008180001b47983 */ /* 0x001f280000300800 */
[----:B------:R0:W-:Y:S04]  /*1db30*/  STL [R1+0x840], R191 ;  /* 0x000840bf01007387 */ /* 0x0001e80000100800 */
[----:B0-----:R-:W4:Y:S01]  /*1db40*/  LDL.LU R191, [R1+0x83c] ;  /* 0x00083c0001bf7983 */ /* 0x001f220000300800 */
[----:B------:R-:W-:-:S03]  /*1db50*/  IADD3.X R186, R186, UR7, RZ, P6, !PT ;  /* 0x00000007baba7c10 */ /* 0x000fc6000b7fe4ff */
[----:B------:R-:W4:Y:S04]  /*1db60*/  LDL.LU R202, [R1+0x810] ;  /* 0x0008100001ca7983 */ /* 0x000f280000300800 */
[----:B------:R-:W-:Y:S04]  /*1db70*/  STL [R1+0x864], R186 ;  /* 0x000864ba01007387 */ /* 0x000fe80000100800 */
[----:B------:R-:W4:Y:S01]  /*1db80*/  LDL.LU R200, [R1+0x834] ;  /* 0x0008340001c87983 */ /* 0x000f220000300800 */
[----:B--2---:R-:W-:-:S05]  /*1db90*/  IADD3 R178, P6, R178, UR44, RZ ;  /* 0x0000002cb2b27c10 */ /* 0x004fca000ffde0ff */
[----:B------:R-:W-:Y:S04]  /*1dba0*/  STL [R1+0x838], R178 ;  /* 0x000838b201007387 */ /* 0x000fe80000100800 */
[----:B------:R-:W2:Y:S01]  /*1dbb0*/  LDL.LU R198, [R1+0x808] ;  /* 0x0008080001c67983 */ /* 0x000ea20000300800 */
[----:B---3--:R-:W-:-:S05]  /*1dbc0*/  IADD3.X R176, R176, UR7, RZ, P5, !PT ;  /* 0x00000007b0b07c10 */ /* 0x008fca000affe4ff */
[----:B------:R0:W-:Y:S04]  /*1dbd0*/  STL [R1+0x85c], R176 ;  /* 0x00085cb001007387 */ /* 0x0001e80000100800 */
[----:B0-----:R-:W3:Y:S01]  /*1dbe0*/  LDL.LU R176, [R1+0x82c] ;  /* 0x00082c0001b07983 */ /* 0x001ee20000300800 */
[----:B------:R-:W-:-:S05]  /*1dbf0*/  IADD3 R174, P5, R174, UR44, RZ ;  /* 0x0000002caeae7c10 */ /* 0x000fca000ffbe0ff */
[----:B------:R0:W-:Y:S04]  /*1dc00*/  STL [R1+0x830], R174 ;  /* 0x000830ae01007387 */ /* 0x0001e80000100800 */
[----:B0-----:R-:W3:Y:S04]  /*1dc10*/  LDL.LU R174, [R1+0x800] ;  /* 0x0008000001ae7983 */ /* 0x001ee80000300800 */
[----:B------:R-:W3:Y:S04]  /*1dc20*/  LDL.LU R194, [R1+0x824] ;  /* 0x0008240001c27983 */ /* 0x000ee80000300800 */
[----:B------:R-:W3:Y:S01]  /*1dc30*/  LDL.LU R188, [R1+0x7f8] ;  /* 0x0007f80001bc7983 */ /* 0x000ee20000300800 */
[----:B------:R-:W-:-:S05]  /*1dc40*/  IADD3.X R172, R172, UR7, RZ, P4, !PT ;  /* 0x00000007acac7c10 */ /* 0x000fca000a7fe4ff */
[----:B------:R0:W-:Y:S04]  /*1dc50*/  STL [R1+0x854], R172 ;  /* 0x000854ac01007387 */ /* 0x0001e80000100800 */
[----:B0-----:R-:W3:Y:S04]  /*1dc60*/  LDL.LU R172, [R1+0x81c] ;  /* 0x00081c0001ac7983 */ /* 0x001ee80000300800 */
[----:B------:R-:W3:Y:S01]  /*1dc70*/  LDL.LU R178, [R1+0x7f0] ;  /* 0x0007f00001b27983 */ /* 0x000ee20000300800 */
[----:B------:R-:W-:-:S05]  /*1dc80*/  IADD3 R170, P4, R170, UR44, RZ ;  /* 0x0000002caaaa7c10 */ /* 0x000fca000ff9e0ff */
[----:B------:R0:W-:Y:S01]  /*1dc90*/  STL [R1+0x828], R170 ;  /* 0x000828aa01007387 */ /* 0x0001e20000100800 */
[----:B------:R-:W-:-:S03]  /*1dca0*/  IADD3.X R182, R182, UR7, RZ, P3, !PT ;  /* 0x00000007b6b67c10 */ /* 0x000fc60009ffe4ff */
[----:B0-----:R-:W3:Y:S04]  /*1dcb0*/  LDL.LU R170, [R1+0x814] ;  /* 0x0008140001aa7983 */ /* 0x001ee80000300800 */
[----:B------:R-:W3:Y:S04]  /*1dcc0*/  LDL.LU R186, [R1+0x7e8] ;  /* 0x0007e80001ba7983 */ /* 0x000ee80000300800 */
[----:B------:R0:W-:Y:S04]  /*1dcd0*/  STL [R1+0x84c], R182 ;  /* 0x00084cb601007387 */ /* 0x0001e80000100800 */
[----:B0-----:R-:W3:Y:S01]  /*1dce0*/  LDL.LU R182, [R1+0x80c] ;  /* 0x00080c0001b67983 */ /* 0x001ee20000300800 */
[----:B----4-:R-:W-:-:S05]  /*1dcf0*/  IADD3 R190, P3, R190, UR44, RZ ;  /* 0x0000002cbebe7c10 */ /* 0x010fca000ff7e0ff */
[----:B------:R0:W-:Y:S01]  /*1dd00*/  STL [R1+0x820], R190 ;  /* 0x000820be01007387 */ /* 0x0001e20000100800 */
[----:B------:R-:W-:-:S03]  /*1dd10*/  IADD3.X R184, R184, UR7, RZ, P2, !PT ;  /* 0x00000007b8b87c10 */ /* 0x000fc600097fe4ff */
[----:B0-----:R-:W4:Y:S04]  /*1dd20*/  LDL.LU R190, [R1+0x7e0] ;  /* 0x0007e00001be7983 */ /* 0x001f280000300800 */
[----:B------:R0:W-:Y:S01]  /*1dd30*/  STL [R1+0x844], R184 ;  /* 0x000844b801007387 */ /* 0x0001e20000100800 */
[----:B------:R-:W-:-:S03]  /*1dd40*/  IADD3 R180, P2, R180, UR44, RZ ;  /* 0x0000002cb4b47c10 */ /* 0x000fc6000ff5e0ff */
[----:B0-----:R-:W4:Y:S04]  /*1dd50*/  LDL.LU R184, [R1+0x804] ;  /* 0x0008040001b87983 */ /* 0x001f280000300800 */
[----:B------:R0:W-:Y:S01]  /*1dd60*/  STL [R1+0x818], R180 ;  /* 0x000818b401007387 */ /* 0x0001e20000100800 */
[----:B------:R-:W-:-:S03]  /*1dd70*/  IADD3.X R191, R191, UR7, RZ, P1, !PT ;  /* 0x00000007bfbf7c10 */ /* 0x000fc60008ffe4ff */
[----:B0-----:R-:W4:Y:S04]  /*1dd80*/  LDL.LU R180, [R1+0x7d8] ;  /* 0x0007d80001b47983 */ /* 0x001f280000300800 */
[----:B------:R0:W-:Y:S04]  /*1dd90*/  STL [R1+0x83c], R191 ;  /* 0x00083cbf01007387 */ /* 0x0001e80000100800 */
[----:B0-----:R-:W4:Y:S01]  /*1dda0*/  LDL.LU R191, [R1+0x7fc] ;  /* 0x0007fc0001bf7983 */ /* 0x001f220000300800 */
[----:B------:R-:W-:Y:S02]  /*1ddb0*/  IADD3 R202, P1, R202, UR44, RZ ;  /* 0x0000002ccaca7c10 */ /* 0x000fe4000ff3e0ff */
[----:B------:R-:W-:-:S03]  /*1ddc0*/  IADD3.X R200, R200, UR7, RZ, P6, !PT ;  /* 0x00000007c8c87c10 */ /* 0x000fc6000b7fe4ff */
[----:B------:R-:W-:Y:S01]  /*1ddd0*/  STL [R1+0x810], R202 ;  /* 0x000810ca01007387 */ /* 0x000fe20000100800 */
[----:B--2---:R-:W-:Y:S02]  /*1dde0*/  IADD3 R198, P6, R198, UR44, RZ ;  /* 0x0000002cc6c67c10 */ /* 0x004fe4000ffde0ff */
[----:B---3--:R-:W-:-:S05]  /*1ddf0*/  IADD3.X R176, R176, UR7, RZ, P5, !PT ;  /* 0x00000007b0b07c10 */ /* 0x008fca000affe4ff */
[----:B------:R0:W-:Y:S04]  /*1de00*/  STL [R1+0x82c], R176 ;  /* 0x00082cb001007387 */ /* 0x0001e80000100800 */
[----:B------:R-:W-:Y:S04]  /*1de10*/  STL [R1+0x834], R200 ;  /* 0x000834c801007387 */ /* 0x000fe80000100800 */
[----:B0-----:R-:W2:Y:S04]  /*1de20*/  LDL.LU R176, [R1+0x7d0] ;  /* 0x0007d00001b07983 */ /* 0x001ea80000300800 */
[----:B------:R-:W-:Y:S01]  /*1de30*/  STL [R1+0x808], R198 ;  /* 0x000808c601007387 */ /* 0x000fe20000100800 */
[----:B------:R-:W-:-:S02]  /*1de40*/  IADD3 R174, P5, R174, UR44, RZ ;  /* 0x0000002caeae7c10 */ /* 0x000fc4000ffbe0ff */
[----:B------:R-:W-:-:S03]  /*1de50*/  IADD3.X R194, R194, UR7, RZ, P4, !PT ;  /* 0x00000007c2c27c10 */ /* 0x000fc6000a7fe4ff */
[----:B------:R0:W-:Y:S01]  /*1de60*/  STL [R1+0x800], R174 ;  /* 0x000800ae01007387 */ /* 0x0001e20000100800 */
[----:B------:R-:W-:-:S03]  /*1de70*/  IADD3 R188, P4, R188, UR44, RZ ;  /* 0x0000002cbcbc7c10 */ /* 0x000fc6000ff9e0ff */
[----:B0-----:R-:W3:Y:S04]  /*1de80*/  LDL.LU R174, [R1+0x7f4] ;  /* 0x0007f40001ae7983 */ /* 0x001ee80000300800 */
[----:B------:R-:W-:Y:S04]  /*1de90*/  STL [R1+0x824], R194 ;  /* 0x000824c201007387 */ /* 0x000fe80000100800 */
[----:B------:R-:W-:Y:S01]  /*1dea0*/  STL [R1+0x7f8], R188 ;  /* 0x0007f8bc01007387 */ /* 0x000fe20000100800 */
[----:B------:R-:W-:Y:S02]  /*1deb0*/  IADD3.X R172, R172, UR7, RZ, P3, !PT ;  /* 0x00000007acac7c10 */ /* 0x000fe40009ffe4ff */
[----:B------:R-:W-:-:S03]  /*1dec0*/  IADD3 R178, P3, R178, UR44, RZ ;  /* 0x0000002cb2b27c10 */ /* 0x000fc6000ff7e0ff */
[----:B------:R0:W-:Y:S04]  /*1ded0*/  STL [R1+0x81c], R172 ;  /* 0x00081cac01007387 */ /* 0x0001e80000100800 */
[----:B0-----:R-:W3:Y:S04]  /*1dee0*/  LDL.LU R172, [R1+0x7c8] ;  /* 0x0007c80001ac7983 */ /* 0x001ee80000300800 */
[----:B------:R0:W-:Y:S01]  /*1def0*/  STL [R1+0x7f0], R178 ;  /* 0x0007f0b201007387 */ /* 0x0001e20000100800 */
[----:B------:R-:W-:Y:S02]  /*1df00*/  IADD3.X R170, R170, UR7, RZ, P2, !PT ;  /* 0x00000007aaaa7c10 */ /* 0x000fe400097fe4ff */
[----:B------:R-:W-:Y:S01]  /*1df10*/  IADD3 R186, P2, R186, UR44, RZ ;  /* 0x0000002cbaba7c10 */ /* 0x000fe2000ff5e0ff */
[----:B0-----:R-:W3:Y:S04]  /*1df20*/  LDL.LU R178, [R1+0x7ec] ;  /* 0x0007ec0001b27983 */ /* 0x001ee80000300800 */
[----:B------:R0:W-:Y:S01]  /*1df30*/  STL [R1+0x814], R170 ;  /* 0x000814aa01007387 */ /* 0x0001e20000100800 */
[----:B------:R-:W-:-:S03]  /*1df40*/  IADD3.X R182, R182, UR7, RZ, P1, !PT ;  /* 0x00000007b6b67c10 */ /* 0x000fc60008ffe4ff */
[----:B0-----:R-:W3:Y:S04]  /*1df50*/  LDL.LU R170, [R1+0x7c0] ;  /* 0x0007c00001aa7983 */ /* 0x001ee80000300800 */
[----:B------:R0:W-:Y:S04]  /*1df60*/  STL [R1+0x7e8], R186 ;  /* 0x0007e8ba01007387 */ /* 0x0001e80000100800 */
[----:B0-----:R-:W3:Y:S04]  /*1df70*/  LDL.LU R186, [R1+0x7e4] ;  /* 0x0007e40001ba7983 */ /* 0x001ee80000300800 */
[----:B------:R0:W-:Y:S04]  /*1df80*/  STL [R1+0x80c], R182 ;  /* 0x00080cb601007387 */ /* 0x0001e80000100800 */
[----:B0-----:R-:W3:Y:S01]  /*1df90*/  LDL.LU R182, [R1+0x7b8] ;  /* 0x0007b80001b67983 */ /* 0x001ee20000300800 */
[----:B----4-:R-:W-:-:S05]  /*1dfa0*/  IADD3 R190, P1, R190, UR44, RZ ;  /* 0x0000002cbebe7c10 */ /* 0x010fca000ff3e0ff */
[----:B------:R0:W-:Y:S01]  /*1dfb0*/  STL [R1+0x7e0], R190 ;  /* 0x0007e0be01007387 */ /* 0x0001e20000100800 */
[----:B------:R-:W-:-:S03]  /*1dfc0*/  IADD3.X R184, R184, UR7, RZ, P6, !PT ;  /* 0x00000007b8b87c10 */ /* 0x000fc6000b7fe4ff */
[----:B0-----:R-:W4:Y:S04]  /*1dfd0*/  LDL.LU R190, [R1+0x7dc] ;  /* 0x0007dc0001be7983 */ /* 0x001f280000300800 */
[----:B------:R-:W4:Y:S04]  /*1dfe0*/  LDL.LU R202, [R1+0x7b0] ;  /* 0x0007b00001ca7983 */ /* 0x000f280000300800 */
[----:B------:R-:W-:Y:S04]  /*1dff0*/  STL [R1+0x804], R184 ;  /* 0x000804b801007387 */ /* 0x000fe80000100800 */
[----:B------:R-:W4:Y:S01]  /*1e000*/  LDL.LU R200, [R1+0x7d4] ;  /* 0x0007d40001c87983 */ /* 0x000f220000300800 */
[----:B------:R-:W-:-:S05]  /*1e010*/  IADD3 R180, P6, R180, UR44, RZ ;  /* 0x0000002cb4b47c10 */ /* 0x000fca000ffde0ff */
[----:B------:R-:W-:Y:S04]  /*1e020*/  STL [R1+0x7d8], R180 ;  /* 0x0007d8b401007387 */ /* 0x000fe80000100800 */
[----:B------:R-:W4:Y:S01]  /*1e030*/  LDL.LU R198, [R1+0x7a8] ;  /* 0x0007a80001c67983 */ /* 0x000f220000300800 */
[----:B------:R-:W-:-:S05]  /*1e040*/  IADD3.X R191, R191, UR7, RZ, P5, !PT ;  /* 0x00000007bfbf7c10 */ /* 0x000fca000affe4ff */
[----:B------:R0:W-:Y:S04]  /*1e050*/  STL [R1+0x7fc], R191 ;  /* 0x0007fcbf01007387 */ /* 0x0001e80000100800 */
[----:B0-----:R-:W4:Y:S01]  /*1e060*/  LDL.LU R191, [R1+0x7cc] ;  /* 0x0007cc0001bf7983 */ /* 0x001f220000300800 */
[----:B--2---:R-:W-:-:S05]  /*1e070*/  IADD3 R176, P5, R176, UR44, RZ ;  /* 0x0000002cb0b07c10 */ /* 0x004fca000ffbe0ff */
[----:B------:R0:W-:Y:S04]  /*1e080*/  STL [R1+0x7d0], R176 ;  /* 0x0007d0b001007387 */ /* 0x0001e80000100800 */
[----:B0-----:R-:W2:Y:S04]  /*1e090*/  LDL.LU R176, [R1+0x7a0] ;  /* 0x0007a00001b07983 */ /* 0x001ea80000300800 */
[----:B------:R-:W2:Y:S04]  /*1e0a0*/  LDL.LU R194, [R1+0x7c4] ;  /* 0x0007c40001c27983 */ /* 0x000ea80000300800 */
[----:B------:R-:W2:Y:S01]  /*1e0b0*/  LDL.LU R188, [R1+0x798] ;  /* 0x0007980001bc7983 */ /* 0x000ea20000300800 */
[----:B---3--:R-:W-:-:S05]  /*1e0c0*/  IADD3.X R174, R174, UR7, RZ, P4, !PT ;  /* 0x00000007aeae7c10 */ /* 0x008fca000a7fe4ff */
        /* <DEDUP_REMOVED lines=17> */
[----:B------:R0:W-:Y:S04]  /*1e1e0*/  STL [R1+0x7b8], R182 ;  /* 0x0007b8b601007387 */ /* 0x0001e80000100800 */
[----:B0-----:R-:W3:Y:S01]  /*1e1f0*/  LDL.LU R182, [R1+0x778] ;  /* 0x0007780001b67983 */ /* 0x001ee20000300800 */
[----:B----4-:R-:W-:-:S05]  /*1e200*/  IADD3.X R190, R190, UR7, RZ, P1, !PT ;  /* 0x00000007bebe7c10 */ /* 0x010fca0008ffe4ff */
[----:B------:R0:W-:Y:S01]  /*1e210*/  STL [R1+0x7dc], R190 ;  /* 0x0007dcbe01007387 */ /* 0x0001e20000100800 */
[----:B------:R-:W-:Y:S02]  /*1e220*/  IADD3 R202, P1, R202, UR44, RZ ;  /* 0x0000002ccaca7c10 */ /* 0x000fe4000ff3e0ff */
[----:B------:R-:W-:Y:S01]  /*1e230*/  IADD3.X R200, R200, UR7, RZ, P6, !PT ;  /* 0x00000007c8c87c10 */ /* 0x000fe2000b7fe4ff */
[----:B0-----:R-:W4:Y:S04]  /*1e240*/  LDL.LU R190, [R1+0x79c] ;  /* 0x00079c0001be7983 */ /* 0x001f280000300800 */
[----:B------:R-:W-:Y:S01]  /*1e250*/  STL [R1+0x7b0], R202 ;  /* 0x0007b0ca01007387 */ /* 0x000fe20000100800 */
[----:B------:R-:W-:-:S05]  /*1e260*/  IADD3.X R191, R191, UR7, RZ, P5, !PT ;  /* 0x00000007bfbf7c10 */ /* 0x000fca000affe4ff */
[----:B------:R0:W-:Y:S04]  /*1e270*/  STL [R1+0x7cc], R191 ;  /* 0x0007ccbf01007387 */ /* 0x0001e80000100800 */
[----:B------:R-:W-:Y:S04]  /*1e280*/  STL [R1+0x7d4], R200 ;  /* 0x0007d4c801007387 */ /* 0x000fe80000100800 */
[----:B0-----:R-:W4:Y:S01]  /*1e290*/  LDL.LU R191, [R1+0x770] ;  /* 0x0007700001bf7983 */ /* 0x001f220000300800 */
[----:B------:R-:W-:-:S05]  /*1e2a0*/  IADD3 R198, P6, R198, UR44, RZ ;  /* 0x0000002cc6c67c10 */ /* 0x000fca000ffde0ff */
[----:B------:R-:W-:Y:S01]  /*1e2b0*/  STL [R1+0x7a8], R198 ;  /* 0x0007a8c601007387 */ /* 0x000fe20000100800 */
[----:B--2---:R-:W-:Y:S02]  /*1e2c0*/  IADD3 R176, P5, R176, UR44, RZ ;  /* 0x0000002cb0b07c10 */ /* 0x004fe4000ffbe0ff */
[----:B------:R-:W-:-:S03]  /*1e2d0*/  IADD3.X R194, R194, UR7, RZ, P4, !PT ;  /* 0x00000007c2c27c10 */ /* 0x000fc6000a7fe4ff */
[----:B------:R0:W-:Y:S01]  /*1e2e0*/  STL [R1+0x7a0], R176 ;  /* 0x0007a0b001007387 */ /* 0x0001e20000100800 */
[----:B------:R-:W-:-:S03]  /*1e2f0*/  IADD3 R188, P4, R188, UR44, RZ ;  /* 0x0000002cbcbc7c10 */ /* 0x000fc6000ff9e0ff */
[----:B0-----:R-:W2:Y:S04]  /*1e300*/  LDL.LU R176, [R1+0x794] ;  /* 0x0007940001b07983 */ /* 0x001ea80000300800 */
[----:B------:R-:W-:Y:S04]  /*1e310*/  STL [R1+0x7c4], R194 ;  /* 0x0007c4c201007387 */ /* 0x000fe80000100800 */
[----:B------:R-:W-:Y:S01]  /*1e320*/  STL [R1+0x798], R188 ;  /* 0x000798bc01007387 */ /* 0x000fe20000100800 */
[----:B---3--:R-:W-:Y:S02]  /*1e330*/  IADD3.X R174, R174, UR7, RZ, P3, !PT ;  /* 0x00000007aeae7c10 */ /* 0x008fe40009ffe4ff */
[----:B------:R-:W-:-:S03]  /*1e340*/  IADD3 R180, P3, R180, UR44, RZ ;  /* 0x0000002cb4b47c10 */ /* 0x000fc6000ff7e0ff */
[----:B------:R0:W-:Y:S04]  /*1e350*/  STL [R1+0x7bc], R174 ;  /* 0x0007bcae01007387 */ /* 0x0001e80000100800 */
[----:B0-----:R-:W3:Y:S04]  /*1e360*/  LDL.LU R174, [R1+0x768] ;  /* 0x0007680001ae7983 */ /* 0x001ee80000300800 */
[----:B------:R0:W-:Y:S04]  /*1e370*/  STL [R1+0x790], R180 ;  /* 0x000790b401007387 */ /* 0x0001e80000100800 */
[----:B0-----:R-:W3:Y:S01]  /*1e380*/  LDL.LU R180, [R1+0x78c] ;  /* 0x00078c0001b47983 */ /* 0x001ee20000300800 */
[----:B------:R-:W-:-:S02]  /*1e390*/  IADD3.X R172, R172, UR7, RZ, P2, !PT ;  /* 0x00000007acac7c10 */ /* 0x000fc400097fe4ff */
        /* <DEDUP_REMOVED lines=11> */
[----:B0-----:R-:W3:Y:S01]  /*1e450*/  LDL.LU R170, [R1+0x77c] ;  /* 0x00077c0001aa7983 */ /* 0x001ee20000300800 */
[----:B------:R-:W-:-:S03]  /*1e460*/  IADD3 R182, P6, R182, UR44, RZ ;  /* 0x0000002cb6b67c10 */ /* 0x000fc6000ffde0ff */
[----:B------:R-:W3:Y:S04]  /*1e470*/  LDL.LU R202, [R1+0x750] ;  /* 0x0007500001ca7983 */ /* 0x000ee80000300800 */
[----:B------:R-:W-:Y:S04]  /*1e480*/  STL [R1+0x7a4], R186 ;  /* 0x0007a4ba01007387 */ /* 0x000fe80000100800 */
[----:B------:R-:W3:Y:S04]  /*1e490*/  LDL.LU R200, [R1+0x774] ;  /* 0x0007740001c87983 */ /* 0x000ee80000300800 */
[----:B------:R-:W-:Y:S04]  /*1e4a0*/  STL [R1+0x778], R182 ;  /* 0x000778b601007387 */ /* 0x000fe80000100800 */
[----:B------:R-:W3:Y:S01]  /*1e4b0*/  LDL.LU R198, [R1+0x748] ;  /* 0x0007480001c67983 */ /* 0x000ee20000300800 */
[----:B----4-:R-:W-:-:S05]  /*1e4c0*/  IADD3.X R190, R190, UR7, RZ, P5, !PT ;  /* 0x00000007bebe7c10 */ /* 0x010fca000affe4ff */
[----:B------:R0:W-:Y:S04]  /*1e4d0*/  STL [R1+0x79c], R190 ;  /* 0x00079cbe01007387 */ /* 0x0001e80000100800 */
[----:B0-----:R-:W4:Y:S01]  /*1e4e0*/  LDL.LU R190, [R1+0x76c] ;  /* 0x00076c0001be7983 */ /* 0x001f220000300800 */
[----:B------:R-:W-:-:S05]  /*1e4f0*/  IADD3 R191, P5, R191, UR44, RZ ;  /* 0x0000002cbfbf7c10 */ /* 0x000fca000ffbe0ff */
[----:B------:R0:W-:Y:S04]  /*1e500*/  STL [R1+0x770], R191 ;  /* 0x000770bf01007387 */ /* 0x0001e80000100800 */
[----:B0-----:R-:W4:Y:S04]  /*1e510*/  LDL.LU R191, [R1+0x740] ;  /* 0x0007400001bf7983 */ /* 0x001f280000300800 */
[----:B------:R-:W4:Y:S04]  /*1e520*/  LDL.LU R194, [R1+0x764] ;  /* 0x0007640001c27983 */ /* 0x000f280000300800 */
[----:B------:R-:W4:Y:S01]  /*1e530*/  LDL.LU R188, [R1+0x738] ;  /* 0x0007380001bc7983 */ /* 0x000f220000300800 */
[----:B--2---:R-:W-:-:S05]  /*1e540*/  IADD3.X R176, R176, UR7, RZ, P4, !PT ;  /* 0x00000007b0b07c10 */ /* 0x004fca000a7fe4ff */
[----:B------:R0:W-:Y:S04]  /*1e550*/  STL [R1+0x794], R176 ;  /* 0x000794b001007387 */ /* 0x0001e80000100800 */
[----:B0-----:R-:W2:Y:S04]  /*1e560*/  LDL.LU R176, [R1+0x75c] ;  /* 0x00075c0001b07983 */ /* 0x001ea80000300800 */
[----:B------:R-:W2:Y:S01]  /*1e570*/  LDL.LU R182, [R1+0x730] ;  /* 0x0007300001b67983 */ /* 0x000ea20000300800 */
[----:B---3--:R-:W-:-:S05]  /*1e580*/  IADD3 R174, P4, R174, UR44, RZ ;  /* 0x0000002caeae7c10 */ /* 0x008fca000ff9e0ff */
        /* <DEDUP_REMOVED lines=22> */
[----:B----4-:R-:W-:-:S05]  /*1e6f0*/  IADD3.X R190, R190, UR7, RZ, P5, !PT ;  /* 0x00000007bebe7c10 */ /* 0x010fca000affe4ff */
[----:B------:R0:W-:Y:S04]  /*1e700*/  STL [R1+0x76c], R190 ;  /* 0x00076cbe01007387 */ /* 0x0001e80000100800 */
[----:B------:R-:W-:Y:S04]  /*1e710*/  STL [R1+0x774], R200 ;  /* 0x000774c801007387 */ /* 0x000fe80000100800 */
[----:B0-----:R-:W4:Y:S04]  /*1e720*/  LDL.LU R190, [R1+0x710] ;  /* 0x0007100001be7983 */ /* 0x001f280000300800 */
[----:B------:R-:W-:Y:S01]  /*1e730*/  STL [R1+0x748], R198 ;  /* 0x000748c601007387 */ /* 0x000fe20000100800 */
[----:B------:R-:W-:-:S05]  /*1e740*/  IADD3 R191, P5, R191, UR44, RZ ;  /* 0x0000002cbfbf7c10 */ /* 0x000fca000ffbe0ff */
[----:B------:R0:W-:Y:S04]  /*1e750*/  STL [R1+0x740], R191 ;  /* 0x000740bf01007387 */ /* 0x0001e80000100800 */
[----:B0-----:R-:W4:Y:S01]  /*1e760*/  LDL.LU R191, [R1+0x734] ;  /* 0x0007340001bf7983 */ /* 0x001f220000300800 */
[----:B------:R-:W-:Y:S02]  /*1e770*/  IADD3.X R194, R194, UR7, RZ, P4, !PT ;  /* 0x00000007c2c27c10 */ /* 0x000fe4000a7fe4ff */
[----:B------:R-:W-:-:S03]  /*1e780*/  IADD3 R188, P4, R188, UR44, RZ ;  /* 0x0000002cbcbc7c10 */ /* 0x000fc6000ff9e0ff */
[----:B------:R-:W-:Y:S04]  /*1e790*/  STL [R1+0x764], R194 ;  /* 0x000764c201007387 */ /* 0x000fe80000100800 */
[----:B------:R-:W-:Y:S01]  /*1e7a0*/  STL [R1+0x738], R188 ;  /* 0x000738bc01007387 */ /* 0x000fe20000100800 */
[----:B--2---:R-:W-:Y:S02]  /*1e7b0*/  IADD3.X R176, R176, UR7, RZ, P3, !PT ;  /* 0x00000007b0b07c10 */ /* 0x004fe40009ffe4ff */
[----:B------:R-:W-:-:S03]  /*1e7c0*/  IADD3 R182, P3, R182, UR44, RZ ;  /* 0x0000002cb6b67c10 */ /* 0x000fc6000ff7e0ff */
[----:B------:R0:W-:Y:S04]  /*1e7d0*/  STL [R1+0x75c], R176 ;  /* 0x00075cb001007387 */ /* 0x0001e80000100800 */
[----:B0-----:R-:W2:Y:S04]  /*1e7e0*/  LDL.LU R176, [R1+0x708] ;  /* 0x0007080001b07983 */ /* 0x001ea80000300800 */
[----:B------:R0:W-:Y:S04]  /*1e7f0*/  STL [R1+0x730], R182 ;  /* 0x000730b601007387 */ /* 0x0001e80000100800 */
[----:B0-----:R-:W2:Y:S01]  /*1e800*/  LDL.LU R182, [R1+0x72c] ;  /* 0x00072c0001b67983 */ /* 0x001ea20000300800 */
[----:B---3--:R-:W-:-:S02]  /*1e810*/  IADD3.X R174, R174, UR7, RZ, P2, !PT ;  /* 0x00000007aeae7c10 */ /* 0x008fc400097fe4ff */
        /* <DEDUP_REMOVED lines=15> */
[----:B------:R-:W3:Y:S01]  /*1e910*/  LDL.LU R200, [R1+0x714] ;  /* 0x0007140001c87983 */ /* 0x000ee20000300800 */
[----:B------:R-:W-:-:S03]  /*1e920*/  IADD3.X R170, R170, UR7, RZ, P5, !PT ;  /* 0x00000007aaaa7c10 */ /* 0x000fc6000affe4ff */
[----:B------:R-:W-:Y:S04]  /*1e930*/  STL [R1+0x718], R178 ;  /* 0x000718b201007387 */ /* 0x000fe80000100800 */
[----:B------:R-:W3:Y:S04]  /*1e940*/  LDL.LU R198, [R1+0x6e8] ;  /* 0x0006e80001c67983 */ /* 0x000ee80000300800 */
[----:B------:R0:W-:Y:S04]  /*1e950*/  STL [R1+0x73c], R170 ;  /* 0x00073caa01007387 */ /* 0x0001e80000100800 */
[----:B0-----:R-:W3:Y:S01]  /*1e960*/  LDL.LU R170, [R1+0x70c] ;  /* 0x00070c0001aa7983 */ /* 0x001ee20000300800 */
[----:B----4-:R-:W-:-:S05]  /*1e970*/  IADD3 R190, P5, R190, UR44, RZ ;  /* 0x0000002cbebe7c10 */ /* 0x010fca000ffbe0ff */
[----:B------:R0:W-:Y:S04]  /*1e980*/  STL [R1+0x710], R190 ;  /* 0x000710be01007387 */ /* 0x0001e80000100800 */
[----:B0-----:R-:W4:Y:S04]  /*1e990*/  LDL.LU R190, [R1+0x6e0] ;  /* 0x0006e00001be7983 */ /* 0x001f280000300800 */
[----:B------:R-:W4:Y:S04]  /*1e9a0*/  LDL.LU R194, [R1+0x704] ;  /* 0x0007040001c27983 */ /* 0x000f280000300800 */
[----:B------:R-:W4:Y:S01]  /*1e9b0*/  LDL.LU R188, [R1+0x6d8] ;  /* 0x0006d80001bc7983 */ /* 0x000f220000300800 */
[----:B------:R-:W-:-:S05]  /*1e9c0*/  IADD3.X R191, R191, UR7, RZ, P4, !PT ;  /* 0x00000007bfbf7c10 */ /* 0x000fca000a7fe4ff */
[----:B------:R0:W-:Y:S04]  /*1e9d0*/  STL [R1+0x734], R191 ;  /* 0x000734bf01007387 */ /* 0x0001e80000100800 */
[----:B0-----:R-:W4:Y:S04]  /*1e9e0*/  LDL.LU R191, [R1+0x6fc] ;  /* 0x0006fc0001bf7983 */ /* 0x001f280000300800 */
[----:B------:R-:W4:Y:S01]  /*1e9f0*/  LDL.LU R178, [R1+0x6d0] ;  /* 0x0006d00001b27983 */ /* 0x000f220000300800 */
[----:B--2---:R-:W-:-:S05]  /*1ea00*/  IADD3 R176, P4, R176, UR44, RZ ;  /* 0x0000002cb0b07c10 */ /* 0x004fca000ff9e0ff */
[----:B------:R0:W-:Y:S01]  /*1ea10*/  STL [R1+0x708], R176 ;  /* 0x000708b001007387 */ /* 0x0001e20000100800 */
[----:B------:R-:W-:-:S03]  /*1ea20*/  IADD3.X R182, R182, UR7, RZ, P3, !PT ;  /* 0x00000007b6b67c10 */ /* 0x000fc60009ffe4ff */
[----:B0-----:R-:W2:Y:S04]  /*1ea30*/  LDL.LU R176, [R1+0x6f4] ;  /* 0x0006f40001b07983 */ /* 0x001ea80000300800 */
[----:B------:R-:W2:Y:S04]  /*1ea40*/  LDL.LU R184, [R1+0x6c8] ;  /* 0x0006c80001b87983 */ /* 0x000ea80000300800 */
[----:B------:R0:W-:Y:S04]  /*1ea50*/  STL [R1+0x72c], R182 ;  /* 0x00072cb601007387 */ /* 0x0001e80000100800 */
[----:B0-----:R-:W2:Y:S01]  /*1ea60*/  LDL.LU R182, [R1+0x6ec] ;  /* 0x0006ec0001b67983 */ /* 0x001ea20000300800 */
[----:B---3--:R-:W-:-:S05]  /*1ea70*/  IADD3 R174, P3, R174, UR44, RZ ;  /* 0x0000002caeae7c10 */ /* 0x008fca000ff7e0ff */
        /* <DEDUP_REMOVED lines=20> */
[----:B----4-:R-:W-:-:S02]  /*1ebc0*/  IADD3 R190, P5, R190, UR44, RZ ;  /* 0x0000002cbebe7c10 */ /* 0x010fc4000ffbe0ff */
[----:B------:R-:W-:-:S03]  /*1ebd0*/  IADD3.X R194, R194, UR7, RZ, P4, !PT ;  /* 0x00000007c2c27c10 */ /* 0x000fc6000a7fe4ff */
[----:B------:R0:W-:Y:S01]  /*1ebe0*/  STL [R1+0x6e0], R190 ;  /* 0x0006e0be01007387 */ /* 0x0001e20000100800 */
[----:B------:R-:W-:-:S03]  /*1ebf0*/  IADD3 R188, P4, R188, UR44, RZ ;  /* 0x0000002cbcbc7c10 */ /* 0x000fc6000ff9e0ff */
[----:B0-----:R-:W4:Y:S04]  /*1ec00*/  LDL.LU R190, [R1+0x6d4] ;  /* 0x0006d40001be7983 */ /* 0x001f280000300800 */
[----:B------:R-:W-:Y:S04]  /*1ec10*/  STL [R1+0x704], R194 ;  /* 0x000704c201007387 */ /* 0x000fe80000100800 */
[----:B------:R-:W-:Y:S01]  /*1ec20*/  STL [R1+0x6d8], R188 ;  /* 0x0006d8bc01007387 */ /* 0x000fe20000100800 */
[----:B------:R-:W-:-:S05]  /*1ec30*/  IADD3.X R191, R191, UR7, RZ, P3, !PT ;  /* 0x00000007bfbf7c10 */ /* 0x000fca0009ffe4ff */
[----:B------:R0:W-:Y:S04]  /*1ec40*/  STL [R1+0x6fc], R191 ;  /* 0x0006fcbf01007387 */ /* 0x0001e80000100800 */
[----:B0-----:R-:W4:Y:S01]  /*1ec50*/  LDL.LU R191, [R1+0x6a8] ;  /* 0x0006a80001bf7983 */ /* 0x001f220000300800 */
[----:B------:R-:W-:-:S05]  /*1ec60*/  IADD3 R178, P3, R178, UR44, RZ ;  /* 0x0000002cb2b27c10 */ /* 0x000fca000ff7e0ff */
[----:B------:R0:W-:Y:S04]  /*1ec70*/  STL [R1+0x6d0], R178 ;  /* 0x0006d0b201007387 */ /* 0x0001e80000100800 */
[----:B0-----:R-:W4:Y:S01]  /*1ec80*/  LDL.LU R178, [R1+0x6cc] ;  /* 0x0006cc0001b27983 */ /* 0x001f220000300800 */
[----:B--2---:R-:W-:Y:S02]  /*1ec90*/  IADD3.X R176, R176, UR7, RZ, P2, !PT ;  /* 0x00000007b0b07c10 */ /* 0x004fe400097fe4ff */
[----:B------:R-:W-:-:S03]  /*1eca0*/  IADD3 R184, P2, R184, UR44, RZ ;  /* 0x0000002cb8b87c10 */ /* 0x000fc6000ff5e0ff */
[----:B------:R0:W-:Y:S04]  /*1ecb0*/  STL [R1+0x6f4], R176 ;  /* 0x0006f4b001007387 */ /* 0x0001e80000100800 */
[----:B0-----:R-:W2:Y:S01]  /*1ecc0*/  LDL.LU R176, [R1+0x6a0] ;  /* 0x0006a00001b07983 */ /* 0x001ea20000300800 */
[----:B------:R-:W-:-:S03]  /*1ecd0*/  IADD3.X R182, R182, UR7, RZ, P1, !PT ;  /* 0x00000007b6b67c10 */ /* 0x000fc60008ffe4ff */
[----:B------:R0:W-:Y:S04]  /*1ece0*/  STL [R1+0x6c8], R184 ;  /* 0x0006c8b801007387 */ /* 0x0001e80000100800 */
[----:B0-----:R-:W2:Y:S04]  /*1ecf0*/  LDL.LU R184, [R1+0x6c4] ;  /* 0x0006c40001b87983 */ /* 0x001ea80000300800 */
[----:B------:R0:W-:Y:S01]  /*1ed00*/  STL [R1+0x6ec], R182 ;  /* 0x0006ecb601007387 */ /* 0x0001e20000100800 */
[----:B---3--:R-:W-:-:S03]  /*1ed10*/  IADD3 R174, P1, R174, UR44, RZ ;  /* 0x0000002caeae7c10 */ /* 0x008fc6000ff3e0ff */
[----:B0-----:R-:W3:Y:S04]  /*1ed20*/  LDL.LU R182, [R1+0x698] ;  /* 0x0006980001b67983 */ /* 0x001ee80000300800 */
        /* <DEDUP_REMOVED lines=14> */
[----:B0-----:R-:W3:Y:S04]  /*1ee10*/  LDL.LU R170, [R1+0x680] ;  /* 0x0006800001aa7983 */ /* 0x001ee80000300800 */
[----:B------:R-:W3:Y:S04]  /*1ee20*/  LDL.LU R194, [R1+0x6a4] ;  /* 0x0006a40001c27983 */ /* 0x000ee80000300800 */
[----:B------:R-:W3:Y:S01]  /*1ee30*/  LDL.LU R188, [R1+0x678] ;  /* 0x0006780001bc7983 */ /* 0x000ee20000300800 */
[----:B----4-:R-:W-:-:S05]  /*1ee40*/  IADD3.X R190, R190, UR7, RZ, P4, !PT ;  /* 0x00000007bebe7c10 */ /* 0x010fca000a7fe4ff */
[----:B------:R0:W-:Y:S04]  /*1ee50*/  STL [R1+0x6d4], R190 ;  /* 0x0006d4be01007387 */ /* 0x0001e80000100800 */
[----:B0-----:R-:W4:Y:S04]  /*1ee60*/  LDL.LU R190, [R1+0x69c] ;  /* 0x00069c0001be7983 */ /* 0x001f280000300800 */
[----:B------:R-:W4:Y:S01]  /*1ee70*/  LDL.LU R180, [R1+0x670] ;  /* 0x0006700001b47983 */ /* 0x000f220000300800 */
[----:B------:R-:W-:-:S05]  /*1ee80*/  IADD3 R191, P4, R191, UR44, RZ ;  /* 0x0000002cbfbf7c10 */ /* 0x000fca000ff9e0ff */
[----:B------:R0:W-:Y:S04]  /*1ee90*/  STL [R1+0x6a8], R191 ;  /* 0x0006a8bf01007387 */ /* 0x0001e80000100800 */
[----:B0-----:R-:W4:Y:S01]  /*1eea0*/  LDL.LU R191, [R1+0x694] ;  /* 0x0006940001bf7983 */ /* 0x001f220000300800 */
[----:B------:R-:W-:-:S03]  /*1eeb0*/  IADD3.X R178, R178, UR7, RZ, P3, !PT ;  /* 0x00000007b2b27c10 */ /* 0x000fc60009ffe4ff */
[----:B------:R-:W4:Y:S04]  /*1eec0*/  LDL.LU R186, [R1+0x668] ;  /* 0x0006680001ba7983 */ /* 0x000f280000300800 */
[----:B------:R0:W-:Y:S04]  /*1eed0*/  STL [R1+0x6cc], R178 ;  /* 0x0006ccb201007387 */ /* 0x0001e80000100800 */
[----:B0-----:R-:W4:Y:S01]  /*1eee0*/  LDL.LU R178, [R1+0x68c] ;  /* 0x00068c0001b27983 */ /* 0x001f220000300800 */
[----:B--2---:R-:W-:-:S05]  /*1eef0*/  IADD3 R176, P3, R176, UR44, RZ ;  /* 0x0000002cb0b07c10 */ /* 0x004fca000ff7e0ff */
[----:B------:R0:W-:Y:S01]  /*1ef00*/  STL [R1+0x6a0], R176 ;  /* 0x0006a0b001007387 */ /* 0x0001e20000100800 */
[----:B------:R-:W-:-:S03]  /*1ef10*/  IADD3.X R184, R184, UR7, RZ, P2, !PT ;  /* 0x00000007b8b87c10 */ /* 0x000fc600097fe4ff */
[----:B0-----:R-:W2:Y:S04]  /*1ef20*/  LDL.LU R176, [R1+0x660] ;  /* 0x0006600001b07983 */ /* 0x001ea80000300800 */
[----:B------:R0:W-:Y:S01]  /*1ef30*/  STL [R1+0x6c4], R184 ;  /* 0x0006c4b801007387 */ /* 0x0001e20000100800 */
[----:B---3--:R-:W-:-:S03]  /*1ef40*/  IADD3 R182, P2, R182, UR44, RZ ;  /* 0x0000002cb6b67c10 */ /* 0x008fc6000ff5e0ff */
        /* <DEDUP_REMOVED lines=22> */
[----:B----4-:R-:W-:Y:S02]  /*1f0b0*/  IADD3.X R190, R190, UR7, RZ, P3, !PT ;  /* 0x00000007bebe7c10 */ /* 0x010fe40009ffe4ff */
[----:B------:R-:W-:-:S03]  /*1f0c0*/  IADD3 R180, P3, R180, UR44, RZ ;  /* 0x0000002cb4b47c10 */ /* 0x000fc6000ff7e0ff */
[----:B------:R0:W-:Y:S04]  /*1f0d0*/  STL [R1+0x69c], R190 ;  /* 0x00069cbe01007387 */ /* 0x0001e80000100800 */
[----:B0-----:R-:W4:Y:S04]  /*1f0e0*/  LDL.LU R190, [R1+0x648] ;  /* 0x0006480001be7983 */ /* 0x001f280000300800 */
[----:B------:R0:W-:Y:S04]  /*1f0f0*/  STL [R1+0x670], R180 ;  /* 0x000670b401007387 */ /* 0x0001e80000100800 */
[----:B0-----:R-:W4:Y:S01]  /*1f100*/  LDL.LU R180, [R1+0x66c] ;  /* 0x00066c0001b47983 */ /* 0x001f220000300800 */
[----:B------:R-:W-:-:S05]  /*1f110*/  IADD3.X R191, R191, UR7, RZ, P2, !PT ;  /* 0x00000007bfbf7c10 */ /* 0x000fca00097fe4ff */
[----:B------:R0:W-:Y:S04]  /*1f120*/  STL [R1+0x694], R191 ;  /* 0x000694bf01007387 */ /* 0x0001e80000100800 */
[----:B0-----:R-:W4:Y:S01]  /*1f130*/  LDL.LU R191, [R1+0x640] ;  /* 0x0006400001bf7983 */ /* 0x001f220000300800 */
[----:B------:R-:W-:Y:S02]  /*1f140*/  IADD3 R186, P2, R186, UR44, RZ ;  /* 0x0000002cbaba7c10 */ /* 0x000fe4000ff5e0ff */
[----:B------:R-:W-:-:S05]  /*1f150*/  IADD3.X R178, R178, UR7, RZ, P1, !PT ;  /* 0x00000007b2b27c10 */ /* 0x000fca0008ffe4ff */
[----:B------:R0:W-:Y:S04]  /*1f160*/  STL [R1+0x68c], R178 ;  /* 0x00068cb201007387 */ /* 0x0001e80000100800 */
[----:B------:R-:W-:Y:S04]  /*1f170*/  STL [R1+0x668], R186 ;  /* 0x000668ba01007387 */ /* 0x000fe80000100800 */
[----:B0-----:R-:W4:Y:S01]  /*1f180*/  LDL.LU R178, [R1+0x664] ;  /* 0x0006640001b27983 */ /* 0x001f220000300800 */
[----:B--2---:R-:W-:-:S05]  /*1f190*/  IADD3 R176, P1, R176, UR44, RZ ;  /* 0x0000002cb0b07c10 */ /* 0x004fca000ff3e0ff */
[----:B------:R0:W-:Y:S01]  /*1f1a0*/  STL [R1+0x660], R176 ;  /* 0x000660b001007387 */ /* 0x0001e20000100800 */
[----:B---3--:R-:W-:-:S03]  /*1f1b0*/  IADD3.X R184, R184, UR7, RZ, P6, !PT ;  /* 0x00000007b8b87c10 */ /* 0x008fc6000b7fe4ff */
[----:B0-----:R-:W2:Y:S04]  /*1f1c0*/  LDL.LU R176, [R1+0x638] ;  /* 0x0006380001b07983 */ /* 0x001ea80000300800 */
        /* <DEDUP_REMOVED lines=18> */
[----:B----4-:R-:W-:-:S05]  /*1f2f0*/  IADD3 R190, P4, R190, UR44, RZ ;  /* 0x0000002cbebe7c10 */ /* 0x010fca000ff9e0ff */
[----:B------:R0:W-:Y:S01]  /*1f300*/  STL [R1+0x648], R190 ;  /* 0x000648be01007387 */ /* 0x0001e20000100800 */
[----:B------:R-:W-:-:S03]  /*1f310*/  IADD3.X R180, R180, UR7, RZ, P3, !PT ;  /* 0x00000007b4b47c10 */ /* 0x000fc60009ffe4ff */
[----:B0-----:R-:W4:Y:S04]  /*1f320*/  LDL.LU R190, [R1+0x610] ;  /* 0x0006100001be7983 */ /* 0x001f280000300800 */
[----:B------:R0:W-:Y:S04]  /*1f330*/  STL [R1+0x66c], R180 ;  /* 0x00066cb401007387 */ /* 0x0001e80000100800 */
[----:B0-----:R-:W4:Y:S01]  /*1f340*/  LDL.LU R180, [R1+0x634] ;  /* 0x0006340001b47983 */ /* 0x001f220000300800 */
[----:B------:R-:W-:-:S05]  /*1f350*/  IADD3 R191, P3, R191, UR44, RZ ;  /* 0x0000002cbfbf7c10 */ /* 0x000fca000ff7e0ff */
[----:B------:R0:W-:Y:S04]  /*1f360*/  STL [R1+0x640], R191 ;  /* 0x000640bf01007387 */ /* 0x0001e80000100800 */
[----:B0-----:R-:W4:Y:S01]  /*1f370*/  LDL.LU R191, [R1+0x608] ;  /* 0x0006080001bf7983 */ /* 0x001f220000300800 */
[----:B------:R-:W-:-:S03]  /*1f380*/  IADD3.X R178, R178, UR7, RZ, P2, !PT ;  /* 0x00000007b2b27c10 */ /* 0x000fc600097fe4ff */
[----:B------:R-:W4:Y:S04]  /*1f390*/  LDL.LU R188, [R1+0x62c] ;  /* 0x00062c0001bc7983 */ /* 0x000f280000300800 */
[----:B------:R-:W4:Y:S04]  /*1f3a0*/  LDL.LU R184, [R1+0x600] ;  /* 0x0006000001b87983 */ /* 0x000f280000300800 */
[----:B------:R0:W-:Y:S04]  /*1f3b0*/  STL [R1+0x664], R178 ;  /* 0x000664b201007387 */ /* 0x0001e80000100800 */
[----:B0-----:R-:W4:Y:S01]  /*1f3c0*/  LDL.LU R178, [R1+0x624] ;  /* 0x0006240001b27983 */ /* 0x001f220000300800 */
[----:B--2---:R-:W-:-:S02]  /*1f3d0*/  IADD3 R176, P2, R176, UR44, RZ ;  /* 0x0000002cb0b07c10 */ /* 0x004fc4000ff5e0ff */
[----:B---3--:R-:W-:-:S03]  /*1f3e0*/  IADD3.X R202, R202, UR7, RZ, P1, !PT ;  /* 0x00000007caca7c10 */ /* 0x008fc60008ffe4ff */
[----:B------:R0:W-:Y:S01]  /*1f3f0*/  STL [R1+0x638], R176 ;  /* 0x000638b001007387 */ /* 0x0001e20000100800 */
[----:B------:R-:W-:-:S03]  /*1f400*/  IADD3 R200, P1, R200, UR44, RZ ;  /* 0x0000002cc8c87c10 */ /* 0x000fc6000ff3e0ff */
[----:B0-----:R-:W2:Y:S01]  /*1f410*/  LDL.LU R176, [R1+0x5f8] ;  /* 0x0005f80001b07983 */ /* 0x001ea20000300800 */
[----:B------:R-:W-:-:S03]  /*1f420*/  IADD3.X R198, R198, UR7, RZ, P6, !PT ;  /* 0x00000007c6c67c10 */ /* 0x000fc6000b7fe4ff */
[----:B------:R-:W-:Y:S01]  /*1f430*/  STL [R1+0x65c], R202 ;  /* 0x00065cca01007387 */ /* 0x000fe20000100800 */
[----:B------:R-:W-:-:S05]  /*1f440*/  IADD3 R174, P6, R174, UR44, RZ ;  /* 0x0000002caeae7c10 */ /* 0x000fca000ffde0ff */
[----:B------:R0:W-:Y:S04]  /*1f450*/  STL [R1+0x628], R174 ;  /* 0x000628ae01007387 */ /* 0x0001e80000100800 */
[----:B------:R-:W-:Y:S04]  /*1f460*/  STL [R1+0x630], R200 ;  /* 0x000630c801007387 */ /* 0x000fe80000100800 */
[----:B0-----:R-:W3:Y:S04]  /*1f470*/  LDL.LU R174, [R1+0x61c] ;  /* 0x00061c0001ae7983 */ /* 0x001ee80000300800 */
[----:B------:R-:W-:Y:S01]  /*1f480*/  STL [R1+0x654], R198 ;  /* 0x000654c601007387 */ /* 0x000fe20000100800 */
[----:B------:R-:W-:-:S02]  /*1f490*/  IADD3.X R172, R172, UR7, RZ, P5, !PT ;  /* 0x00000007acac7c10 */ /* 0x000fc4000affe4ff */
[----:B------:R-:W-:-:S03]  /*1f4a0*/  IADD3 R194, P5, R194, UR44, RZ ;  /* 0x0000002cc2c27c10 */ /* 0x000fc6000ffbe0ff */
[----:B------:R0:W-:Y:S01]  /*1f4b0*/  STL [R1+0x64c], R172 ;  /* 0x00064cac01007387 */ /* 0x0001e20000100800 */
[----:B------:R-:W-:-:S03]  /*1f4c0*/  IADD3.X R186, R186, UR7, RZ, P4, !PT ;  /* 0x00000007baba7c10 */ /* 0x000fc6000a7fe4ff */
[----:B0-----:R-:W3:Y:S04]  /*1f4d0*/  LDL.LU R172, [R1+0x5f0] ;  /* 0x0005f00001ac7983 */ /* 0x001ee80000300800 */
[----:B------:R-:W-:Y:S04]  /*1f4e0*/  STL [R1+0x620], R194 ;  /* 0x000620c201007387 */ /* 0x000fe80000100800 */
[----:B------:R-:W-:Y:S01]  /*1f4f0*/  STL [R1+0x644], R186 ;  /* 0x000644ba01007387 */ /* 0x000fe20000100800 */
[----:B------:R-:W-:Y:S02]  /*1f500*/  IADD3 R170, P4, R170, UR44, RZ ;  /* 0x0000002caaaa7c10 */ /* 0x000fe4000ff9e0ff */
[----:B------:R-:W-:-:S03]  /*1f510*/  IADD3.X R182, R182, UR7, RZ, P3, !PT ;  /* 0x00000007b6b67c10 */ /* 0x000fc60009ffe4ff */
        /* <DEDUP_REMOVED lines=9> */
[----:B------:R0:W-:Y:S04]  /*1f5b0*/  STL [R1+0x634], R180 ;  /* 0x000634b401007387 */ /* 0x0001e80000100800 */
[----:B0-----:R-:W4:Y:S01]  /*1f5c0*/  LDL.LU R180, [R1+0x604] ;  /* 0x0006040001b47983 */ /* 0x001f220000300800 */
[----:B------:R-:W-:-:S05]  /*1f5d0*/  IADD3 R191, P2, R191, UR44, RZ ;  /* 0x0000002cbfbf7c10 */ /* 0x000fca000ff5e0ff */
[----:B------:R0:W-:Y:S04]  /*1f5e0*/  STL [R1+0x608], R191 ;  /* 0x000608bf01007387 */ /* 0x0001e80000100800 */
[----:B0-----:R-:W4:Y:S01]  /*1f5f0*/  LDL.LU R191, [R1+0x5d8] ;  /* 0x0005d80001bf7983 */ /* 0x001f220000300800 */
[----:B------:R-:W-:Y:S02]  /*1f600*/  IADD3.X R188, R188, UR7, RZ, P1, !PT ;  /* 0x00000007bcbc7c10 */ /* 0x000fe40008ffe4ff */
[----:B------:R-:W-:-:S03]  /*1f610*/  IADD3 R184, P1, R184, UR44, RZ ;  /* 0x0000002cb8b87c10 */ /* 0x000fc6000ff3e0ff */
[----:B------:R-:W-:Y:S01]  /*1f620*/  STL [R1+0x62c], R188 ;  /* 0x00062cbc01007387 */ /* 0x000fe20000100800 */
[----:B------:R-:W-:-:S03]  /*1f630*/  IADD3.X R178, R178, UR7, RZ, P6, !PT ;  /* 0x00000007b2b27c10 */ /* 0x000fc6000b7fe4ff */
[----:B------:R-:W4:Y:S04]  /*1f640*/  LDL.LU R202, [R1+0x5fc] ;  /* 0x0005fc0001ca7983 */ /* 0x000f280000300800 */
[----:B------:R-:W-:Y:S04]  /*1f650*/  STL [R1+0x600], R184 ;  /* 0x000600b801007387 */ /* 0x000fe80000100800 */
[----:B------:R-:W4:Y:S04]  /*1f660*/  LDL.LU R200, [R1+0x5d0] ;  /* 0x0005d00001c87983 */ /* 0x000f280000300800 */
[----:B------:R-:W-:Y:S04]  /*1f670*/  STL [R1+0x624], R178 ;  /* 0x000624b201007387 */ /* 0x000fe80000100800 */
[----:B------:R-:W4:Y:S01]  /*1f680*/  LDL.LU R198, [R1+0x5f4] ;  /* 0x0005f40001c67983 */ /* 0x000f220000300800 */
[----:B--2---:R-:W-:-:S05]  /*1f690*/  IADD3 R176, P6, R176, UR44, RZ ;  /* 0x0000002cb0b07c10 */ /* 0x004fca000ffde0ff */
[----:B------:R0:W-:Y:S04]  /*1f6a0*/  STL [R1+0x5f8], R176 ;  /* 0x0005f8b001007387 */ /* 0x0001e80000100800 */
[----:B0-----:R-:W2:Y:S01]  /*1f6b0*/  LDL.LU R176, [R1+0x5c8] ;  /* 0x0005c80001b07983 */ /* 0x001ea20000300800 */
[----:B---3--:R-:W-:-:S05]  /*1f6c0*/  IADD3.X R174, R174, UR7, RZ, P5, !PT ;  /* 0x00000007aeae7c10 */ /* 0x008fca000affe4ff */
[----:B------:R0:W-:Y:S04]  /*1f6d0*/  STL [R1+0x61c], R174 ;  /* 0x00061cae01007387 */ /* 0x0001e80000100800 */
[----:B0-----:R-:W3:Y:S04]  /*1f6e0*/  LDL.LU R174, [R1+0x5ec] ;  /* 0x0005ec0001ae7983 */ /* 0x001ee80000300800 */
[----:B------:R-:W3:Y:S04]  /*1f6f0*/  LDL.LU R194, [R1+0x5c0] ;  /* 0x0005c00001c27983 */ /* 0x000ee80000300800 */
[----:B------:R-:W3:Y:S01]  /*1f700*/  LDL.LU R184, [R1+0x5e4] ;  /* 0x0005e40001b87983 */ /* 0x000ee20000300800 */
[----:B------:R-:W-:-:S05]  /*1f710*/  IADD3 R172, P5, R172, UR44, RZ ;  /* 0x0000002cacac7c10 */ /* 0x000fca000ffbe0ff */
[----:B------:R0:W-:Y:S04]  /*1f720*/  STL [R1+0x5f0], R172 ;  /* 0x0005f0ac01007387 */ /* 0x0001e80000100800 */
[----:B0-----:R-:W3:Y:S04]  /*1f730*/  LDL.LU R172, [R1+0x5b8] ;  /* 0x0005b80001ac7983 */ /* 0x001ee80000300800 */
[----:B------:R-:W3:Y:S01]  /*1f740*/  LDL.LU R178, [R1+0x5dc] ;  /* 0x0005dc0001b27983 */ /* 0x000ee20000300800 */
[----:B------:R-:W-:-:S05]  /*1f750*/  IADD3.X R170, R170, UR7, RZ, P4, !PT ;  /* 0x00000007aaaa7c10 */ /* 0x000fca000a7fe4ff */
[----:B------:R0:W-:Y:S01]  /*1f760*/  STL [R1+0x614], R170 ;  /* 0x000614aa01007387 */ /* 0x0001e20000100800 */
[----:B------:R-:W-:-:S03]  /*1f770*/  IADD3 R182, P4, R182, UR44, RZ ;  /* 0x0000002cb6b67c10 */ /* 0x000fc6000ff9e0ff */
[----:B0-----:R-:W3:Y:S04]  /*1f780*/  LDL.LU R170, [R1+0x5b0] ;  /* 0x0005b00001aa7983 */ /* 0x001ee80000300800 */
[----:B------:R0:W-:Y:S04]  /*1f790*/  STL [R1+0x5e8], R182 ;  /* 0x0005e8b601007387 */ /* 0x0001e80000100800 */
[----:B0-----:R-:W3:Y:S01]  /*1f7a0*/  LDL.LU R182, [R1+0x5d4] ;  /* 0x0005d40001b67983 */ /* 0x001ee20000300800 */
[----:B----4-:R-:W-:Y:S02]  /*1f7b0*/  IADD3.X R190, R190, UR7, RZ, P3, !PT ;  /* 0x00000007bebe7c10 */ /* 0x010fe40009ffe4ff */
[----:B------:R-:W-:-:S03]  /*1f7c0*/  IADD3 R186, P3, R186, UR44, RZ ;  /* 0x0000002cbaba7c10 */ /* 0x000fc6000ff7e0ff */
[----:B------:R0:W-:Y:S04]  /*1f7d0*/  STL [R1+0x60c], R190 ;  /* 0x00060cbe01007387 */ /* 0x0001e80000100800 */
[----:B0-----:R-:W4:Y:S01]  /*1f7e0*/  LDL.LU R190, [R1+0x5a8] ;  /* 0x0005a80001be7983 */ /* 0x001f220000300800 */
[----:B------:R-:W-:-:S03]  /*1f7f0*/  IADD3.X R180, R180, UR7, RZ, P2, !PT ;  /* 0x00000007b4b47c10 */ /* 0x000fc600097fe4ff */
[----:B------:R-:W4:Y:S04]  /*1f800*/  LDL.LU R188, [R1+0x5cc] ;  /* 0x0005cc0001bc7983 */ /* 0x000f280000300800 */
[----:B------:R0:W-:Y:S04]  /*1f810*/  STL [R1+0x5e0], R186 ;  /* 0x0005e0ba01007387 */ /* 0x0001e80000100800 */
[----:B0-----:R-:W4:Y:S04]  /*1f820*/  LDL.LU R186, [R1+0x5a0] ;  /* 0x0005a00001ba7983 */ /* 0x001f280000300800 */
[----:B------:R0:W-:Y:S01]  /*1f830*/  STL [R1+0x604], R180 ;  /* 0x000604b401007387 */ /* 0x0001e20000100800 */
[----:B------:R-:W-:-:S03]  /*1f840*/  IADD3 R191, P2, R191, UR44, RZ ;  /* 0x0000002cbfbf7c10 */ /* 0x000fc6000ff5e0ff */
[----:B0-----:R-:W4:Y:S04]  /*1f850*/  LDL.LU R180, [R1+0x5c4] ;  /* 0x0005c40001b47983 */ /* 0x001f280000300800 */
[----:B------:R0:W-:Y:S04]  /*1f860*/  STL [R1+0x5d8], R191 ;  /* 0x0005d8bf01007387 */ /* 0x0001e80000100800 */
[----:B0-----:R-:W4:Y:S01]  /*1f870*/  LDL.LU R191, [R1+0x598] ;  /* 0x0005980001bf7983 */ /* 0x001f220000300800 */
[----:B------:R-:W-:Y:S02]  /*1f880*/  IADD3.X R202, R202, UR7, RZ, P1, !PT ;  /* 0x00000007caca7c10 */ /* 0x000fe40008ffe4ff */
[----:B------:R-:W-:-:S02]  /*1f890*/  IADD3 R200, P1, R200, UR44, RZ ;  /* 0x0000002cc8c87c10 */ /* 0x000fc4000ff3e0ff */
[----:B------:R-:W-:Y:S01]  /*1f8a0*/  IADD3.X R198, R198, UR7, RZ, P6, !PT ;  /* 0x00000007c6c67c10 */ /* 0x000fe2000b7fe4ff */
[----:B------:R-:W-:Y:S01]  /*1f8b0*/  STL [R1+0x5fc], R202 ;  /* 0x0005fcca01007387 */ /* 0x000fe20000100800 */
[----:B--2---:R-:W-:-:S05]  /*1f8c0*/  IADD3 R176, P6, R176, UR44, RZ ;  /* 0x0000002cb0b07c10 */ /* 0x004fca000ffde0ff */
[----:B------:R0:W-:Y:S04]  /*1f8d0*/  STL [R1+0x5c8], R176 ;  /* 0x0005c8b001007387 */ /* 0x0001e80000100800 */
[----:B------:R-:W-:Y:S04]  /*1f8e0*/  STL [R1+0x5d0], R200 ;  /* 0x0005d0c801007387 */ /* 0x000fe80000100800 */
[----:B0-----:R-:W2:Y:S04]  /*1f8f0*/  LDL.LU R176, [R1+0x5bc] ;  /* 0x0005bc0001b07983 */ /* 0x001ea80000300800 */
[----:B------:R-:W-:Y:S01]  /*1f900*/  STL [R1+0x5f4], R198 ;  /* 0x0005f4c601007387 */ /* 0x000fe20000100800 */
[----:B---3--:R-:W-:-:S02]  /*1f910*/  IADD3.X R174, R174, UR7, RZ, P5, !PT ;  /* 0x00000007aeae7c10 */ /* 0x008fc4000affe4ff */
        /* <DEDUP_REMOVED lines=12> */
[----:B------:R-:W-:-:S05]  /*1f9e0*/  IADD3 R170, P3, R170, UR44, RZ ;  /* 0x0000002caaaa7c10 */ /* 0x000fca000ff7e0ff */
[----:B------:R0:W-:Y:S01]  /*1f9f0*/  STL [R1+0x5b0], R170 ;  /* 0x0005b0aa01007387 */ /* 0x0001e20000100800 */
[----:B------:R-:W-:-:S03]  /*1fa00*/  IADD3.X R182, R182, UR7, RZ, P2, !PT ;  /* 0x00000007b6b67c10 */ /* 0x000fc600097fe4ff */
[----:B0-----:R-:W3:Y:S04]  /*1fa10*/  LDL.LU R170, [R1+0x5ac] ;  /* 0x0005ac0001aa7983 */ /* 0x001ee80000300800 */
[----:B------:R-:W3:Y:S04]  /*1fa20*/  LDL.LU R184, [R1+0x580] ;  /* 0x0005800001b87983 */ /* 0x000ee80000300800 */
[----:B------:R0:W-:Y:S04]  /*1fa30*/  STL [R1+0x5d4], R182 ;  /* 0x0005d4b601007387 */ /* 0x0001e80000100800 */
[----:B0-----:R-:W3:Y:S01]  /*1fa40*/  LDL.LU R182, [R1+0x5a4] ;  /* 0x0005a40001b67983 */ /* 0x001ee20000300800 */
[----:B----4-:R-:W-:-:S02]  /*1fa50*/  IADD3 R190, P2, R190, UR44, RZ ;  /* 0x0000002cbebe7c10 */ /* 0x010fc4000ff5e0ff */
[----:B------:R-:W-:-:S03]  /*1fa60*/  IADD3.X R188, R188, UR7, RZ, P1, !PT ;  /* 0x00000007bcbc7c10 */ /* 0x000fc60008ffe4ff */
[----:B------:R0:W-:Y:S04]  /*1fa70*/  STL [R1+0x5a8], R190 ;  /* 0x0005a8be01007387 */ /* 0x0001e80000100800 */
[----:B0-----:R-:W4:Y:S01]  /*1fa80*/  LDL.LU R190, [R1+0x578] ;  /* 0x0005780001be7983 */ /* 0x001f220000300800 */
[----:B------:R-:W-:-:S03]  /*1fa90*/  IADD3 R186, P1, R186, UR44, RZ ;  /* 0x0000002cbaba7c10 */ /* 0x000fc6000ff3e0ff */
[----:B------:R-:W-:Y:S04]  /*1faa0*/  STL [R1+0x5cc], R188 ;  /* 0x0005ccbc01007387 */ /* 0x000fe80000100800 */
[----:B------:R-:W4:Y:S04]  /*1fab0*/  LDL.LU R202, [R1+0x59c] ;  /* 0x00059c0001ca7983 */ /* 0x000f280000300800 */
[----:B------:R-:W-:Y:S04]  /*1fac0*/  STL [R1+0x5a0], R186 ;  /* 0x0005a0ba01007387 */ /* 0x000fe80000100800 */
[----:B------:R-:W4:Y:S01]  /*1fad0*/  LDL.LU R200, [R1+0x570] ;  /* 0x0005700001c87983 */ /* 0x000f220000300800 */
[----:B------:R-:W-:-:S05]  /*1fae0*/  IADD3.X R180, R180, UR7, RZ, P6, !PT ;  /* 0x00000007b4b47c10 */ /* 0x000fca000b7fe4ff */
[----:B------:R-:W-:Y:S04]  /*1faf0*/  STL [R1+0x5c4], R180 ;  /* 0x0005c4b401007387 */ /* 0x000fe80000100800 */
[----:B------:R-:W4:Y:S01]  /*1fb00*/  LDL.LU R198, [R1+0x594] ;  /* 0x0005940001c67983 */ /* 0x000f220000300800 */
[----:B------:R-:W-:-:S05]  /*1fb10*/  IADD3 R191, P6, R191, UR44, RZ ;  /* 0x0000002cbfbf7c10 */ /* 0x000fca000ffde0ff */
[----:B------:R0:W-:Y:S04]  /*1fb20*/  STL [R1+0x598], R191 ;  /* 0x000598bf01007387 */ /* 0x0001e80000100800 */
[----:B0-----:R-:W4:Y:S01]  /*1fb30*/  LDL.LU R191, [R1+0x568] ;  /* 0x0005680001bf7983 */ /* 0x001f220000300800 */
[----:B--2---:R-:W-:-:S05]  /*1fb40*/  IADD3.X R176, R176, UR7, RZ, P5, !PT ;  /* 0x00000007b0b07c10 */ /* 0x004fca000affe4ff */
[----:B------:R0:W-:Y:S04]  /*1fb50*/  STL [R1+0x5bc], R176 ;  /* 0x0005bcb001007387 */ /* 0x0001e80000100800 */
[----:B0-----:R-:W2:Y:S04]  /*1fb60*/  LDL.LU R176, [R1+0x58c] ;  /* 0x00058c0001b07983 */ /* 0x001ea80000300800 */
[----:B------:R-:W2:Y:S04]  /*1fb70*/  LDL.LU R194, [R1+0x560] ;  /* 0x0005600001c27983 */ /* 0x000ea80000300800 */
[----:B------:R-:W2:Y:S01]  /*1fb80*/  LDL.LU R186, [R1+0x584] ;  /* 0x0005840001ba7983 */ /* 0x000ea20000300800 */
[----:B---3--:R-:W-:-:S05]  /*1fb90*/  IADD3 R174, P5, R174, UR44, RZ ;  /* 0x0000002caeae7c10 */ /* 0x008fca000ffbe0ff */
        /* <DEDUP_REMOVED lines=9> */
[----:B------:R-:W-:Y:S02]  /*1fc30*/  IADD3.X R170, R170, UR7, RZ, P3, !PT ;  /* 0x00000007aaaa7c10 */ /* 0x000fe40009ffe4ff */
[----:B------:R-:W-:-:S03]  /*1fc40*/  IADD3 R184, P3, R184, UR44, RZ ;  /* 0x0000002cb8b87c10 */ /* 0x000fc6000ff7e0ff */
[----:B------:R0:W-:Y:S04]  /*1fc50*/  STL [R1+0x5ac], R170 ;  /* 0x0005acaa01007387 */ /* 0x0001e80000100800 */
[----:B0-----:R-:W3:Y:S01]  /*1fc60*/  LDL.LU R170, [R1+0x548] ;  /* 0x0005480001aa7983 */ /* 0x001ee20000300800 */
[----:B------:R-:W-:-:S03]  /*1fc70*/  IADD3.X R182, R182, UR7, RZ, P2, !PT ;  /* 0x00000007b6b67c10 */ /* 0x000fc600097fe4ff */
[----:B------:R-:W3:Y:S04]  /*1fc80*/  LDL.LU R188, [R1+0x56c] ;  /* 0x00056c0001bc7983 */ /* 0x000ee80000300800 */
[----:B------:R0:W-:Y:S04]  /*1fc90*/  STL [R1+0x580], R184 ;  /* 0x000580b801007387 */ /* 0x0001e80000100800 */
[----:B0-----:R-:W3:Y:S04]  /*1fca0*/  LDL.LU R184, [R1+0x540] ;  /* 0x0005400001b87983 */ /* 0x001ee80000300800 */
[----:B------:R0:W-:Y:S04]  /*1fcb0*/  STL [R1+0x5a4], R182 ;  /* 0x0005a4b601007387 */ /* 0x0001e80000100800 */
[----:B0-----:R-:W3:Y:S01]  /*1fcc0*/  LDL.LU R182, [R1+0x564] ;  /* 0x0005640001b67983 */ /* 0x001ee20000300800 */
[----:B----4-:R-:W-:-:S05]  /*1fcd0*/  IADD3 R190, P2, R190, UR44, RZ ;  /* 0x0000002cbebe7c10 */ /* 0x010fca000ff5e0ff */
[----:B------:R0:W-:Y:S01]  /*1fce0*/  STL [R1+0x578], R190 ;  /* 0x000578be01007387 */ /* 0x0001e20000100800 */
[----:B------:R-:W-:-:S03]  /*1fcf0*/  IADD3.X R202, R202, UR7, RZ, P1, !PT ;  /* 0x00000007caca7c10 */ /* 0x000fc60008ffe4ff */
[----:B0-----:R-:W4:Y:S01]  /*1fd00*/  LDL.LU R190, [R1+0x538] ;  /* 0x0005380001be7983 */ /* 0x001f220000300800 */
[----:B------:R-:W-:-:S03]  /*1fd10*/  IADD3 R200, P1, R200, UR44, RZ ;  /* 0x0000002cc8c87c10 */ /* 0x000fc6000ff3e0ff */
[----:B------:R-:W-:Y:S01]  /*1fd20*/  STL [R1+0x59c], R202 ;  /* 0x00059cca01007387 */ /* 0x000fe20000100800 */
[----:B------:R-:W-:Y:S02]  /*1fd30*/  IADD3.X R198, R198, UR7, RZ, P6, !PT ;  /* 0x00000007c6c67c10 */ /* 0x000fe4000b7fe4ff */
[----:B------:R-:W-:-:S05]  /*1fd40*/  IADD3 R191, P6, R191, UR44, RZ ;  /* 0x0000002cbfbf7c10 */ /* 0x000fca000ffde0ff */
[----:B------:R0:W-:Y:S04]  /*1fd50*/  STL [R1+0x568], R191 ;  /* 0x000568bf01007387 */ /* 0x0001e80000100800 */
[----:B------:R-:W-:Y:S04]  /*1fd60*/  STL [R1+0x570], R200 ;  /* 0x000570c801007387 */ /* 0x000fe80000100800 */
[----:B0-----:R-:W4:Y:S04]  /*1fd70*/  LDL.LU R191, [R1+0x55c] ;  /* 0x00055c0001bf7983 */ /* 0x001f280000300800 */
[----:B------:R-:W-:Y:S01]  /*1fd80*/  STL [R1+0x594], R198 ;  /* 0x000594c601007387 */ /* 0x000fe20000100800 */
[----:B--2---:R-:W-:-:S02]  /*1fd90*/  IADD3.X R176, R176, UR7, RZ, P5, !PT ;  /* 0x00000007b0b07c10 */ /* 0x004fc4000affe4ff */
[----:B------:R-:W-:-:S03]  /*1fda0*/  IADD3 R194, P5, R194, UR44, RZ ;  /* 0x0000002cc2c27c10 */ /* 0x000fc6000ffbe0ff */
[----:B------:R0:W-:Y:S01]  /*1fdb0*/  STL [R1+0x58c], R176 ;  /* 0x00058cb001007387 */ /* 0x0001e20000100800 */
[----:B------:R-:W-:-:S03]  /*1fdc0*/  IADD3.X R186, R186, UR7, RZ, P4, !PT ;  /* 0x00000007baba7c10 */ /* 0x000fc6000a7fe4ff */
[----:B0-----:R-:W2:Y:S04]  /*1fdd0*/  LDL.LU R176, [R1+0x530] ;  /* 0x0005300001b07983 */ /* 0x001ea80000300800 */
[----:B------:R-:W-:Y:S04]  /*1fde0*/  STL [R1+0x560], R194 ;  /* 0x000560c201007387 */ /* 0x000fe80000100800 */
[----:B------:R-:W-:Y:S01]  /*1fdf0*/  STL [R1+0x584], R186 ;  /* 0x000584ba01007387 */ /* 0x000fe20000100800 */
[----:B---3--:R-:W-:Y:S02]  /*1fe00*/  IADD3 R174, P4, R174, UR44, RZ ;  /* 0x0000002caeae7c10 */ /* 0x008fe4000ff9e0ff */
        /* <DEDUP_REMOVED lines=12> */
[----:B------:R-:W-:-:S02]  /*1fed0*/  IADD3 R170, P2, R170, UR44, RZ ;  /* 0x0000002caaaa7c10 */ /* 0x000fc4000ff5e0ff */
[----:B------:R-:W-:-:S03]  /*1fee0*/  IADD3.X R188, R188, UR7, RZ, P1, !PT ;  /* 0x00000007bcbc7c10 */ /* 0x000fc60008ffe4ff */
[----:B------:R0:W-:Y:S04]  /*1fef0*/  STL [R1+0x548], R170 ;  /* 0x000548aa01007387 */ /* 0x0001e80000100800 */
[----:B0-----:R-:W3:Y:S01]  /*1ff00*/  LDL.LU R170, [R1+0x518] ;  /* 0x0005180001aa7983 */ /* 0x001ee20000300800 */
[----:B------:R-:W-:-:S03]  /*1ff10*/  IADD3 R184, P1, R184, UR44, RZ ;  /* 0x0000002cb8b87c10 */ /* 0x000fc6000ff3e0ff */
[----:B------:R-:W-:Y:S04]  /*1ff20*/  STL [R1+0x56c], R188 ;  /* 0x00056cbc01007387 */ /* 0x000fe80000100800 */
[----:B------:R-:W3:Y:S04]  /*1ff30*/  LDL.LU R202, [R1+0x53c] ;  /* 0x00053c0001ca7983 */ /* 0x000ee80000300800 */
[----:B------:R-:W-:Y:S04]  /*1ff40*/  STL [R1+0x540], R184 ;  /* 0x000540b801007387 */ /* 0x000fe80000100800 */
[----:B------:R-:W3:Y:S01]  /*1ff50*/  LDL.LU R200, [R1+0x510] ;  /* 0x0005100001c87983 */ /* 0x000ee20000300800 */
[----:B------:R-:W-:-:S05]  /*1ff60*/  IADD3.X R182, R182, UR7, RZ, P6, !PT ;  /* 0x00000007b6b67c10 */ /* 0x000fca000b7fe4ff */
[----:B------:R-:W-:Y:S04]  /*1ff70*/  STL [R1+0x564], R182 ;  /* 0x000564b601007387 */ /* 0x000fe80000100800 */
[----:B------:R-:W3:Y:S01]  /*1ff80*/  LDL.LU R198, [R1+0x534] ;  /* 0x0005340001c67983 */ /* 0x000ee20000300800 */
[----:B----4-:R-:W-:-:S05]  /*1ff90*/  IADD3 R190, P6, R190, UR44, RZ ;  /* 0x0000002cbebe7c10 */ /* 0x010fca000ffde0ff */
[----:B------:R0:W-:Y:S04]  /*1ffa0*/  STL [R1+0x538], R190 ;  /* 0x000538be01007387 */ /* 0x0001e80000100800 */
[----:B0-----:R-:W4:Y:S01]  /*1ffb0*/  LDL.LU R190, [R1+0x508] ;  /* 0x0005080001be7983 */ /* 0x001f220000300800 */
[----:B------:R-:W-:-:S05]  /*1ffc0*/  IADD3.X R191, R191, UR7, RZ, P5, !PT ;  /* 0x00000007bfbf7c10 */ /* 0x000fca000affe4ff */
[----:B------:R0:W-:Y:S04]  /*1ffd0*/  STL [R1+0x55c], R191 ;  /* 0x00055cbf01007387 */ /* 0x0001e80000100800 */
[----:B0-----:R-:W4:Y:S04]  /*1ffe0*/  LDL.LU R191, [R1+0x52c] ;  /* 0x00052c0001bf7983 */ /* 0x001f280000300800 */
[----:B------:R-:W4:Y:S04]  /*1fff0*/  LDL.LU R194, [R1+0x500] ;  /* 0x0005000001c27983 */ /* 0x000f280000300800 */
[----:B------:R-:W4:Y:S01]  /*20000*/  LDL.LU R184, [R1+0x524] ;  /* 0x0005240001b87983 */ /* 0x000f220000300800 */
[----:B--2---:R-:W-:-:S05]  /*20010*/  IADD3 R176, P5, R176, UR44, RZ ;  /* 0x0000002cb0b07c10 */ /* 0x004fca000ffbe0ff */
[----:B------:R0:W-:Y:S04]  /*20020*/  STL [R1+0x530], R176 ;  /* 0x000530b001007387 */ /* 0x0001e80000100800 */
[----:B0-----:R-:W2:Y:S04]  /*20030*/  LDL.LU R176, [R1+0x4f8] ;  /* 0x0004f80001b07983 */ /* 0x001ea80000300800 */
[----:B------:R-:W2:Y:S01]  /*20040*/  LDL.LU R182, [R1+0x51c] ;  /* 0x00051c0001b67983 */ /* 0x000ea20000300800 */
[----:B---3--:R-:W-:-:S05]  /*20050*/  IADD3.X R174, R174, UR7, RZ, P4, !PT ;  /* 0x00000007aeae7c10 */ /* 0x008fca000a7fe4ff */
        /* <DEDUP_REMOVED lines=12> */
[----:B0-----:R-:W3:Y:S01]  /*20120*/  LDL.LU R186, [R1+0x3c0] ;  /* 0x0003c00001ba7983 */ /* 0x001ee20000300800 */
[----:B------:R-:W-:-:S03]  /*20130*/  IADD3 R170, P2, R170, UR44, RZ ;  /* 0x0000002caaaa7c10 */ /* 0x000fc6000ff5e0ff */
[----:B------:R0:W-:Y:S01]  /*20140*/  STL [R1+0x544], R178 ;  /* 0x000544b201007387 */ /* 0x0001e20000100800 */
[----:B------:R-:W-:-:S03]  /*20150*/  IADD3.X R202, R202, UR7, RZ, P1, !PT ;  /* 0x00000007caca7c10 */ /* 0x000fc60008ffe4ff */
[----:B0-----:R-:W3:Y:S04]  /*20160*/  LDL.LU R178, [R1+0x504] ;  /* 0x0005040001b27983 */ /* 0x001ee80000300800 */
        /* <DEDUP_REMOVED lines=10> */
[----:B------:R-:W-:-:S05]  /*20210*/  IADD3.X R191, R191, UR7, RZ, P5, !PT ;  /* 0x00000007bfbf7c10 */ /* 0x000fca000affe4ff */
        /* <DEDUP_REMOVED lines=8> */
[----:B------:R0:W-:Y:S04]  /*202a0*/  STL [R1+0x4f8], R176 ;  /* 0x0004f8b001007387 */ /* 0x0001e80000100800 */
[----:B0-----:R-:W2:Y:S04]  /*202b0*/  LDL.LU R176, [R1+0x4f4] ;  /* 0x0004f40001b07983 */ /* 0x001ea80000300800 */
[----:B------:R0:W-:Y:S04]  /*202c0*/  STL [R1+0x51c], R182 ;  /* 0x00051cb601007387 */ /* 0x0001e80000100800 */
[----:B0-----:R-:W2:Y:S01]  /*202d0*/  LDL.LU R182, [R1+0x3a8] ;  /* 0x0003a80001b67983 */ /* 0x001ea20000300800 */
[----:B---3--:R-:W-:-:S05]  /*202e0*/  IADD3 R174, P3, R174, UR44, RZ ;  /* 0x0000002caeae7c10 */ /* 0x008fca000ff7e0ff */
        /* <DEDUP_REMOVED lines=18> */
[----:B------:R-:W-:-:S05]  /*20410*/  IADD3 R170, P6, R170, UR44, RZ ;  /* 0x0000002caaaa7c10 */ /* 0x000fca000ffde0ff */
[----:B------:R0:W-:Y:S04]  /*20420*/  STL [R1+0x3b8], R170 ;  /* 0x0003b8aa01007387 */ /* 0x0001e80000100800 */
[----:B0-----:R-:W3:Y:S01]  /*20430*/  LDL.LU R170, [R1+0x388] ;  /* 0x0003880001aa7983 */ /* 0x001ee20000300800 */
[----:B----4-:R-:W-:-:S05]  /*20440*/  IADD3.X R190, R190, UR7, RZ, P5, !PT ;  /* 0x00000007bebe7c10 */ /* 0x010fca000affe4ff */
[----:B------:R0:W-:Y:S04]  /*20450*/  STL [R1+0x4fc], R190 ;  /* 0x0004fcbe01007387 */ /* 0x0001e80000100800 */
[----:B0-----:R-:W4:Y:S04]  /*20460*/  LDL.LU R190, [R1+0x3ac] ;  /* 0x0003ac0001be7983 */ /* 0x001f280000300800 */
[----:B------:R-:W4:Y:S04]  /*20470*/  LDL.LU R194, [R1+0x380] ;  /* 0x0003800001c27983 */ /* 0x000f280000300800 */
[----:B------:R-:W4:Y:S01]  /*20480*/  LDL.LU R186, [R1+0x3a4] ;  /* 0x0003a40001ba7983 */ /* 0x000f220000300800 */
[----:B------:R-:W-:-:S05]  /*20490*/  IADD3 R191, P5, R191, UR44, RZ ;  /* 0x0000002cbfbf7c10 */ /* 0x000fca000ffbe0ff */
[----:B------:R0:W-:Y:S04]  /*204a0*/  STL [R1+0x3b0], R191 ;  /* 0x0003b0bf01007387 */ /* 0x0001e80000100800 */
[----:B0-----:R-:W4:Y:S04]  /*204b0*/  LDL.LU R191, [R1+0x378] ;  /* 0x0003780001bf7983 */ /* 0x001f280000300800 */
[----:B------:R-:W4:Y:S01]  /*204c0*/  LDL.LU R178, [R1+0x39c] ;  /* 0x00039c0001b27983 */ /* 0x000f220000300800 */
[----:B--2---:R-:W-:-:S05]  /*204d0*/  IADD3.X R176, R176, UR7, RZ, P4, !PT ;  /* 0x00000007b0b07c10 */ /* 0x004fca000a7fe4ff */
[----:B------:R0:W-:Y:S01]  /*204e0*/  STL [R1+0x4f4], R176 ;  /* 0x0004f4b001007387 */ /* 0x0001e20000100800 */
[----:B------:R-:W-:-:S03]  /*204f0*/  IADD3 R182, P4, R182, UR44, RZ ;  /* 0x0000002cb6b67c10 */ /* 0x000fc6000ff9e0ff */
[----:B0-----:R-:W2:Y:S04]  /*20500*/  LDL.LU R176, [R1+0x370] ;  /* 0x0003700001b07983 */ /* 0x001ea80000300800 */
[----:B------:R0:W-:Y:S04]  /*20510*/  STL [R1+0x3a8], R182 ;  /* 0x0003a8b601007387 */ /* 0x0001e80000100800 */
[----:B0-----:R-:W2:Y:S01]  /*20520*/  LDL.LU R182, [R1+0x394] ;  /* 0x0003940001b67983 */ /* 0x001ea20000300800 */
[----:B---3--:R-:W-:Y:S02]  /*20530*/  IADD3.X R174, R174, UR7, RZ, P3, !PT ;  /* 0x00000007aeae7c10 */ /* 0x008fe40009ffe4ff */
[----:B------:R-:W-:-:S03]  /*20540*/  IADD3 R184, P3, R184, UR44, RZ ;  /* 0x0000002cb8b87c10 */ /* 0x000fc6000ff7e0ff */
[----:B------:R0:W-:Y:S04]  /*20550*/  STL [R1+0x4ec], R174 ;  /* 0x0004ecae01007387 */ /* 0x0001e80000100800 */
[----:B0-----:R-:W3:Y:S01]  /*20560*/  LDL.LU R174, [R1+0x368] ;  /* 0x0003680001ae7983 */ /* 0x001ee20000300800 */
[----:B------:R-:W-:-:S03]  /*20570*/  IADD3.X R180, R180, UR7, RZ, P2, !PT ;  /* 0x00000007b4b47c10 */ /* 0x000fc600097fe4ff */
[----:B------:R-:W3:Y:S04]  /*20580*/  LDL.LU R188, [R1+0x38c] ;  /* 0x00038c0001bc7983 */ /* 0x000ee80000300800 */
[----:B------:R0:W-:Y:S04]  /*20590*/  STL [R1+0x3a0], R184 ;  /* 0x0003a0b801007387 */ /* 0x0001e80000100800 */
        /* <DEDUP_REMOVED lines=10> */
[----:B------:R-:W-:-:S05]  /*20640*/  IADD3 R170, P6, R170, UR44, RZ ;  /* 0x0000002caaaa7c10 */ /* 0x000fca000ffde0ff */
[----:B------:R0:W-:Y:S04]  /*20650*/  STL [R1+0x388], R170 ;  /* 0x000388aa01007387 */ /* 0x0001e80000100800 */
[----:B------:R-:W-:Y:S04]  /*20660*/  STL [R1+0x390], R200 ;  /* 0x000390c801007387 */ /* 0x000fe80000100800 */
[----:B0-----:R-:W3:Y:S04]  /*20670*/  LDL.LU R170, [R1+0x37c] ;  /* 0x00037c0001aa7983 */ /* 0x001ee80000300800 */
[----:B------:R-:W-:Y:S01]  /*20680*/  STL [R1+0x3b4], R198 ;  /* 0x0003b4c601007387 */ /* 0x000fe20000100800 */
[----:B----4-:R-:W-:-:S02]  /*20690*/  IADD3.X R190, R190, UR7, RZ, P5, !PT ;  /* 0x00000007bebe7c10 */ /* 0x010fc4000affe4ff */
[----:B------:R-:W-:-:S03]  /*206a0*/  IADD3 R194, P5, R194, UR44, RZ ;  /* 0x0000002cc2c27c10 */ /* 0x000fc6000ffbe0ff */
[----:B------:R0:W-:Y:S01]  /*206b0*/  STL [R1+0x3ac], R190 ;  /* 0x0003acbe01007387 */ /* 0x0001e20000100800 */
[----:B------:R-:W-:-:S03]  /*206c0*/  IADD3.X R186, R186, UR7, RZ, P4, !PT ;  /* 0x00000007baba7c10 */ /* 0x000fc6000a7fe4ff */
[----:B0-----:R-:W4:Y:S04]  /*206d0*/  LDL.LU R190, [R1+0x350] ;  /* 0x0003500001be7983 */ /* 0x001f280000300800 */
[----:B------:R-:W-:Y:S04]  /*206e0*/  STL [R1+0x380], R194 ;  /* 0x000380c201007387 */ /* 0x000fe80000100800 */
[----:B------:R-:W-:Y:S01]  /*206f0*/  STL [R1+0x3a4], R186 ;  /* 0x0003a4ba01007387 */ /* 0x000fe20000100800 */
[----:B------:R-:W-:-:S05]  /*20700*/  IADD3 R191, P4, R191, UR44, RZ ;  /* 0x0000002cbfbf7c10 */ /* 0x000fca000ff9e0ff */
[----:B------:R0:W-:Y:S04]  /*20710*/  STL [R1+0x378], R191 ;  /* 0x000378bf01007387 */ /* 0x0001e80000100800 */
[----:B0-----:R-:W4:Y:S01]  /*20720*/  LDL.LU R191, [R1+0x374] ;  /* 0x0003740001bf7983 */ /* 0x001f220000300800 */
[----:B------:R-:W-:-:S05]  /*20730*/  IADD3.X R178, R178, UR7, RZ, P3, !PT ;  /* 0x00000007b2b27c10 */ /* 0x000fca0009ffe4ff */
[----:B------:R0:W-:Y:S04]  /*20740*/  STL [R1+0x39c], R178 ;  /* 0x00039cb201007387 */ /* 0x0001e80000100800 */
[----:B0-----:R-:W4:Y:S01]  /*20750*/  LDL.LU R178, [R1+0x348] ;  /* 0x0003480001b27983 */ /* 0x001f220000300800 */
[----:B--2---:R-:W-:-:S05]  /*20760*/  IADD3 R176, P3, R176, UR44, RZ ;  /* 0x0000002cb0b07c10 */ /* 0x004fca000ff7e0ff */
[----:B------:R0:W-:Y:S01]  /*20770*/  STL [R1+0x370], R176 ;  /* 0x000370b001007387 */ /* 0x0001e20000100800 */
[----:B------:R-:W-:-:S03]  /*20780*/  IADD3.X R182, R182, UR7, RZ, P2, !PT ;  /* 0x00000007b6b67c10 */ /* 0x000fc600097fe4ff */
[----:B0-----:R-:W2:Y:S04]  /*20790*/  LDL.LU R176, [R1+0x36c] ;  /* 0x00036c0001b07983 */ /* 0x001ea80000300800 */
[----:B------:R-:W2:Y:S04]  /*207a0*/  LDL.LU R186, [R1+0x340] ;  /* 0x0003400001ba7983 */ /* 0x000ea80000300800 */
[----:B------:R0:W-:Y:S04]  /*207b0*/  STL [R1+0x394], R182 ;  /* 0x000394b601007387 */ /* 0x0001e80000100800 */
[----:B0-----:R-:W2:Y:S01]  /*207c0*/  LDL.LU R182, [R1+0x364] ;  /* 0x0003640001b67983 */ /* 0x001ea20000300800 */
[----:B---3--:R-:W-:-:S02]  /*207d0*/  IADD3 R174, P2, R174, UR44, RZ ;  /* 0x0000002caeae7c10 */ /* 0x008fc4000ff5e0ff */
        /* <DEDUP_REMOVED lines=14> */
[----:B------:R-:W-:-:S05]  /*208c0*/  IADD3.X R170, R170, UR7, RZ, P5, !PT ;  /* 0x00000007aaaa7c10 */ /* 0x000fca000affe4ff */
[----:B------:R0:W-:Y:S04]  /*208d0*/  STL [R1+0x37c], R170 ;  /* 0x00037caa01007387 */ /* 0x0001e80000100800 */
[----:B0-----:R-:W3:Y:S04]  /*208e0*/  LDL.LU R170, [R1+0x34c] ;  /* 0x00034c0001aa7983 */ /* 0x001ee80000300800 */
[----:B------:R-:W3:Y:S04]  /*208f0*/  LDL.LU R194, [R1+0x320] ;  /* 0x0003200001c27983 */ /* 0x000ee80000300800 */
[----:B------:R-:W3:Y:S01]  /*20900*/  LDL.LU R184, [R1+0x344] ;  /* 0x0003440001b87983 */ /* 0x000ee20000300800 */
[----:B----4-:R-:W-:-:S05]  /*20910*/  IADD3 R190, P5, R190, UR44, RZ ;  /* 0x0000002cbebe7c10 */ /* 0x010fca000ffbe0ff */
[----:B------:R0:W-:Y:S04]  /*20920*/  STL [R1+0x350], R190 ;  /* 0x000350be01007387 */ /* 0x0001e80000100800 */
[----:B0-----:R-:W4:Y:S04]  /*20930*/  LDL.LU R190, [R1+0x318] ;  /* 0x0003180001be7983 */ /* 0x001f280000300800 */
[----:B------:R-:W4:Y:S01]  /*20940*/  LDL.LU R180, [R1+0x33c] ;  /* 0x00033c0001b47983 */ /* 0x000f220000300800 */
        /* <DEDUP_REMOVED lines=11> */
[----:B------:R-:W2:Y:S04]  /*20a00*/  LDL.LU R188, [R1+0x32c] ;  /* 0x00032c0001bc7983 */ /* 0x000ea80000300800 */
[----:B------:R0:W-:Y:S04]  /*20a10*/  STL [R1+0x340], R186 ;  /* 0x000340ba01007387 */ /* 0x0001e80000100800 */
[----:B0-----:R-:W2:Y:S04]  /*20a20*/  LDL.LU R186, [R1+0x300] ;  /* 0x0003000001ba7983 */ /* 0x001ea80000300800 */
[----:B------:R0:W-:Y:S01]  /*20a30*/  STL [R1+0x364], R182 ;  /* 0x000364b601007387 */ /* 0x0001e20000100800 */
[----:B---3--:R-:W-:-:S03]  /*20a40*/  IADD3 R174, P2, R174, UR44, RZ ;  /* 0x0000002caeae7c10 */ /* 0x008fc6000ff5e0ff */
        /* <DEDUP_REMOVED lines=19> */
[----:B----4-:R-:W-:Y:S02]  /*20b80*/  IADD3 R190, P4, R190, UR44, RZ ;  /* 0x0000002cbebe7c10 */ /* 0x010fe4000ff9e0ff */
[----:B------:R-:W-:-:S03]  /*20b90*/  IADD3.X R180, R180, UR7, RZ, P3, !PT ;  /* 0x00000007b4b47c10 */ /* 0x000fc60009ffe4ff */
[----:B------:R0:W-:Y:S04]  /*20ba0*/  STL [R1+0x318], R190 ;  /* 0x000318be01007387 */ /* 0x0001e80000100800 */
        /* <DEDUP_REMOVED lines=8> */
[----:B------:R0:W-:Y:S04]  /*20c30*/  STL [R1+0x334], R178 ;  /* 0x000334b201007387 */ /* 0x0001e80000100800 */
[----:B0-----:R-:W4:Y:S01]  /*20c40*/  LDL.LU R178, [R1+0x304] ;  /* 0x0003040001b27983 */ /* 0x001f220000300800 */
[----:B--2---:R-:W-:Y:S02]  /*20c50*/  IADD3 R176, P2, R176, UR44, RZ ;  /* 0x0000002cb0b07c10 */ /* 0x004fe4000ff5e0ff */
[----:B------:R-:W-:-:S03]  /*20c60*/  IADD3.X R188, R188, UR7, RZ, P1, !PT ;  /* 0x00000007bcbc7c10 */ /* 0x000fc60008ffe4ff */
[----:B------:R0:W-:Y:S04]  /*20c70*/  STL [R1+0x308], R176 ;  /* 0x000308b001007387 */ /* 0x0001e80000100800 */
[----:B0-----:R-:W2:Y:S01]  /*20c80*/  LDL.LU R176, [R1+0x2d8] ;  /* 0x0002d80001b07983 */ /* 0x001ea20000300800 */
[----:B------:R-:W-:-:S03]  /*20c90*/  IADD3 R186, P1, R186, UR44, RZ ;  /* 0x0000002cbaba7c10 */ /* 0x000fc6000ff3e0ff */
[----:B------:R-:W-:Y:S04]  /*20ca0*/  STL [R1+0x32c], R188 ;  /* 0x00032cbc01007387 */ /* 0x000fe80000100800 */
[----:B------:R-:W2:Y:S04]  /*20cb0*/  LDL.LU R202, [R1+0x2fc] ;  /* 0x0002fc0001ca7983 */ /* 0x000ea80000300800 */
[----:B------:R-:W-:Y:S04]  /*20cc0*/  STL [R1+0x300], R186 ;  /* 0x000300ba01007387 */ /* 0x000fe80000100800 */
[----:B------:R-:W2:Y:S01]  /*20cd0*/  LDL.LU R200, [R1+0x2d0] ;  /* 0x0002d00001c87983 */ /* 0x000ea20000300800 */
[----:B---3--:R-:W-:-:S05]  /*20ce0*/  IADD3.X R182, R182, UR7, RZ, P6, !PT ;  /* 0x00000007b6b67c10 */ /* 0x008fca000b7fe4ff */
        /* <DEDUP_REMOVED lines=14> */
[----:B----4-:R-:W-:-:S05]  /*20dd0*/  IADD3.X R190, R190, UR7, RZ, P4, !PT ;  /* 0x00000007bebe7c10 */ /* 0x010fca000a7fe4ff */
        /* <DEDUP_REMOVED lines=8> */
[----:B------:R-:W-:Y:S02]  /*20e60*/  IADD3 R184, P3, R184, UR44, RZ ;  /* 0x0000002cb8b87c10 */ /* 0x000fe4000ff7e0ff */
[----:B------:R-:W-:Y:S01]  /*20e70*/  IADD3.X R178, R178, UR7, RZ, P2, !PT ;  /* 0x00000007b2b27c10 */ /* 0x000fe200097fe4ff */
[----:B------:R-:W4:Y:S04]  /*20e80*/  LDL.LU R186, [R1+0x2cc] ;  /* 0x0002cc0001ba7983 */ /* 0x000f280000300800 */
[----:B------:R0:W-:Y:S04]  /*20e90*/  STL [R1+0x2e0], R184 ;  /* 0x0002e0b801007387 */ /* 0x0001e80000100800 */
[----:B0-----:R-:W4:Y:S04]  /*20ea0*/  LDL.LU R184, [R1+0x2a0] ;  /* 0x0002a00001b87983 */ /* 0x001f280000300800 */
[----:B------:R0:W-:Y:S04]  /*20eb0*/  STL [R1+0x304], R178 ;  /* 0x000304b201007387 */ /* 0x0001e80000100800 */
[----:B0-----:R-:W4:Y:S01]  /*20ec0*/  LDL.LU R178, [R1+0x2c4] ;  /* 0x0002c40001b27983 */ /* 0x001f220000300800 */
[----:B--2---:R-:W-:-:S05]  /*20ed0*/  IADD3 R176, P2, R176, UR44, RZ ;  /* 0x0000002cb0b07c10 */ /* 0x004fca000ff5e0ff */
[----:B------:R0:W-:Y:S01]  /*20ee0*/  STL [R1+0x2d8], R176 ;  /* 0x0002d8b001007387 */ /* 0x0001e20000100800 */
[----:B------:R-:W-:-:S03]  /*20ef0*/  IADD3.X R202, R202, UR7, RZ, P1, !PT ;  /* 0x00000007caca7c10 */ /* 0x000fc60008ffe4ff */
[----:B0-----:R-:W2:Y:S01]  /*20f00*/  LDL.LU R176, [R1+0x298] ;  /* 0x0002980001b07983 */ /* 0x001ea20000300800 */
[----:B------:R-:W-:-:S03]  /*20f10*/  IADD3 R200, P1, R200, UR44, RZ ;  /* 0x0000002cc8c87c10 */ /* 0x000fc6000ff3e0ff */
[----:B------:R-:W-:Y:S01]  /*20f20*/  STL [R1+0x2fc], R202 ;  /* 0x0002fcca01007387 */ /* 0x000fe20000100800 */
[----:B---3--:R-:W-:Y:S02]  /*20f30*/  IADD3.X R198, R198, UR7, RZ, P6, !PT ;  /* 0x00000007c6c67c10 */ /* 0x008fe4000b7fe4ff */
        /* <DEDUP_REMOVED lines=31> */
[----:B------:R-:W-:-:S05]  /*21130*/  IADD3.X R178, R178, UR7, RZ, P6, !PT ;  /* 0x00000007b2b27c10 */ /* 0x000fca000b7fe4ff */
[----:B------:R0:W-:Y:S04]  /*21140*/  STL [R1+0x2c4], R178 ;  /* 0x0002c4b201007387 */ /* 0x0001e80000100800 */
[----:B------:R-:W-:Y:S04]  /*21150*/  STL [R1+0x2a0], R184 ;  /* 0x0002a0b801007387 */ /* 0x000fe80000100800 */
[----:B0-----:R-:W4:Y:S04]  /*21160*/  LDL.LU R178, [R1+0x29c] ;  /* 0x00029c0001b27983 */ /* 0x001f280000300800 */
        /* <DEDUP_REMOVED lines=31> */
[----:B------:R-:W-:-:S05]  /*21360*/  IADD3.X R178, R178, UR7, RZ, P1, !PT ;  /* 0x00000007b2b27c10 */ /* 0x000fca0008ffe4ff */
[----:B------:R0:W-:Y:S01]  /*21370*/  STL [R1+0x29c], R178 ;  /* 0x00029cb201007387 */ /* 0x0001e20000100800 */
[----:B------:R-:W-:-:S03]  /*21380*/  IADD3 R198, P1, R198, UR44, RZ ;  /* 0x0000002cc6c67c10 */ /* 0x000fc6000ff3e0ff */
[----:B0-----:R-:W4:Y:S01]  /*21390*/  LDL.LU R178, [R1+0x264] ;  /* 0x0002640001b27983 */ /* 0x001f220000300800 */
[----:B--2---:R-:W-:-:S05]  /*213a0*/  IADD3.X R176, R176, UR7, RZ, P6, !PT ;  /* 0x00000007b0b07c10 */ /* 0x004fca000b7fe4ff */
[----:B------:R0:W-:Y:S04]  /*213b0*/  STL [R1+0x294], R176 ;  /* 0x000294b001007387 */ /* 0x0001e80000100800 */
[----:B0-----:R-:W2:Y:S04]  /*213c0*/  LDL.LU R176, [R1+0x238] ;  /* 0x0002380001b07983 */ /* 0x001ea80000300800 */
[----:B------:R-:W-:Y:S01]  /*213d0*/  STL [R1+0x270], R198 ;  /* 0x000270c601007387 */ /* 0x000fe20000100800 */
[----:B---3--:R-:W-:Y:S02]  /*213e0*/  IADD3 R174, P6, R174, UR44, RZ ;  /* 0x0000002caeae7c10 */ /* 0x008fe4000ffde0ff */
        /* <DEDUP_REMOVED lines=10> */
[----:B------:R-:W3:Y:S04]  /*21490*/  LDL.LU R186, [R1+0x254] ;  /* 0x0002540001ba7983 */ /* 0x000ee80000300800 */
[----:B------:R-:W-:Y:S01]  /*214a0*/  STL [R1+0x258], R184 ;  /* 0x000258b801007387 */ /* 0x000fe20000100800 */
[----:B------:R-:W-:-:S05]  /*214b0*/  IADD3.X R170, R170, UR7, RZ, P3, !PT ;  /* 0x00000007aaaa7c10 */ /* 0x000fca0009ffe4ff */
[----:B------:R0:W-:Y:S01]  /*214c0*/  STL [R1+0x27c], R170 ;  /* 0x00027caa01007387 */ /* 0x0001e20000100800 */
[----:B------:R-:W-:-:S03]  /*214d0*/  IADD3 R182, P3, R182, UR44, RZ ;  /* 0x0000002cb6b67c10 */ /* 0x000fc6000ff7e0ff */
[----:B0-----:R-:W3:Y:S04]  /*214e0*/  LDL.LU R170, [R1+0x228] ;  /* 0x0002280001aa7983 */ /* 0x001ee80000300800 */
[----:B------:R-:W3:Y:S04]  /*214f0*/  LDL.LU R184, [R1+0x24c] ;  /* 0x00024c0001b87983 */ /* 0x000ee80000300800 */
[----:B------:R0:W-:Y:S04]  /*21500*/  STL [R1+0x250], R182 ;  /* 0x000250b601007387 */ /* 0x0001e80000100800 */
[----:B0-----:R-:W3:Y:S01]  /*21510*/  LDL.LU R182, [R1+0x220] ;  /* 0x0002200001b67983 */ /* 0x001ee20000300800 */
[----:B----4-:R-:W-:-:S05]  /*21520*/  IADD3.X R190, R190, UR7, RZ, P2, !PT ;  /* 0x00000007bebe7c10 */ /* 0x010fca00097fe4ff */
[----:B------:R0:W-:Y:S01]  /*21530*/  STL [R1+0x274], R190 ;  /* 0x000274be01007387 */ /* 0x0001e20000100800 */
[----:B------:R-:W-:-:S03]  /*21540*/  IADD3 R188, P2, R188, UR44, RZ ;  /* 0x0000002cbcbc7c10 */ /* 0x000fc6000ff5e0ff */
[----:B0-----:R-:W4:Y:S04]  /*21550*/  LDL.LU R190, [R1+0x244] ;  /* 0x0002440001be7983 */ /* 0x001f280000300800 */
[----:B------:R-:W4:Y:S04]  /*21560*/  LDL.LU R200, [R1+0x218] ;  /* 0x0002180001c87983 */ /* 0x000f280000300800 */
[----:B------:R-:W-:Y:S01]  /*21570*/  STL [R1+0x248], R188 ;  /* 0x000248bc01007387 */ /* 0x000fe20000100800 */
[----:B------:R-:W-:Y:S02]  /*21580*/  IADD3.X R180, R180, UR7, RZ, P1, !PT ;  /* 0x00000007b4b47c10 */ /* 0x000fe40008ffe4ff */
[----:B------:R-:W-:-:S05]  /*21590*/  IADD3 R191, P1, R191, UR44, RZ ;  /* 0x0000002cbfbf7c10 */ /* 0x000fca000ff3e0ff */
[----:B------:R0:W-:Y:S04]  /*215a0*/  STL [R1+0x240], R191 ;  /* 0x000240bf01007387 */ /* 0x0001e80000100800 */
[----:B------:R-:W-:Y:S04]  /*215b0*/  STL [R1+0x26c], R180 ;  /* 0x00026cb401007387 */ /* 0x000fe80000100800 */
[----:B0-----:R-:W4:Y:S04]  /*215c0*/  LDL.LU R191, [R1+0x23c] ;  /* 0x00023c0001bf7983 */ /* 0x001f280000300800 */
        /* <DEDUP_REMOVED lines=13> */
[----:B------:R-:W-:Y:S02]  /*216a0*/  IADD3 R172, P5, R172, UR44, RZ ;  /* 0x0000002cacac7c10 */ /* 0x000fe4000ffbe0ff */
[----:B------:R-:W-:-:S03]  /*216b0*/  IADD3.X R186, R186, UR7, RZ, P4, !PT ;  /* 0x00000007baba7c10 */ /* 0x000fc6000a7fe4ff */
[----:B------:R0:W-:Y:S04]  /*216c0*/  STL [R1+0x230], R172 ;  /* 0x000230ac01007387 */ /* 0x0001e80000100800 */
[----:B0-----:R-:W3:Y:S04]  /*216d0*/  LDL.LU R172, [R1+0x21c] ;  /* 0x00021c0001ac7983 */ /* 0x001ee80000300800 */
[----:B------:R0:W-:Y:S04]  /*216e0*/  STL [R1+0x254], R186 ;  /* 0x000254ba01007387 */ /* 0x0001e80000100800 */
[----:B0-----:R-:W3:Y:S01]  /*216f0*/  LDL.LU R186, [R1+0x1f0] ;  /* 0x0001f00001ba7983 */ /* 0x001ee20000300800 */
[----:B------:R-:W-:-:S02]  /*21700*/  IADD3 R170, P4, R170, UR44, RZ ;  /* 0x0000002caaaa7c10 */ /* 0x000fc4000ff9e0ff */
[----:B------:R-:W-:-:S03]  /*21710*/  IADD3.X R184, R184, UR7, RZ, P3, !PT ;  /* 0x00000007b8b87c10 */ /* 0x000fc60009ffe4ff */
[----:B------:R0:W-:Y:S04]  /*21720*/  STL [R1+0x228], R170 ;  /* 0x000228aa01007387 */ /* 0x0001e80000100800 */
[----:B0-----:R-:W3:Y:S01]  /*21730*/  LDL.LU R170, [R1+0x214] ;  /* 0x0002140001aa7983 */ /* 0x001ee20000300800 */
[----:B------:R-:W-:-:S03]  /*21740*/  IADD3 R182, P3, R182, UR44, RZ ;  /* 0x0000002cb6b67c10 */ /* 0x000fc6000ff7e0ff */
[----:B------:R0:W-:Y:S04]  /*21750*/  STL [R1+0x24c], R184 ;  /* 0x00024cb801007387 */ /* 0x0001e80000100800 */
[----:B0-----:R-:W3:Y:S04]  /*21760*/  LDL.LU R184, [R1+0x1e8] ;  /* 0x0001e80001b87983 */ /* 0x001ee80000300800 */
[----:B------:R0:W-:Y:S04]  /*21770*/  STL [R1+0x220], R182 ;  /* 0x000220b601007387 */ /* 0x0001e80000100800 */
[----:B0-----:R-:W3:Y:S01]  /*21780*/  LDL.LU R182, [R1+0x20c] ;  /* 0x00020c0001b67983 */ /* 0x001ee20000300800 */
[----:B----4-:R-:W-:-:S05]  /*21790*/  IADD3.X R190, R190, UR7, RZ, P2, !PT ;  /* 0x00000007bebe7c10 */ /* 0x010fca00097fe4ff */
[----:B------:R0:W-:Y:S04]  /*217a0*/  STL [R1+0x244], R190 ;  /* 0x000244be01007387 */ /* 0x0001e80000100800 */
[----:B0-----:R-:W4:Y:S01]  /*217b0*/  LDL.LU R190, [R1+0x1e0] ;  /* 0x0001e00001be7983 */ /* 0x001f220000300800 */
[----:B------:R-:W-:-:S05]  /*217c0*/  IADD3.X R191, R191, UR7, RZ, P1, !PT ;  /* 0x00000007bfbf7c10 */ /* 0x000fca0008ffe4ff */
[----:B------:R0:W-:Y:S04]  /*217d0*/  STL [R1+0x23c], R191 ;  /* 0x00023cbf01007387 */ /* 0x0001e80000100800 */
[----:B0-----:R-:W4:Y:S01]  /*217e0*/  LDL.LU R191, [R1+0x204] ;  /* 0x0002040001bf7983 */ /* 0x001f220000300800 */
[----:B------:R-:W-:Y:S02]  /*217f0*/  IADD3 R200, P2, R200, UR44, RZ ;  /* 0x0000002cc8c87c10 */ /* 0x000fe4000ff5e0ff */
[----:B------:R-:W-:-:S03]  /*21800*/  IADD3 R198, P1, R198, UR44, RZ ;  /* 0x0000002cc6c67c10 */ /* 0x000fc6000ff3e0ff */
[----:B------:R-:W-:Y:S01]  /*21810*/  STL [R1+0x218], R200 ;  /* 0x000218c801007387 */ /* 0x000fe20000100800 */
[----:B------:R-:W-:-:S05]  /*21820*/  IADD3.X R178, R178, UR7, RZ, P6, !PT ;  /* 0x00000007b2b27c10 */ /* 0x000fca000b7fe4ff */
[----:B------:R0:W-:Y:S04]  /*21830*/  STL [R1+0x234], R178 ;  /* 0x000234b201007387 */ /* 0x0001e80000100800 */
[----:B0-----:R-:W4:Y:S04]  /*21840*/  LDL.LU R178, [R1+0x1d8] ;  /* 0x0001d80001b27983 */ /* 0x001f280000300800 */
        /* <DEDUP_REMOVED lines=14> */
[----:B------:R-:W-:-:S05]  /*21930*/  IADD3.X R172, R172, UR7, RZ, P3, !PT ;  /* 0x00000007acac7c10 */ /* 0x000fca0009ffe4ff */
[----:B------:R0:W-:Y:S01]  /*21940*/  STL [R1+0x21c], R172 ;  /* 0x00021cac01007387 */ /* 0x0001e20000100800 */
[----:B------:R-:W-:-:S03]  /*21950*/  IADD3 R186, P3, R186, UR44, RZ ;  /* 0x0000002cbaba7c10 */ /* 0x000fc6000ff7e0ff */
[----:B0-----:R-:W3:Y:S04]  /*21960*/  LDL.LU R172, [R1+0x1c8] ;  /* 0x0001c80001ac7983 */ /* 0x001ee80000300800 */
[----:B------:R-:W3:Y:S04]  /*21970*/  LDL.LU R188, [R1+0x1ec] ;  /* 0x0001ec0001bc7983 */ /* 0x000ee80000300800 */
[----:B------:R0:W-:Y:S04]  /*21980*/  STL [R1+0x1f0], R186 ;  /* 0x0001f0ba01007387 */ /* 0x0001e80000100800 */
[----:B0-----:R-:W3:Y:S01]  /*21990*/  LDL.LU R186, [R1+0x1c0] ;  /* 0x0001c00001ba7983 */ /* 0x001ee20000300800 */
[----:B------:R-:W-:-:S05]  /*219a0*/  IADD3.X R170, R170, UR7, RZ, P2, !PT ;  /* 0x00000007aaaa7c10 */ /* 0x000fca00097fe4ff */
[----:B------:R0:W-:Y:S01]  /*219b0*/  STL [R1+0x214], R170 ;  /* 0x000214aa01007387 */ /* 0x0001e20000100800 */
[----:B------:R-:W-:-:S03]  /*219c0*/  IADD3 R184, P2, R184, UR44, RZ ;  /* 0x0000002cb8b87c10 */ /* 0x000fc6000ff5e0ff */
[----:B0-----:R-:W3:Y:S04]  /*219d0*/  LDL.LU R170, [R1+0x1e4] ;  /* 0x0001e40001aa7983 */ /* 0x001ee80000300800 */
[----:B------:R-:W3:Y:S04]  /*219e0*/  LDL.LU R200, [R1+0x1b8] ;  /* 0x0001b80001c87983 */ /* 0x000ee80000300800 */
[----:B------:R-:W-:Y:S01]  /*219f0*/  STL [R1+0x1e8], R184 ;  /* 0x0001e8b801007387 */ /* 0x000fe20000100800 */
[----:B------:R-:W-:Y:S02]  /*21a00*/  IADD3.X R182, R182, UR7, RZ, P1, !PT ;  /* 0x00000007b6b67c10 */ /* 0x000fe40008ffe4ff */
[----:B----4-:R-:W-:-:S05]  /*21a10*/  IADD3 R190, P1, R190, UR44, RZ ;  /* 0x0000002cbebe7c10 */ /* 0x010fca000ff3e0ff */
[----:B------:R0:W-:Y:S04]  /*21a20*/  STL [R1+0x1e0], R190 ;  /* 0x0001e0be01007387 */ /* 0x0001e80000100800 */
[----:B------:R-:W-:Y:S04]  /*21a30*/  STL [R1+0x20c], R182 ;  /* 0x00020cb601007387 */ /* 0x000fe80000100800 */
[----:B0-----:R-:W4:Y:S04]  /*21a40*/  LDL.LU R190, [R1+0x1dc] ;  /* 0x0001dc0001be7983 */ /* 0x001f280000300800 */
[----:B------:R-:W4:Y:S01]  /*21a50*/  LDL.LU R198, [R1+0x1b0] ;  /* 0x0001b00001c67983 */ /* 0x000f220000300800 */
[----:B------:R-:W-:-:S05]  /*21a60*/  IADD3.X R191, R191, UR7, RZ, P6, !PT ;  /* 0x00000007bfbf7c10 */ /* 0x000fca000b7fe4ff */
        /* <DEDUP_REMOVED lines=15> */
[----:B------:R0:W-:Y:S04]  /*21b60*/  STL [R1+0x1f4], R180 ;  /* 0x0001f4b401007387 */ /* 0x0001e80000100800 */
[----:B0-----:R-:W3:Y:S01]  /*21b70*/  LDL.LU R180, [R1+0x190] ;  /* 0x0001900001b47983 */ /* 0x001ee20000300800 */
[----:B------:R-:W-:Y:S02]  /*21b80*/  IADD3 R172, P4, R172, UR44, RZ ;  /* 0x0000002cacac7c10 */ /* 0x000fe4000ff9e0ff */
[----:B------:R-:W-:-:S03]  /*21b90*/  IADD3.X R188, R188, UR7, RZ, P3, !PT ;  /* 0x00000007bcbc7c10 */ /* 0x000fc60009ffe4ff */
[----:B------:R0:W-:Y:S04]  /*21ba0*/  STL [R1+0x1c8], R172 ;  /* 0x0001c8ac01007387 */ /* 0x0001e80000100800 */
[----:B0-----:R-:W3:Y:S01]  /*21bb0*/  LDL.LU R172, [R1+0x1b4] ;  /* 0x0001b40001ac7983 */ /* 0x001ee20000300800 */
[----:B------:R-:W-:-:S03]  /*21bc0*/  IADD3 R186, P3, R186, UR44, RZ ;  /* 0x0000002cbaba7c10 */ /* 0x000fc6000ff7e0ff */
[----:B------:R0:W-:Y:S04]  /*21bd0*/  STL [R1+0x1ec], R188 ;  /* 0x0001ecbc01007387 */ /* 0x0001e80000100800 */
[----:B0-----:R-:W3:Y:S04]  /*21be0*/  LDL.LU R188, [R1+0x188] ;  /* 0x0001880001bc7983 */ /* 0x001ee80000300800 */
[----:B------:R0:W-:Y:S01]  /*21bf0*/  STL [R1+0x1c0], R186 ;  /* 0x0001c0ba01007387 */ /* 0x0001e20000100800 */
[----:B------:R-:W-:-:S03]  /*21c00*/  IADD3.X R170, R170, UR7, RZ, P2, !PT ;  /* 0x00000007aaaa7c10 */ /* 0x000fc600097fe4ff */
[----:B0-----:R-:W3:Y:S04]  /*21c10*/  LDL.LU R186, [R1+0x1ac] ;  /* 0x0001ac0001ba7983 */ /* 0x001ee80000300800 */
[----:B------:R0:W-:Y:S01]  /*21c20*/  STL [R1+0x1e4], R170 ;  /* 0x0001e4aa01007387 */ /* 0x0001e20000100800 */
[----:B------:R-:W-:-:S03]  /*21c30*/  IADD3 R200, P2, R200, UR44, RZ ;  /* 0x0000002cc8c87c10 */ /* 0x000fc6000ff5e0ff */
[----:B0-----:R-:W3:Y:S01]  /*21c40*/  LDL.LU R170, [R1+0x180] ;  /* 0x0001800001aa7983 */ /* 0x001ee20000300800 */
[----:B----4-:R-:W-:-:S05]  /*21c50*/  IADD3.X R190, R190, UR7, RZ, P1, !PT ;  /* 0x00000007bebe7c10 */ /* 0x010fca0008ffe4ff */
[----:B------:R0:W-:Y:S04]  /*21c60*/  STL [R1+0x1dc], R190 ;  /* 0x0001dcbe01007387 */ /* 0x0001e80000100800 */
[----:B0-----:R-:W4:Y:S04]  /*21c70*/  LDL.LU R190, [R1+0x1a4] ;  /* 0x0001a40001be7983 */ /* 0x001f280000300800 */
[----:B------:R-:W-:Y:S01]  /*21c80*/  STL [R1+0x1b8], R200 ;  /* 0x0001b8c801007387 */ /* 0x000fe20000100800 */
[----:B------:R-:W-:-:S05]  /*21c90*/  IADD3.X R191, R191, UR7, RZ, P6, !PT ;  /* 0x00000007bfbf7c10 */ /* 0x000fca000b7fe4ff */
[----:B------:R0:W-:Y:S04]  /*21ca0*/  STL [R1+0x1d4], R191 ;  /* 0x0001d4bf01007387 */ /* 0x0001e80000100800 */
[----:B0-----:R-:W4:Y:S01]  /*21cb0*/  LDL.LU R191, [R1+0x178] ;  /* 0x0001780001bf7983 */ /* 0x001f220000300800 */
[----:B------:R-:W-:-:S05]  /*21cc0*/  IADD3 R198, P1, R198, UR44, RZ ;  /* 0x0000002cc6c67c10 */ /* 0x000fca000ff3e0ff */
[----:B------:R-:W-:Y:S01]  /*21cd0*/  STL [R1+0x1b0], R198 ;  /* 0x0001b0c601007387 */ /* 0x000fe20000100800 */
[----:B------:R-:W-:Y:S02]  /*21ce0*/  IADD3 R178, P6, R178, UR44, RZ ;  /* 0x0000002cb2b27c10 */ /* 0x000fe4000ffde0ff */
[----:B------:R-:W-:-:S03]  /*21cf0*/  IADD3.X R194, R194, UR7, RZ, P5, !PT ;  /* 0x00000007c2c27c10 */ /* 0x000fc6000affe4ff */
[----:B------:R0:W-:Y:S01]  /*21d00*/  STL [R1+0x1a8], R178 ;  /* 0x0001a8b201007387 */ /* 0x0001e20000100800 */
[----:B------:R-:W-:-:S03]  /*21d10*/  IADD3 R184, P5, R184, UR44, RZ ;  /* 0x0000002cb8b87c10 */ /* 0x000fc6000ffbe0ff */
[----:B0-----:R-:W4:Y:S04]  /*21d20*/  LDL.LU R178, [R1+0x19c] ;  /* 0x00019c0001b27983 */ /* 0x001f280000300800 */
[----:B------:R-:W-:Y:S04]  /*21d30*/  STL [R1+0x1cc], R194 ;  /* 0x0001ccc201007387 */ /* 0x000fe80000100800 */
[----:B------:R-:W-:Y:S01]  /*21d40*/  STL [R1+0x1a0], R184 ;  /* 0x0001a0b801007387 */ /* 0x000fe20000100800 */
[----:B--2---:R-:W-:Y:S02]  /*21d50*/  IADD3.X R176, R176, UR7, RZ, P4, !PT ;  /* 0x00000007b0b07c10 */ /* 0x004fe4000a7fe4ff */
[----:B------:R-:W-:-:S03]  /*21d60*/  IADD3 R182, P4, R182, UR44, RZ ;  /* 0x0000002cb6b67c10 */ /* 0x000fc6000ff9e0ff */
[----:B------:R0:W-:Y:S04]  /*21d70*/  STL [R1+0x1c4], R176 ;  /* 0x0001c4b001007387 */ /* 0x0001e80000100800 */
[----:B0-----:R-:W2:Y:S04]  /*21d80*/  LDL.LU R176, [R1+0x170] ;  /* 0x0001700001b07983 */ /* 0x001ea80000300800 */
[----:B------:R-:W2:Y:S04]  /*21d90*/  LDL.LU R184, [R1+0x194] ;  /* 0x0001940001b87983 */ /* 0x000ea80000300800 */
[----:B------:R-:W-:Y:S01]  /*21da0*/  STL [R1+0x198], R182 ;  /* 0x000198b601007387 */ /* 0x000fe20000100800 */
[----:B---3--:R-:W-:-:S05]  /*21db0*/  IADD3.X R174, R174, UR7, RZ, P3, !PT ;  /* 0x00000007aeae7c10 */ /* 0x008fca0009ffe4ff */
        /* <DEDUP_REMOVED lines=13> */
[----:B------:R-:W-:-:S05]  /*21e90*/  IADD3 R170, P1, R170, UR44, RZ ;  /* 0x0000002caaaa7c10 */ /* 0x000fca000ff3e0ff */
[----:B------:R0:W-:Y:S04]  /*21ea0*/  STL [R1+0x180], R170 ;  /* 0x000180aa01007387 */ /* 0x0001e80000100800 */
[----:B------:R-:W-:Y:S04]  /*21eb0*/  STL [R1+0x1ac], R186 ;  /* 0x0001acba01007387 */ /* 0x000fe80000100800 */
[----:B0-----:R-:W3:Y:S04]  /*21ec0*/  LDL.LU R170, [R1+0x17c] ;  /* 0x00017c0001aa7983 */ /* 0x001ee80000300800 */
        /* <DEDUP_REMOVED lines=13> */
[----:B--2---:R-:W-:Y:S02]  /*21fa0*/  IADD3 R176, P5, R176, UR44, RZ ;  /* 0x0000002cb0b07c10 */ /* 0x004fe4000ffbe0ff */
[----:B------:R-:W-:-:S03]  /*21fb0*/  IADD3.X R184, R184, UR7, RZ, P4, !PT ;  /* 0x00000007b8b87c10 */ /* 0x000fc6000a7fe4ff */
[----:B------:R0:W-:Y:S04]  /*21fc0*/  STL [R1+0x170], R176 ;  /* 0x000170b001007387 */ /* 0x0001e80000100800 */
[----:B0-----:R-:W2:Y:S04]  /*21fd0*/  LDL.LU R176, [R1+0x15c] ;  /* 0x00015c0001b07983 */ /* 0x001ea80000300800 */
[----:B------:R0:W-:Y:S04]  /*21fe0*/  STL [R1+0x194], R184 ;  /* 0x000194b801007387 */ /* 0x0001e80000100800 */
[----:B0-----:R-:W2:Y:S01]  /*21ff0*/  LDL.LU R184, [R1+0x154] ;  /* 0x0001540001b87983 */ /* 0x001ea20000300800 */
[----:B---3--:R-:W-:-:S02]  /*22000*/  IADD3 R174, P4, R174, UR44, RZ ;  /* 0x0000002caeae7c10 */ /* 0x008fc4000ff9e0ff */
        /* <DEDUP_REMOVED lines=8> */
[----:B0-----:R-:W3:Y:S01]  /*22090*/  LDL.LU R180, [R1+0x144] ;  /* 0x0001440001b47983 */ /* 0x001ee20000300800 */
[----:B------:R-:W-:-:S03]  /*220a0*/  IADD3 R200, P2, R200, UR44, RZ ;  /* 0x0000002cc8c87c10 */ /* 0x000fc6000ff5e0ff */
[----:B------:R0:W-:Y:S04]  /*220b0*/  STL [R1+0x184], R172 ;  /* 0x000184ac01007387 */ /* 0x0001e80000100800 */
[----:B0-----:R-:W3:Y:S01]  /*220c0*/  LDL.LU R172, [R1+0x118] ;  /* 0x0001180001ac7983 */ /* 0x001ee20000300800 */
[----:B------:R-:W-:Y:S02]  /*220d0*/  IADD3.X R170, R170, UR7, RZ, P1, !PT ;  /* 0x00000007aaaa7c10 */ /* 0x000fe40008ffe4ff */
[----:B------:R-:W-:-:S03]  /*220e0*/  IADD3 R198, P1, R198, UR44, RZ ;  /* 0x0000002cc6c67c10 */ /* 0x000fc6000ff3e0ff */
[----:B------:R0:W-:Y:S04]  /*220f0*/  STL [R1+0x17c], R170 ;  /* 0x00017caa01007387 */ /* 0x0001e80000100800 */
[----:B0-----:R-:W3:Y:S04]  /*22100*/  LDL.LU R170, [R1+0x13c] ;  /* 0x00013c0001aa7983 */ /* 0x001ee80000300800 */
[----:B------:R-:W-:Y:S01]  /*22110*/  STL [R1+0x158], R200 ;  /* 0x000158c801007387 */ /* 0x000fe20000100800 */
[----:B----4-:R-:W-:-:S05]  /*22120*/  IADD3.X R190, R190, UR7, RZ, P6, !PT ;  /* 0x00000007bebe7c10 */ /* 0x010fca000b7fe4ff */
[----:B------:R0:W-:Y:S04]  /*22130*/  STL [R1+0x174], R190 ;  /* 0x000174be01007387 */ /* 0x0001e80000100800 */
[----:B0-----:R-:W4:Y:S04]  /*22140*/  LDL.LU R190, [R1+0x134] ;  /* 0x0001340001be7983 */ /* 0x001f280000300800 */
[----:B------:R-:W-:Y:S01]  /*22150*/  STL [R1+0x150], R198 ;  /* 0x000150c601007387 */ /* 0x000fe20000100800 */
[----:B------:R-:W-:-:S05]  /*22160*/  IADD3 R191, P6, R191, UR44, RZ ;  /* 0x0000002cbfbf7c10 */ /* 0x000fca000ffde0ff */
[----:B------:R0:W-:Y:S04]  /*22170*/  STL [R1+0x148], R191 ;  /* 0x000148bf01007387 */ /* 0x0001e80000100800 */
[----:B0-----:R-:W4:Y:S04]  /*22180*/  LDL.LU R191, [R1+0x108] ;  /* 0x0001080001bf7983 */ /* 0x001f280000300800 */
        /* <DEDUP_REMOVED lines=74> */
[----:B------:R-:W-:Y:S01]  /*22630*/  STS.U16 [R3+UR6+0x17f00], R225 ;  /* 0x017f00e103007988 */ /* 0x000fe20008000406 */
[----:B------:R0:W-:Y:S06]  /*22640*/  MEMBAR.ALL.CTA ;  /* 0x0000000000007992 */ /* 0x0001ec0000008000 */
[----:B0-----:R-:W0:Y:S01]  /*22650*/  FENCE.VIEW.ASYNC.S ;  /* 0x00000000000073c6 */ /* 0x001e220000000000 */
[----:B------:R-:W-:-:S04]  /*22660*/  USHF.L.U32 UR5, UR43, 0xa, URZ ;  /* 0x0000000a2b057899 */ /* 0x000fc8000800063f */
[----:B------:R-:W-:Y:S01]  /*22670*/  ULOP3.LUT UR5, UR5, 0x1000, URZ, 0xc0, !UPT ;  /* 0x0000100005057892 */ /* 0x000fe2000f8ec03f */
[----:B0-----:R-:W-:Y:S03]  /*22680*/  BAR.SYNC.DEFER_BLOCKING 0x0 ;  /* 0x0000000000007b1d */ /* 0x001fe60000010000 */
[----:B------:R-:W-:-:S04]  /*22690*/  ULEA.HI UR5, UR6, UR5, URZ, 0x1c ;  /* 0x0000000506057291 */ /* 0x000fc8000f8fe03f */
[----:B------:R-:W-:Y:S01]  /*226a0*/  ULOP3.LUT UR14, UR5, 0x3fff, URZ, 0xc0, !UPT ;  /* 0x00003fff050e7892 */ /* 0x000fe2000f8ec03f */
[----:B------:R-:W-:Y:S01]  /*226b0*/  UMOV UR13, 0x40000040 ;  /* 0x40000040000d7882 */ /* 0x000fe20000000000 */
[----:B------:R-:W-:Y:S01]  /*226c0*/  UMOV UR15, 0x40000040 ;  /* 0x40000040000f7882 */ /* 0x000fe20000000000 */
[----:B------:R-:W-:-:S06]  /*226d0*/  WARPGROUP.ARRIVE ;  /* 0x00000000000079c5 */ /* 0x000fcc0000000000 */
[----:B------:R-:W-:Y:S01]  /*226e0*/  HGMMA.64x256x16.F32.BF16 R24, gdesc[UR12].tnspA, R24 ;  /* 0x23e000000c1879f0 */ /* 0x000fe20008701818 */
[----:B------:R-:W-:Y:S02]  /*226f0*/  IADD3.X R194, R194, UR7, RZ, P5, !PT ;  /* 0x00000007c2c27c10 */ /* 0x000fe4000affe4ff */
[----:B------:R-:W-:Y:S02]  /*22700*/  IADD3 R188, P5, R188, UR44, RZ ;  /* 0x0000002cbcbc7c10 */ /* 0x000fe4000ffbe0ff */
[----:B------:R-:W-:Y:S01]  /*22710*/  IADD3.X R178, R178, UR7, RZ, P4, !PT ;  /* 0x00000007b2b27c10 */ /* 0x000fe2000a7fe4ff */
[----:B------:R-:W-:Y:S01]  /*22720*/  STL [R1+0x16c], R194 ;  /* 0x00016cc201007387 */ /* 0x000fe20000100800 */
[----:B--2---:R-:W-:Y:S02]  /*22730*/  IADD3.X R176, R176, UR7, RZ, P3, !PT ;  /* 0x00000007b0b07c10 */ /* 0x004fe40009ffe4ff */
[----:B------:R-:W-:Y:S01]  /*22740*/  IADD3 R186, P4, R186, UR44, RZ ;  /* 0x0000002cbaba7c10 */ /* 0x000fe2000ff9e0ff */
[----:B------:R-:W-:Y:S01]  /*22750*/  STL [R1+0x140], R188 ;  /* 0x000140bc01007387 */ /* 0x000fe20000100800 */
[----:B------:R-:W-:-:S02]  /*22760*/  IADD3 R250, P3, R250, UR44, RZ ;  /* 0x0000002cfafa7c10 */ /* 0x000fc4000ff7e0ff */
[----:B------:R-:W-:Y:S01]  /*22770*/  IADD3.X R184, R184, UR7, RZ, P2, !PT ;  /* 0x00000007b8b87c10 */ /* 0x000fe200097fe4ff */
[----:B------:R0:W-:Y:S01]  /*22780*/  STL [R1+0x164], R178 ;  /* 0x000164b201007387 */ /* 0x0001e20000100800 */
[----:B---3--:R-:W-:Y:S02]  /*22790*/  IADD3 R174, P2, R174, UR44, RZ ;  /* 0x0000002caeae7c10 */ /* 0x008fe4000ff5e0ff */
[----:B------:R-:W-:Y:S01]  /*227a0*/  IADD3.X R237, R237, UR7, RZ, P1, !PT ;  /* 0x00000007eded7c10 */ /* 0x000fe20008ffe4ff */
[----:B0-----:R-:W2:Y:S04]  /*227b0*/  LDL.LU R178, [R1+0x100] ;  /* 0x0001000001b27983 */ /* 0x001ea80000300800 */
[----:B------:R0:W-:Y:S04]  /*227c0*/  STL [R1+0x15c], R176 ;  /* 0x00015cb001007387 */ /* 0x0001e80000100800 */
[----:B------:R-:W-:Y:S01]  /*227d0*/  STL [R1+0x138], R186 ;  /* 0x000138ba01007387 */ /* 0x000fe20000100800 */
[----:B------:R-:W-:-:S03]  /*227e0*/  IADD3 R182, P1, R182, UR44, RZ ;  /* 0x0000002cb6b67c10 */ /* 0x000fc6000ff3e0ff */
[----:B0-----:R-:W3:Y:S01]  /*227f0*/  LDL.LU R176, [R1+0x124] ;  /* 0x0001240001b07983 */ /* 0x001ee20000300800 */
[----:B------:R-:W-:-:S03]  /*22800*/  IADD3.X R180, R180, UR7, RZ, P6, !PT ;  /* 0x00000007b4b47c10 */ /* 0x000fc6000b7fe4ff */
[----:B------:R0:W-:Y:S01]  /*22810*/  STL [R1+0x130], R250 ;  /* 0x000130fa01007387 */ /* 0x0001e20000100800 */
[----:B------:R-:W-:Y:S02]  /*22820*/  IADD3 R172, P6, R172, UR44, RZ ;  /* 0x0000002cacac7c10 */ /* 0x000fe4000ffde0ff */
[----:B------:R-:W-:Y:S01]  /*22830*/  IADD3.X R170, R170, UR7, RZ, P5, !PT ;  /* 0x00000007aaaa7c10 */ /* 0x000fe2000affe4ff */
[----:B0-----:R-:W3:Y:S04]  /*22840*/  LDL.LU R250, [R1+0x9b8] ;  /* 0x0009b80001fa7983 */ /* 0x001ee80000300800 */
[----:B------:R0:W-:Y:S04]  /*22850*/  STL [R1+0x128], R174 ;  /* 0x000128ae01007387 */ /* 0x0001e80000100800 */
[----:B------:R-:W-:Y:S01]  /*22860*/  STL [R1+0x154], R184 ;  /* 0x000154b801007387 */ /* 0x000fe20000100800 */
[----:B------:R-:W-:-:S03]  /*22870*/  IADD3 R240, P5, R240, UR44, RZ ;  /* 0x0000002cf0f07c10 */ /* 0x000fc6000ffbe0ff */
[----:B0-----:R-:W3:Y:S04]  /*22880*/  LDL.LU R174, [R1+0xf8] ;  /* 0x0000f80001ae7983 */ /* 0x001ee80000300800 */
[----:B------:R0:W-:Y:S01]  /*22890*/  STL [R1+0x14c], R237 ;  /* 0x00014ced01007387 */ /* 0x0001e20000100800 */
[----:B----4-:R-:W-:-:S03]  /*228a0*/  IADD3.X R190, R190, UR7, RZ, P4, !PT ;  /* 0x00000007bebe7c10 */ /* 0x010fc6000a7fe4ff */
[----:B0-----:R-:W4:Y:S04]  /*228b0*/  LDL.LU R237, [R1+0x11c] ;  /* 0x00011c0001ed7983 */ /* 0x001f280000300800 */
[----:B------:R-:W4:Y:S04]  /*228c0*/  LDL.LU R194, [R1+0x114] ;  /* 0x0001140001c27983 */ /* 0x000f280000300800 */
[----:B------:R-:W-:Y:S04]  /*228d0*/  STL [R1+0x120], R182 ;  /* 0x000120b601007387 */ /* 0x000fe80000100800 */
[----:B------:R0:W-:Y:S04]  /*228e0*/  STL [R1+0x118], R172 ;  /* 0x000118ac01007387 */ /* 0x0001e80000100800 */
[----:B------:R-:W-:Y:S01]  /*228f0*/  STL [R1+0x144], R180 ;  /* 0x000144b401007387 */ /* 0x000fe20000100800 */
[----:B------:R-:W-:-:S03]  /*22900*/  IADD3 R191, P4, R191, UR44, RZ ;  /* 0x0000002cbfbf7c10 */ /* 0x000fc6000ff9e0ff */
[----:B0-----:R-:W4:Y:S04]  /*22910*/  LDL.LU R172, [R1+0xe8] ;  /* 0x0000e80001ac7983 */ /* 0x001f280000300800 */
[----:B------:R0:W-:Y:S04]  /*22920*/  STL [R1+0x13c], R170 ;  /* 0x00013caa01007387 */ /* 0x0001e80000100800 */
[----:B0-----:R-:W4:Y:S04]  /*22930*/  LDL.LU R170, [R1+0xe0] ;  /* 0x0000e00001aa7983 */ /* 0x001f280000300800 */
[----:B------:R0:W-:Y:S04]  /*22940*/  STL [R1+0x110], R240 ;  /* 0x000110f001007387 */ /* 0x0001e80000100800 */
[----:B0-----:R-:W4:Y:S04]  /*22950*/  LDL.LU R240, [R1+0x9b4] ;  /* 0x0009b40001f07983 */ /* 0x001f280000300800 */
[----:B------:R0:W-:Y:S04]  /*22960*/  STL [R1+0x134], R190 ;  /* 0x000134be01007387 */ /* 0x0001e80000100800 */
[----:B0-----:R-:W4:Y:S04]  /*22970*/  LDL.LU R190, [R1+0x104] ;  /* 0x0001040001be7983 */ /* 0x001f280000300800 */
[----:B------:R-:W4:Y:S04]  /*22980*/  LDL.LU R188, [R1+0xd8] ;  /* 0x0000d80001bc7983 */ /* 0x000f280000300800 */
[----:B------:R0:W-:Y:S04]  /*22990*/  STL [R1+0x108], R191 ;  /* 0x000108bf01007387 */ /* 0x0001e80000100800 */
[----:B0-----:R-:W4:Y:S01]  /*229a0*/  LDL.LU R191, [R1+0xfc] ;  /* 0x0000fc0001bf7983 */ /* 0x001f220000300800 */
[----:B------:R-:W-:Y:S01]  /*229b0*/  UIADD3 UR10, UP0, UR14, 0x2, URZ ;  /* 0x000000020e0a7890 */ /* 0x000fe2000ff1e03f */
[----:B------:R-:W-:-:S03]  /*229c0*/  UMOV UR5, URZ ;  /* 0x0000003f00057c82 */ /* 0x000fc60008000000 */
[----:B------:R-:W-:-:S09]  /*229d0*/  UIADD3.X UR11, UR5, 0x40000040, URZ, UP0, !UPT ;  /* 0x40000040050b7890 */ /* 0x000fd200087fe43f */
[----:B------:R-:W-:Y:S01]  /*229e0*/  HGMMA.64x256x16.F32.BF16 R24, gdesc[UR8].tnspA, R24 ;  /* 0x23e00000081879f0 */ /* 0x000fe20008701818 */
[----:B------:R-:W-:Y:S01]  /*229f0*/  UIADD3.64 UR18, UR10, 0x2, URZ ;  /* 0x000000020a127897 */ /* 0x000fe2000fffe03f */
[----:B------:R-:W-:-:S05]  /*22a00*/  IADD3.X R239, R239, UR7, RZ, P3, !PT ;  /* 0x00000007efef7c10 */ /* 0x000fca0009ffe4ff */
[----:B------:R0:W-:Y:S04]  /*22a10*/  STL [R1+0x12c], R239 ;  /* 0x00012cef01007387 */ /* 0x0001e80000100800 */
[----:B0-----:R-:W4:Y:S04]  /*22a20*/  LDL.LU R239, [R1+0x9b0] ;  /* 0x0009b00001ef7983 */ /* 0x001f280000300800 */
[----:B------:R-:W4:Y:S04]  /*22a30*/  LDL.LU R186, [R1+0xf4] ;  /* 0x0000f40001ba7983 */ /* 0x000f280000300800 */
[----:B------:R-:W4:Y:S01]  /*22a40*/  LDL.LU R184, [R1+0xc8] ;  /* 0x0000c80001b87983 */ /* 0x000f220000300800 */
[----:B------:R-:W-:-:S08]  /*22a50*/  IADD3.X R244, R244, UR7, RZ, P5, !PT ;  /* 0x00000007f4f47c10 */ /* 0x000fd0000affe4ff */
[----:B------:R-:W-:Y:S01]  /*22a60*/  HGMMA.64x256x16.F32.BF16 R24, gdesc[UR16].tnspA, R24 ;  /* 0x23e00000101879f0 */ /* 0x000fe20008701818 */
[----:B--2---:R-:W-:Y:S02]  /*22a70*/  IADD3 R178, P3, R178, UR44, RZ ;  /* 0x0000002cb2b27c10 */ /* 0x004fe4000ff7e0ff */
[----:B---3--:R-:W-:-:S03]  /*22a80*/  IADD3.X R176, R176, UR7, RZ, P2, !PT ;  /* 0x00000007b0b07c10 */ /* 0x008fc600097fe4ff */
[----:B------:R0:W-:Y:S04]  /*22a90*/  STL [R1+0x100], R178 ;  /* 0x000100b201007387 */ /* 0x0001e80000100800 */
[----:B------:R-:W2:Y:S04]  /*22aa0*/  LDL.LU R182, [R1+0xc0] ;  /* 0x0000c00001b67983 */ /* 0x000ea80000300800 */
[----:B------:R-:W3:Y:S04]  /*22ab0*/  LDL.LU R180, [R1+0xe4] ;  /* 0x0000e40001b47983 */ /* 0x000ee80000300800 */
[----:B0-----:R-:W3:Y:S01]  /*22ac0*/  LDL.LU R178, [R1+0xb8] ;  /* 0x0000b80001b27983 */ /* 0x001ee20000300800 */
[----:B------:R-:W-:-:S03]  /*22ad0*/  IADD3 R174, P2, R174, UR44, RZ ;  /* 0x0000002caeae7c10 */ /* 0x000fc6000ff5e0ff */
[----:B------:R0:W-:Y:S04]  /*22ae0*/  STL [R1+0x124], R176 ;  /* 0x000124b001007387 */ /* 0x0001e80000100800 */
[----:B0-----:R-:W3:Y:S01]  /*22af0*/  LDL.LU R176, [R1+0xdc] ;  /* 0x0000dc0001b07983 */ /* 0x001ee20000300800 */
[----:B----4-:R-:W-:Y:S02]  /*22b00*/  IADD3.X R237, R237, UR7, RZ, P1, !PT ;  /* 0x00000007eded7c10 */ /* 0x010fe40008ffe4ff */
[----:B------:R-:W-:Y:S01]  /*22b10*/  IADD3 R232, P1, R232, UR44, RZ ;  /* 0x0000002ce8e87c10 */ /* 0x000fe2000ff3e0ff */
[----:B------:R0:W-:Y:S01]  /*22b20*/  STL [R1+0xf8], R174 ;  /* 0x0000f8ae01007387 */ /* 0x0001e20000100800 */
[----:B------:R-:W-:-:S03]  /*22b30*/  IADD3.X R194, R194, UR7, RZ, P6, !PT ;  /* 0x00000007c2c27c10 */ /* 0x000fc6000b7fe4ff */
[----:B0-----:R-:W4:Y:S04]  /*22b40*/  LDL.LU R174, [R1+0xd4] ;  /* 0x0000d40001ae7983 */ /* 0x001f280000300800 */
[----:B------:R0:W-:Y:S01]  /*22b50*/  STL [R1+0x11c], R237 ;  /* 0x00011ced01007387 */ /* 0x0001e20000100800 */
[----:B------:R-:W-:-:S03]  /*22b60*/  IADD3 R172, P6, R172, UR44, RZ ;  /* 0x0000002cacac7c10 */ /* 0x000fc6000ffde0ff */
[----:B0-----:R-:W4:Y:S04]  /*22b70*/  LDL.LU R237, [R1+0xa8] ;  /* 0x0000a80001ed7983 */ /* 0x001f280000300800 */
[----:B------:R0:W-:Y:S01]  /*22b80*/  STL [R1+0xf0], R232 ;  /* 0x0000f0e801007387 */ /* 0x0001e20000100800 */
[----:B------:R-:W-:-:S03]  /*22b90*/  IADD3 R170, P5, R170, UR44, RZ ;  /* 0x0000002caaaa7c10 */ /* 0x000fc6000ffbe0ff */
[----:B0-----:R-:W4:Y:S04]  /*22ba0*/  LDL.LU R232, [R1+0x9ac] ;  /* 0x0009ac0001e87983 */ /* 0x001f280000300800 */
[----:B------:R0:W-:Y:S04]  /*22bb0*/  STL [R1+0x10c], R244 ;  /* 0x00010cf401007387 */ /* 0x0001e80000100800 */
[----:B------:R-:W-:Y:S04]  /*22bc0*/  STL [R1+0x114], R194 ;  /* 0x000114c201007387 */ /* 0x000fe80000100800 */
[----:B0-----:R-:W4:Y:S04]  /*22bd0*/  LDL.LU R244, [R1+0x9a8] ;  /* 0x0009a80001f47983 */ /* 0x001f280000300800 */
[----:B------:R0:W-:Y:S01]  /*22be0*/  STL [R1+0xe8], R172 ;  /* 0x0000e8ac01007387 */ /* 0x0001e20000100800 */
[----:B------:R-:W-:-:S02]  /*22bf0*/  IADD3.X R190, R190, UR7, RZ, P4, !PT ;  /* 0x00000007bebe7c10 */ /* 0x000fc4000a7fe4ff */
[----:B------:R-:W-:Y:S01]  /*22c00*/  IADD3 R188, P4, R188, UR44, RZ ;  /* 0x0000002cbcbc7c10 */ /* 0x000fe2000ff9e0ff */
[----:B0-----:R-:W4:Y:S04]  /*22c10*/  LDL.LU R172, [R1+0xa0] ;  /* 0x0000a00001ac7983 */ /* 0x001f280000300800 */
[----:B------:R0:W-:Y:S01]  /*22c20*/  STL [R1+0xe0], R170 ;  /* 0x0000e0aa01007387 */ /* 0x0001e20000100800 */
[----:B------:R-:W-:-:S03]  /*22c30*/  IADD3.X R191, R191, UR7, RZ, P3, !PT ;  /* 0x00000007bfbf7c10 */ /* 0x000fc60009ffe4ff */
[----:B0-----:R-:W4:Y:S04]  /*22c40*/  LDL.LU R170, [R1+0xc4] ;  /* 0x0000c40001aa7983 */ /* 0x001f280000300800 */
[----:B------:R0:W-:Y:S04]  /*22c50*/  STL [R1+0x104], R190 ;  /* 0x000104be01007387 */ /* 0x0001e80000100800 */
[----:B0-----:R-:W4:Y:S04]  /*22c60*/  LDL.LU R190, [R1+0x98] ;  /* 0x0000980001be7983 */ /* 0x001f280000300800 */
[----:B------:R0:W-:Y:S04]  /*22c70*/  STL [R1+0xfc], R191 ;  /* 0x0000fcbf01007387 */ /* 0x0001e80000100800 */
[----:B------:R-:W-:Y:S04]  /*22c80*/  STL [R1+0xd8], R188 ;  /* 0x0000d8bc01007387 */ /* 0x000fe80000100800 */
[----:B0-----:R-:W4:Y:S01]  /*22c90*/  LDL.LU R191, [R1+0xbc] ;  /* 0x0000bc0001bf7983 */ /* 0x001f220000300800 */
[----:B------:R-:W-:-:S09]  /*22ca0*/  UIADD3.64 UR22, UR10, 0x4, URZ ;  /* 0x000000040a167897 */ /* 0x000fd2000fffe03f */
[----:B------:R-:W-:Y:S01]  /*22cb0*/  HGMMA.64x256x16.F32.BF16 R24, gdesc[UR20].tnspA, R24 ;  /* 0x23e00000141879f0 */ /* 0x000fe20008701818 */
[----:B------:R-:W-:Y:S01]  /*22cc0*/  UIADD3.64 UR26, UR10, 0x7fe, URZ ;  /* 0x000007fe0a1a7897 */ /* 0x000fe2000fffe03f */
[----:B------:R-:W-:Y:S02]  /*22cd0*/  IADD3 R2, P3, R2, UR44, RZ ;  /* 0x0000002c02027c10 */ /* 0x000fe4000ff7e0ff */
[----:B------:R-:W-:Y:S02]  /*22ce0*/  IADD3.X R186, R186, UR7, RZ, P2, !PT ;  /* 0x00000007baba7c10 */ /* 0x000fe400097fe4ff */
[----:B------:R-:W-:Y:S01]  /*22cf0*/  IADD3.X R227, R227, UR7, RZ, P1, !PT ;  /* 0x00000007e3e37c10 */ /* 0x000fe20008ffe4ff */
[----:B------:R0:W-:Y:S01]  /*22d00*/  STL [R1+0xd0], R2 ;  /* 0x0000d00201007387 */ /* 0x0001e20000100800 */
[----:B------:R-:W-:-:S03]  /*22d10*/  IADD3 R184, P2, R184, UR44, RZ ;  /* 0x0000002cb8b87c10 */ /* 0x000fc6000ff5e0ff */
[----:B0-----:R-:W4:Y:S04]  /*22d20*/  LDL.LU R2, [R1+0x9a4] ;  /* 0x0009a40001027983 */ /* 0x001f280000300800 */
[----:B------:R-:W-:Y:S04]  /*22d30*/  STL [R1+0xf4], R186 ;  /* 0x0000f4ba01007387 */ /* 0x000fe80000100800 */
[----:B------:R0:W-:Y:S04]  /*22d40*/  STL [R1+0xec], R227 ;  /* 0x0000ece301007387 */ /* 0x0001e80000100800 */
[----:B------:R-:W-:Y:S04]  /*22d50*/  STL [R1+0xc8], R184 ;  /* 0x0000c8b801007387 */ /* 0x000fe80000100800 */
[----:B0-----:R-:W4:Y:S01]  /*22d60*/  LDL.LU R227, [R1+0x9a0] ;  /* 0x0009a00001e37983 */ /* 0x001f220000300800 */
[----:B------:R-:W-:-:S02]  /*22d70*/  IADD3.X R230, R230, UR7, RZ, P3, !PT ;  /* 0x00000007e6e67c10 */ /* 0x000fc40009ffe4ff */
[----:B--2---:R-:W-:Y:S02]  /*22d80*/  IADD3 R182, P1, R182, UR44, RZ ;  /* 0x0000002cb6b67c10 */ /* 0x004fe4000ff3e0ff */
[----:B---3--:R-:W-:-:S03]  /*22d90*/  IADD3.X R180, R180, UR7, RZ, P6, !PT ;  /* 0x00000007b4b47c10 */ /* 0x008fc6000b7fe4ff */
[----:B------:R-:W-:Y:S01]  /*22da0*/  STL [R1+0xc0], R182 ;  /* 0x0000c0b601007387 */ /* 0x000fe20000100800 */
[----:B------:R-:W-:-:S03]  /*22db0*/  IADD3 R178, P6, R178, UR44, RZ ;  /* 0x0000002cb2b27c10 */ /* 0x000fc6000ffde0ff */
[----:B------:R-:W-:Y:S01]  /*22dc0*/  STL [R1+0xe4], R180 ;  /* 0x0000e4b401007387 */ /* 0x000fe20000100800 */
[----:B------:R-:W-:Y:S02]  /*22dd0*/  IADD3.X R176, R176, UR7, RZ, P5, !PT ;  /* 0x00000007b0b07c10 */ /* 0x000fe4000affe4ff */
[----:B------:R-:W-:Y:S01]  /*22de0*/  IADD3 R231, P5, R231, UR44, RZ ;  /* 0x0000002ce7e77c10 */ /* 0x000fe2000ffbe0ff */
[----:B------:R-:W-:Y:S04]  /*22df0*/  HGMMA.64x256x16.F32.BF16 R24, gdesc[UR24].tnspA, R24 ;  /* 0x23e00000181879f0 */ /* 0x000fe80008701818 */
[----:B------:R0:W-:Y:S01]  /*22e00*/  STL [R1+0xb0], R231 ;  /* 0x0000b0e701007387 */ /* 0x0001e20000100800 */
[----:B----4-:R-:W-:-:S03]  /*22e10*/  IADD3.X R174, R174, UR7, RZ, P4, !PT ;  /* 0x00000007aeae7c10 */ /* 0x010fc6000a7fe4ff */
[----:B------:R-:W-:Y:S04]  /*22e20*/  STL [R1+0xb8], R178 ;  /* 0x0000b8b201007387 */ /* 0x000fe80000100800 */
[----:B0-----:R-:W2:Y:S01]  /*22e30*/  LDL.LU R231, [R1+0x99c] ;  /* 0x00099c0001e77983 */ /* 0x001ea20000300800 */
[----:B------:R-:W-:-:S03]  /*22e40*/  IADD3 R237, P4, R237, UR44, RZ ;  /* 0x0000002ceded7c10 */ /* 0x000fc6000ff9e0ff */
[----:B------:R-:W-:Y:S04]  /*22e50*/  STL [R1+0xdc], R176 ;  /* 0x0000dcb001007387 */ /* 0x000fe80000100800 */
[----:B------:R-:W3:Y:S04]  /*22e60*/  LDL.LU R186, [R1+0x88] ;  /* 0x0000880001ba7983 */ /* 0x000ee80000300800 */
[----:B------:R-:W4:Y:S04]  /*22e70*/  LDL.LU R184, [R1+0x80] ;  /* 0x0000800001b87983 */ /* 0x000f280000300800 */
[----:B------:R0:W-:Y:S04]  /*22e80*/  STL [R1+0xa8], R237 ;  /* 0x0000a8ed01007387 */ /* 0x0001e80000100800 */
[----:B------:R-:W-:Y:S04]  /*22e90*/  STL [R1+0xd4], R174 ;  /* 0x0000d4ae01007387 */ /* 0x000fe80000100800 */
[----:B0-----:R-:W3:Y:S04]  /*22ea0*/  LDL.LU R237, [R1+0xa4] ;  /* 0x0000a40001ed7983 */ /* 0x001ee80000300800 */
[----:B------:R0:W-:Y:S04]  /*22eb0*/  STL [R1+0xcc], R230 ;  /* 0x0000cce601007387 */ /* 0x0001e80000100800 */
[----:B0-----:R-:W3:Y:S04]  /*22ec0*/  LDL.LU R230, [R1+0x998] ;  /* 0x0009980001e67983 */ /* 0x001ee80000300800 */
[----:B------:R-:W3:Y:S01]  /*22ed0*/  LDL.LU R182, [R1+0x78] ;  /* 0x0000780001b67983 */ /* 0x000ee20000300800 */
[----:B------:R-:W-:-:S03]  /*22ee0*/  IADD3 R172, P3, R172, UR44, RZ ;  /* 0x0000002cacac7c10 */ /* 0x000fc6000ff7e0ff */
[----:B------:R-:W3:Y:S04]  /*22ef0*/  LDL.LU R180, [R1+0x9c] ;  /* 0x00009c0001b47983 */ /* 0x000ee80000300800 */
[----:B------:R-:W3:Y:S01]  /*22f00*/  LDL.LU R178, [R1+0x68] ;  /* 0x0000680001b27983 */ /* 0x000ee20000300800 */
[----:B------:R-:W-:-:S03]  /*22f10*/  IADD3.X R170, R170, UR7, RZ, P2, !PT ;  /* 0x00000007aaaa7c10 */ /* 0x000fc600097fe4ff */
[----:B------:R0:W-:Y:S04]  /*22f20*/  STL [R1+0xa0], R172 ;  /* 0x0000a0ac01007387 */ /* 0x0001e80000100800 */
[----:B------:R-:W-:Y:S04]  /*22f30*/  STL [R1+0xc4], R170 ;  /* 0x0000c4aa01007387 */ /* 0x000fe80000100800 */
[----:B------:R-:W3:Y:S04]  /*22f40*/  LDL.LU R176, [R1+0x60] ;  /* 0x0000600001b07983 */ /* 0x000ee80000300800 */
[----:B------:R-:W3:Y:S01]  /*22f50*/  LDL.LU R174, [R1+0x84] ;  /* 0x0000840001ae7983 */ /* 0x000ee20000300800 */
[----:B------:R-:W-:-:S05]  /*22f60*/  IADD3 R190, P2, R190, UR44, RZ ;  /* 0x0000002cbebe7c10 */ /* 0x000fca000ff5e0ff */
[----:B------:R-:W-:Y:S04]  /*22f70*/  STL [R1+0x98], R190 ;  /* 0x000098be01007387 */ /* 0x000fe80000100800 */
[----:B0-----:R-:W3:Y:S01]  /*22f80*/  LDL.LU R172, [R1+0x7c] ;  /* 0x00007c0001ac7983 */ /* 0x001ee20000300800 */
[----:B------:R-:W-:Y:S02]  /*22f90*/  IADD3.X R191, R191, UR7, RZ, P1, !PT ;  /* 0x00000007bfbf7c10 */ /* 0x000fe40008ffe4ff */
[----:B------:R-:W-:-:S03]  /*22fa0*/  IADD3 R6, P1, R6, UR44, RZ ;  /* 0x0000002c06067c10 */ /* 0x000fc6000ff3e0ff */
[----:B------:R-:W-:Y:S04]  /*22fb0*/  STL [R1+0xbc], R191 ;  /* 0x0000bcbf01007387 */ /* 0x000fe80000100800 */
[----:B------:R0:W-:Y:S04]  /*22fc0*/  STL [R1+0x90], R6 ;  /* 0x0000900601007387 */ /* 0x0001e80000100800 */
[----:B0-----:R-:W3:Y:S01]  /*22fd0*/  LDL.LU R6, [R1+0x994] ;  /* 0x0009940001067983 */ /* 0x001ee20000300800 */
[----:B------:R-:W-:Y:S01]  /*22fe0*/  UIADD3.64 UR30, UR10, 0x800, URZ ;  /* 0x000008000a1e7897 */ /* 0x000fe2000fffe03f */
[----:B------:R-:W-:Y:S01]  /*22ff0*/  IMAD.MOV.U32 R191, RZ, RZ, R228 ;  /* 0x000000ffffbf7224 */ /* 0x000fe200078e00e4 */
[----:B------:R-:W-:Y:S01]  /*23000*/  IADD3.X R226, R226, UR7, RZ, P5, !PT ;  /* 0x00000007e2e27c10 */ /* 0x000fe2000affe4ff */
[----:B------:R-:W3:Y:S04]  /*23010*/  LDL.LU R190, [R1+0x48] ;  /* 0x0000480001be7983 */ /* 0x000ee80000300800 */
[----:B------:R-:W3:Y:S02]  /*23020*/  LDL.LU R228, [R1+0x40] ;  /* 0x0000400001e47983 */ /* 0x000ee40000300800 */
[----:B------:R-:W-:Y:S01]  /*23030*/  HGMMA.64x256x16.F32.BF16 R24, gdesc[UR28].tnspA, R24 ;  /* 0x23e000001c1879f0 */ /* 0x000fe20008701818 */
[----:B------:R-:W-:Y:S01]  /*23040*/  UIADD3.64 UR34, UR10, 0x802, URZ ;  /* 0x000008020a227897 */ /* 0x000fe2000fffe03f */
[----:B------:R-:W-:Y:S01]  /*23050*/  IADD3.X R252, R252, UR7, RZ, P1, !PT ;  /* 0x00000007fcfc7c10 */ /* 0x000fe20008ffe4ff */
[----:B--2---:R-:W-:-:S02]  /*23060*/  IMAD.MOV.U32 R170, RZ, RZ, R231 ;  /* 0x000000ffffaa7224 */ /* 0x004fc400078e00e7 */
[----:B------:R-:W2:Y:S01]  /*23070*/  LDL.LU R231, [R1+0x64] ;  /* 0x0000640001e77983 */ /* 0x000ea20000300800 */
[----:B----4-:R-:W-:Y:S02]  /*23080*/  IADD3 R184, P5, R184, UR44, RZ ;  /* 0x0000002cb8b87c10 */ /* 0x010fe4000ffbe0ff */
[----:B---3--:R-:W-:-:S15]  /*23090*/  IADD3.X R237, R237, UR7, RZ, P4, !PT ;  /* 0x00000007eded7c10 */ /* 0x008fde000a7fe4ff */
[----:B------:R-:W-:-:S05]  /*230a0*/  NOP ;  /* 0x0000000000007918 */ /* 0x000fca0000000000 */
[----:B------:R-:W-:Y:S01]  /*230b0*/  HGMMA.64x256x16.F32.BF16 R24, gdesc[UR32].tnspA, R24 ;  /* 0x23e00000201879f0 */ /* 0x000fe20008701818 */
[----:B------:R-:W-:Y:S02]  /*230c0*/  IADD3.X R230, R230, UR7, RZ, P6, !PT ;  /* 0x00000007e6e67c10 */ /* 0x000fe4000b7fe4ff */
[----:B------:R-:W-:-:S03]  /*230d0*/  IADD3 R186, P6, R186, UR44, RZ ;  /* 0x0000002cbaba7c10 */ /* 0x000fc6000ffde0ff */
[----:B------:R0:W-:Y:S01]  /*230e0*/  STL [R1+0xb4], R230 ;  /* 0x0000b4e601007387 */ /* 0x0001e20000100800 */
[----:B------:R-:W-:Y:S02]  /*230f0*/  IADD3 R182, P4, R182, UR44, RZ ;  /* 0x0000002cb6b67c10 */ /* 0x000fe4000ff9e0ff */
[----:B------:R-:W-:Y:S02]  /*23100*/  IADD3.X R180, R180, UR7, RZ, P3, !PT ;  /* 0x00000007b4b47c10 */ /* 0x000fe40009ffe4ff */
[----:B------:R-:W-:Y:S01]  /*23110*/  IADD3 R5, P3, R5, UR44, RZ ;  /* 0x0000002c05057c10 */ /* 0x000fe2000ff7e0ff */
[----:B0-----:R-:W3:Y:S04]  /*23120*/  LDL.LU R230, [R1+0x5c] ;  /* 0x00005c0001e67983 */ /* 0x001ee80000300800 */
[----:B------:R0:W-:Y:S04]  /*23130*/  STL [R1+0xac], R226 ;  /* 0x0000ace201007387 */ /* 0x0001e80000100800 */
[----:B0-----:R-:W4:Y:S04]  /*23140*/  LDL.LU R226, [R1+0x28] ;  /* 0x0000280001e27983 */ /* 0x001f280000300800 */
[----:B------:R-:W-:Y:S04]  /*23150*/  STL [R1+0x88], R186 ;  /* 0x000088ba01007387 */ /* 0x000fe80000100800 */
[----:B------:R0:W-:Y:S01]  /*23160*/  STL [R1+0xa4], R237 ;  /* 0x0000a4ed01007387 */ /* 0x0001e20000100800 */
[----:B------:R-:W-:-:S02]  /*23170*/  IADD3 R176, P1, R176, UR44, RZ ;  /* 0x0000002cb0b07c10 */ /* 0x000fc4000ff3e0ff */
[----:B------:R-:W-:Y:S01]  /*23180*/  IADD3.X R174, R174, UR7, RZ, P6, !PT ;  /* 0x00000007aeae7c10 */ /* 0x000fe2000b7fe4ff */
[----:B0-----:R-:W4:Y:S04]  /*23190*/  LDL.LU R237, [R1+0x44] ;  /* 0x0000440001ed7983 */ /* 0x001f280000300800 */
[----:B------:R-:W-:Y:S04]  /*231a0*/  STL [R1+0x80], R184 ;  /* 0x000080b801007387 */ /* 0x000fe80000100800 */
[----:B------:R0:W-:Y:S04]  /*231b0*/  STL [R1+0x70], R5 ;  /* 0x0000700501007387 */ /* 0x0001e80000100800 */
[----:B------:R-:W-:Y:S01]  /*231c0*/  STL [R1+0x78], R182 ;  /* 0x000078b601007387 */ /* 0x000fe20000100800 */
[----:B------:R-:W-:-:S03]  /*231d0*/  IADD3 R2, P6, R2, UR44, RZ ;  /* 0x0000002c02027c10 */ /* 0x000fc6000ffde0ff */
[----:B0-----:R0:W5:Y:S01]  /*231e0*/  LDL.LU R5, [R1+0x990] ;  /* 0x0009900001057983 */ /* 0x0011620000300800 */
[----:B------:R-:W-:Y:S02]  /*231f0*/  IADD3.X R6, R6, UR7, RZ, P2, !PT ;  /* 0x0000000706067c10 */ /* 0x000fe400097fe4ff */
[----:B------:R-:W-:Y:S01]  /*23200*/  IADD3 R178, P2, R178, UR44, RZ ;  /* 0x0000002cb2b27c10 */ /* 0x000fe2000ff5e0ff */
[----:B------:R-:W-:Y:S04]  /*23210*/  STL [R1+0x9c], R180 ;  /* 0x00009cb401007387 */ /* 0x000fe80000100800 */
[----:B------:R1:W-:Y:S01]  /*23220*/  STL [R1+0x94], R6 ;  /* 0x0000940601007387 */ /* 0x0003e20000100800 */
[----:B------:R-:W-:Y:S02]  /*23230*/  IADD3.X R172, R172, UR7, RZ, P5, !PT ;  /* 0x00000007acac7c10 */ /* 0x000fe4000affe4ff */
[----:B------:R-:W-:Y:S01]  /*23240*/  IADD3 R0, P5, R0, UR44, RZ ;  /* 0x0000002c00007c10 */ /* 0x000fe2000ffbe0ff */
[----:B-1----:R0:W5:Y:S04]  /*23250*/  LDL.LU R6, [R1+0x98c] ;  /* 0x00098c0001067983 */ /* 0x0021680000300800 */
[----:B------:R-:W-:Y:S04]  /*23260*/  STL [R1+0x68], R178 ;  /* 0x000068b201007387 */ /* 0x000fe80000100800 */
[----:B------:R1:W-:Y:S04]  /*23270*/  STL [R1+0x8c], R252 ;  /* 0x00008cfc01007387 */ /* 0x0003e80000100800 */
[----:B-1----:R-:W4:Y:S04]  /*23280*/  LDL.LU R252, [R1+0x988] ;  /* 0x0009880001fc7983 */ /* 0x002f280000300800 */
[----:B------:R-:W-:Y:S04]  /*23290*/  STL [R1+0x60], R176 ;  /* 0x000060b001007387 */ /* 0x000fe80000100800 */
[----:B------:R1:W-:Y:S04]  /*232a0*/  STL [R1+0x58], R2 ;  /* 0x0000580201007387 */ /* 0x0003e80000100800 */
[----:B------:R-:W-:Y:S04]  /*232b0*/  STL [R1+0x84], R174 ;  /* 0x000084ae01007387 */ /* 0x000fe80000100800 */
[----:B-1----:R-:W4:Y:S04]  /*232c0*/  LDL.LU R2, [R1+0x984] ;  /* 0x0009840001027983 */ /* 0x002f280000300800 */
[----:B------:R1:W-:Y:S04]  /*232d0*/  STL [R1+0x50], R0 ;  /* 0x0000500001007387 */ /* 0x0003e80000100800 */
[----:B-1----:R-:W4:Y:S01]  /*232e0*/  LDL.LU R0, [R1+0x980] ;  /* 0x0009800001007983 */ /* 0x002f220000300800 */
[----:B------:R-:W-:-:S09]  /*232f0*/  UIADD3.64 UR38, UR10, 0x804, URZ ;  /* 0x000008040a267897 */ /* 0x000fd2000fffe03f */
[----:B------:R-:W-:Y:S01]  /*23300*/  HGMMA.64x256x16.F32.BF16 R24, gdesc[UR36].tnspA, R24, gsb0 ;  /* 0x23e00000241879f0 */ /* 0x000fe20008001818 */
[----:B------:R-:W-:Y:S02]  /*23310*/  IADD3.X R170, R170, UR7, RZ, P4, !PT ;  /* 0x00000007aaaa7c10 */ /* 0x000fe4000a7fe4ff */
[----:B------:R-:W-:Y:S02]  /*23320*/  IADD3 R190, P4, R190, UR44, RZ ;  /* 0x0000002cbebe7c10 */ /* 0x000fe4000ff9e0ff */
[----:B------:R-:W-:Y:S01]  /*23330*/  IADD3.X R191, R191, UR7, RZ, P3, !PT ;  /* 0x00000007bfbf7c10 */ /* 0x000fe20009ffe4ff */
[----:B------:R-:W-:Y:S01]  /*23340*/  STL [R1+0x7c], R172 ;  /* 0x00007cac01007387 */ /* 0x000fe20000100800 */
[----:B------:R-:W-:-:S03]  /*23350*/  IADD3 R228, P3, R228, UR44, RZ ;  /* 0x0000002ce4e47c10 */ /* 0x000fc6000ff7e0ff */
[----:B------:R-:W-:Y:S01]  /*23360*/  STL [R1+0x74], R170 ;  /* 0x000074aa01007387 */ /* 0x000fe20000100800 */
[----:B------:R-:W-:-:S03]  /*23370*/  IADD3.X R227, R227, UR7, RZ, P6, !PT ;  /* 0x00000007e3e37c10 */ /* 0x000fc6000b7fe4ff */
[----:B------:R-:W-:Y:S01]  /*23380*/  STL [R1+0x48], R190 ;  /* 0x000048be01007387 */ /* 0x000fe20000100800 */
[----:B------:R-:W-:-:S03]  /*23390*/  IADD3.X R234, R234, UR7, RZ, P5, !PT ;  /* 0x00000007eaea7c10 */ /* 0x000fc6000affe4ff */
[----:B------:R-:W-:Y:S04]  /*233a0*/  STL [R1+0x6c], R191 ;  /* 0x00006cbf01007387 */ /* 0x000fe80000100800 */
[----:B------:R-:W-:Y:S01]  /*233b0*/  STL [R1+0x40], R228 ;  /* 0x000040e401007387 */ /* 0x000fe20000100800 */
[----:B--2---:R-:W-:Y:S02]  /*233c0*/  IADD3.X R231, R231, UR7, RZ, P2, !PT ;  /* 0x00000007e7e77c10 */ /* 0x004fe400097fe4ff */
[----:B------:R-:W-:-:S03]  /*233d0*/  IADD3 R232, P2, R232, UR44, RZ ;  /* 0x0000002ce8e87c10 */ /* 0x000fc6000ff5e0ff */
[----:B------:R-:W-:Y:S04]  /*233e0*/  STL [R1+0x64], R231 ;  /* 0x000064e701007387 */ /* 0x000fe80000100800 */
[----:B------:R-:W-:Y:S01]  /*233f0*/  STL [R1+0x38], R232 ;  /* 0x000038e801007387 */ /* 0x000fe20000100800 */
[----:B------:R-:W-:Y:S02]  /*23400*/  IADD3.X R244, R244, UR7, RZ, P2, !PT ;  /* 0x00000007f4f47c10 */ /* 0x000fe400097fe4ff */
[----:B------:R-:W-:-:S04]  /*23410*/  IADD3 R246, P2, R246, UR44, RZ ;  /* 0x0000002cf6f67c10 */ /* 0x000fc8000ff5e0ff */
[----:B------:R-:W-:Y:S02]  /*23420*/  IADD3.X R235, R235, UR7, RZ, P2, !PT ;  /* 0x00000007ebeb7c10 */ /* 0x000fe400097fe4ff */
[----:B---3--:R-:W-:Y:S02]  /*23430*/  IADD3.X R230, R230, UR7, RZ, P1, !PT ;  /* 0x00000007e6e67c10 */ /* 0x008fe40008ffe4ff */
[----:B------:R-:W-:-:S03]  /*23440*/  IADD3 R229, P1, R229, UR44, RZ ;  /* 0x0000002ce5e57c10 */ /* 0x000fc6000ff3e0ff */
[----:B------:R-:W-:Y:S04]  /*23450*/  STL [R1+0x5c], R230 ;  /* 0x00005ce601007387 */ /* 0x000fe80000100800 */
[----:B------:R-:W-:Y:S01]  /*23460*/  STL [R1+0x30], R229 ;  /* 0x000030e501007387 */ /* 0x000fe20000100800 */
[----:B----4-:R-:W-:-:S03]  /*23470*/  IADD3 R226, P6, R226, UR44, RZ ;  /* 0x0000002ce2e27c10 */ /* 0x010fc6000ffde0ff */
[----:B------:R-:W-:Y:S01]  /*23480*/  STL [R1+0x54], R227 ;  /* 0x000054e301007387 */ /* 0x000fe20000100800 */
[----:B------:R-:W-:Y:S02]  /*23490*/  IADD3.X R247, R247, UR7, RZ, P1, !PT ;  /* 0x00000007f7f77c10 */ /* 0x000fe40008ffe4ff */
[----:B------:R-:W-:Y:S02]  /*234a0*/  IADD3 R245, P1, R245, UR44, RZ ;  /* 0x0000002cf5f57c10 */ /* 0x000fe4000ff3e0ff */
[----:B------:R-:W-:Y:S02]  /*234b0*/  IADD3.X R243, R243, UR7, RZ, P6, !PT ;  /* 0x00000007f3f37c10 */ /* 0x000fe4000b7fe4ff */
[----:B------:R-:W-:Y:S02]  /*234c0*/  IADD3.X R237, R237, UR7, RZ, P4, !PT ;  /* 0x00000007eded7c10 */ /* 0x000fe4000a7fe4ff */
[----:B------:R-:W-:-:S04]  /*234d0*/  IADD3 R240, P4, R240, UR44, RZ ;  /* 0x0000002cf0f07c10 */ /* 0x000fc8000ff9e0ff */
[----:B------:R-:W-:Y:S02]  /*234e0*/  IADD3.X R239, R239, UR7, RZ, P4, !PT ;  /* 0x00000007efef7c10 */ /* 0x000fe4000a7fe4ff */
[----:B------:R-:W-:-:S04]  /*234f0*/  IADD3 R238, P4, R238, UR45, RZ ;  /* 0x0000002deeee7c10 */ /* 0x000fc8000ff9e0ff */
[----:B------:R-:W-:Y:S02]  /*23500*/  IADD3.X R233, R233, UR42, RZ, P4, !PT ;  /* 0x0000002ae9e97c10 */ /* 0x000fe4000a7fe4ff */
[----:B------:R-:W-:-:S04]  /*23510*/  IADD3 R251, P6, R251, UR44, RZ ;  /* 0x0000002cfbfb7c10 */ /* 0x000fc8000ffde0ff */
[----:B------:R-:W-:Y:S02]  /*23520*/  IADD3.X R250, R250, UR7, RZ, P6, !PT ;  /* 0x00000007fafa7c10 */ /* 0x000fe4000b7fe4ff */
[----:B------:R-:W-:-:S05]  /*23530*/  IADD3 R2, P5, R2, UR44, RZ ;  /* 0x0000002c02027c10 */ /* 0x000fca000ffbe0ff */
[----:B------:R1:W-:Y:S04]  /*23540*/  STL [R1+0x20], R2 ;  /* 0x0000200201007387 */ /* 0x0003e80000100800 */
[----:B------:R-:W-:Y:S01]  /*23550*/  STL [R1+0x28], R226 ;  /* 0x000028e201007387 */ /* 0x000fe20000100800 */
[----:B------:R-:W-:-:S03]  /*23560*/  IADD3.X R0, R0, UR7, RZ, P3, !PT ;  /* 0x0000000700007c10 */ /* 0x000fc60009ffe4ff */
[----:B-1----:R0:W5:Y:S01]  /*23570*/  LDL.LU R2, [R1+0x97c] ;  /* 0x00097c0001027983 */ /* 0x0021620000300800 */
[----:B------:R-:W-:-:S03]  /*23580*/  IADD3 R242, P3, R242, UR44, RZ ;  /* 0x0000002cf2f27c10 */ /* 0x000fc6000ff7e0ff */
[----:B------:R-:W-:Y:S04]  /*23590*/  STL [R1+0x4c], R234 ;  /* 0x00004cea01007387 */ /* 0x000fe80000100800 */
[----:B------:R1:W-:Y:S04]  /*235a0*/  STL [R1+0x3c], R0 ;  /* 0x00003c0001007387 */ /* 0x0003e80000100800 */
[----:B------:R0:W-:Y:S01]  /*235b0*/  STL [R1+0x44], R237 ;  /* 0x000044ed01007387 */ /* 0x0001e20000100800 */
[----:B------:R-:W-:-:S03]  /*235c0*/  IADD3.X R241, R241, UR7, RZ, P5, !PT ;  /* 0x00000007f1f17c10 */ /* 0x000fc6000affe4ff */
[----:B-1----:R0:W5:Y:S04]  /*235d0*/  LDL.LU R0, [R1+0x978] ;  /* 0x0009780001007983 */ /* 0x0021680000300800 */
[----:B------:R0:W-:Y:S04]  /*235e0*/  STL [R1+0x18], R240 ;  /* 0x000018f001007387 */ /* 0x0001e80000100800 */
[----:B------:R0:W-:Y:S01]  /*235f0*/  STL [R1+0x10], R242 ;  /* 0x000010f201007387 */ /* 0x0001e20000100800 */
[----:B------:R-:W-:-:S03]  /*23600*/  IADD3.X R236, R236, UR7, RZ, P3, !PT ;  /* 0x00000007ecec7c10 */ /* 0x000fc60009ffe4ff */
[----:B------:R0:W-:Y:S04]  /*23610*/  STL [R1+0x34], R244 ;  /* 0x000034f401007387 */ /* 0x0001e80000100800 */
[----:B------:R0:W-:Y:S04]  /*23620*/  STL [R1+0x8], R246 ;  /* 0x000008f601007387 */ /* 0x0001e80000100800 */
[----:B------:R0:W-:Y:S04]  /*23630*/  STL [R1+0x2c], R247 ;  /* 0x00002cf701007387 */ /* 0x0001e80000100800 */
[----:B------:R0:W-:Y:S04]  /*23640*/  STL [R1], R245 ;  /* 0x000000f501007387 */ /* 0x0001e80000100800 */
[----:B------:R0:W-:Y:S04]  /*23650*/  STL [R1+0x24], R243 ;  /* 0x000024f301007387 */ /* 0x0001e80000100800 */
[----:B------:R0:W-:Y:S04]  /*23660*/  STL [R1+0x1c], R241 ;  /* 0x00001cf101007387 */ /* 0x0001e80000100800 */
[----:B------:R0:W-:Y:S04]  /*23670*/  STL [R1+0x14], R239 ;  /* 0x000014ef01007387 */ /* 0x0001e80000100800 */
[----:B------:R0:W-:Y:S04]  /*23680*/  STL [R1+0x4cc], R238 ;  /* 0x0004ccee01007387 */ /* 0x0001e80000100800 */
[----:B------:R0:W-:Y:S04]  /*23690*/  STL [R1+0xc], R236 ;  /* 0x00000cec01007387 */ /* 0x0001e80000100800 */
[----:B------:R0:W-:Y:S04]  /*236a0*/  STL [R1+0x4], R235 ;  /* 0x000004eb01007387 */ /* 0x0001e80000100800 */
[----:B------:R0:W-:Y:S01]  /*236b0*/  STL [R1+0x4c8], R233 ;  /* 0x0004c8e901007387 */ /* 0x0001e20000100800 */
[----:B------:R-:W-:Y:S01]  /*236c0*/  IADD3 R249, P5, R249, UR44, RZ ;  /* 0x0000002cf9f97c10 */ /* 0x000fe2000ffbe0ff */
[----:B------:R-:W-:-:S02]  /*236d0*/  WARPGROUP.DEPBAR.LE gsb0, 0x0 ;  /* 0x00008000000079c5 */ /* 0x000fc40000010000 */
[----:B------:R-:W-:Y:S02]  /*236e0*/  IADD3.X R252, R252, UR7, RZ, P1, !PT ;  /* 0x00000007fcfc7c10 */ /* 0x000fe40008ffe4ff */
[----:B------:R-:W-:Y:S01]  /*236f0*/  IADD3.X R248, R248, UR7, RZ, P5, !PT ;  /* 0x00000007f8f87c10 */ /* 0x000fe2000affe4ff */
[----:B------:R-:W-:Y:S07]  /*23700*/  @P0 BRA `(.L_x_2) ;  /* 0xffffff0800b80947 */ /* 0x000fee000383ffff */
[----:B------:R-:W-:Y:S02]  /*23710*/  F2FP.BF16.F32.PACK_AB R160, R125, R121 ;  /* 0x000000797da0723e */ /* 0x000fe400000010ff */
[----:B------:R-:W-:Y:S02]  /*23720*/  F2FP.BF16.F32.PACK_AB R20, R93, R89 ;  /* 0x000000595d14723e */ /* 0x000fe400000010ff */
[----:B------:R-:W-:Y:S02]  /*23730*/  F2FP.BF16.F32.PACK_AB R161, R133, R129 ;  /* 0x0000008185a1723e */ /* 0x000fe400000010ff */
[----:B------:R-:W-:Y:S02]  /*23740*/  F2FP.BF16.F32.PACK_AB R121, R132, R128 ;  /* 0x000000808479723e */ /* 0x000fe400000010ff */
[----:B------:R-:W-:Y:S02]  /*23750*/  F2FP.BF16.F32.PACK_AB R120, R124, R120 ;  /* 0x000000787c78723e */ /* 0x000fe400000010ff */
[----:B------:R-:W-:-:S02]  /*23760*/  F2FP.BF16.F32.PACK_AB R89, R100, R96 ;  /* 0x000000606459723e */ /* 0x000fc400000010ff */
        /* <DEDUP_REMOVED lines=46> */
[----:B-----5:R-:W-:Y:S02]  /*23a50*/  F2FP.BF16.F32.PACK_AB R6, R47, R43 ;  /* 0x0000002b2f06723e */ /* 0x020fe400000010ff */
        /* <DEDUP_REMOVED lines=10> */
[----:B------:R-:W-:-:S07]  /*23b00*/  F2FP.BF16.F32.PACK_AB R24, R28, R24 ;  /* 0x000000181c18723e */ /* 0x000fce00000010ff */
.L_x_1:
[----:B------:R-:W2:Y:S01]  /*23b10*/  LDL.LU R3, [R1+0x970] ;  /* 0x0009700001037983 */ /* 0x000ea20000300800 */
[----:B------:R-:W1:Y:S01]  /*23b20*/  LDC R38, c[0x0][0x248] ;  /* 0x00009200ff267b82 */ /* 0x000e620000000800 */
[----:B------:R-:W-:Y:S01]  /*23b30*/  ULDC.64 UR8, c[0x0][0x220] ;  /* 0x0000880000087ab9 */ /* 0x000fe20000000a00 */
[----:B------:R-:W-:Y:S01]  /*23b40*/  ULDC.64 UR10, c[0x0][0x228] ;  /* 0x00008a00000a7ab9 */ /* 0x000fe20000000a00 */
[----:B------:R-:W3:Y:S01]  /*23b50*/  LDL.LU R164, [R1+0x974] ;  /* 0x0009740001a47983 */ /* 0x000ee20000300800 */
[----:B------:R-:W-:Y:S01]  /*23b60*/  ULDC UR7, c[0x0][0x22c] ;  /* 0x00008b0000077ab9 */ /* 0x000fe20000000800 */
[----:B------:R-:W4:Y:S01]  /*23b70*/  S2R R165, SR_TID.X ;  /* 0x0000000000a57919 */ /* 0x000f220000002100 */
[----:B------:R-:W5:Y:S01]  /*23b80*/  S2R R15, SR_TID.X ;  /* 0x00000000000f7919 */ /* 0x000f620000002100 */
[C---:B----4-:R-:W-:Y:S01]  /*23b90*/  LOP3.LUT R2, R165.reuse, 0x80, RZ, 0xc0, !PT ;  /* 0x00000080a5027812 */ /* 0x050fe200078ec0ff */
[C---:B------:R-:W-:Y:S02]  /*23ba0*/  IMAD.SHL.U32 R12, R165.reuse, 0x8, RZ ;  /* 0x00000008a50c7824 */ /* 0x040fe400078e00ff */
[C---:B------:R-:W-:Y:S01]  /*23bb0*/  IMAD.SHL.U32 R13, R165.reuse, 0x4, RZ ;  /* 0x00000004a50d7824 */ /* 0x040fe200078e00ff */
[----:B------:R-:W-:Y:S01]  /*23bc0*/  R2UR UR4, R2 ;  /* 0x00000000020472ca */ /* 0x000fe200000e0000 */
[----:B------:R-:W-:Y:S01]  /*23bd0*/  IMAD.SHL.U32 R14, R165, 0x800, RZ ;  /* 0x00000800a50e7824 */ /* 0x000fe200078e00ff */
[----:B------:R-:W-:-:S02]  /*23be0*/  LOP3.LUT R12, R12, 0x300, RZ, 0xc0, !PT ;  /* 0x000003000c0c7812 */ /* 0x000fc400078ec0ff */
[----:B-----5:R-:W-:Y:S02]  /*23bf0*/  LOP3.LUT R15, R15, 0x7f, RZ, 0xc0, !PT ;  /* 0x0000007f0f0f7812 */ /* 0x020fe400078ec0ff */
[----:B------:R-:W-:Y:S02]  /*23c00*/  LOP3.LUT R13, R12, 0x70, R13, 0xf8, !PT ;  /* 0x000000700c0d7812 */ /* 0x000fe400078ef80d */
[----:B------:R-:W-:-:S05]  /*23c10*/  LOP3.LUT R14, R14, 0x3000, RZ, 0xc0, !PT ;  /* 0x000030000e0e7812 */ /* 0x000fca00078ec0ff */
[----:B------:R-:W-:Y:S02]  /*23c20*/  ULEA UR5, UR4, UR6, 0x4 ;  /* 0x0000000604057291 */ /* 0x000fe4000f8e203f */
[----:B------:R-:W-:Y:S01]  /*23c30*/  USHF.R.U32.HI UR4, URZ, 0x2, UR4 ;  /* 0x000000023f047899 */ /* 0x000fe20008011604 */
[----:B------:R-:W-:-:S04]  /*23c40*/  SHF.R.U32.HI R39, RZ, 0x6, R165 ;  /* 0x00000006ff277819 */ /* 0x000fc800000116a5 */
[----:B------:R-:W-:Y:S01]  /*23c50*/  SGXT.U32 R39, R39, 0x2 ;  /* 0x000000022727781a */ /* 0x000fe20000000000 */
[----:B------:R-:W-:Y:S03]  /*23c60*/  BAR.SYNC.DEFER_BLOCKING 0x0 ;  /* 0x0000000000007b1d */ /* 0x000fe60000010000 */
[----:B------:R-:W-:Y:S02]  /*23c70*/  LOP3.LUT R65, R0, 0x14, R39, 0xfe, !PT ;  /* 0x0000001400417812 */ /* 0x000fe400078efe27 */
[----:B--2---:R-:W-:Y:S01]  /*23c80*/  LOP3.LUT R2, R3, 0x3000, RZ, 0xc0, !PT ;  /* 0x0000300003027812 */ /* 0x004fe200078ec0ff */
[----:B------:R-:W-:-:S05]  /*23c90*/  IMAD.SHL.U32 R3, R165, 0x20, RZ ;  /* 0x00000020a5037824 */ /* 0x000fca00078e00ff */
[----:B------:R-:W-:Y:S01]  /*23ca0*/  LOP3.LUT R2, R2, 0x60, R3, 0xf8, !PT ;  /* 0x0000006002027812 */ /* 0x000fe200078ef803 */
[----:B------:R-:W-:-:S03]  /*23cb0*/  IMAD R3, R15, 0x10, R14 ;  /* 0x000000100f037824 */ /* 0x000fc600078e020e */
[----:B------:R-:W-:-:S05]  /*23cc0*/  LOP3.LUT R64, R2, R13, RZ, 0x3c, !PT ;  /* 0x0000000d02407212 */ /* 0x000fca00078e3cff */
[----:B------:R-:W-:Y:S04]  /*23cd0*/  STS.128 [R64+UR5], R24 ;  /* 0x0000001840007988 */ /* 0x000fe80008000c05 */
[----:B------:R-:W-:Y:S04]  /*23ce0*/  STS.128 [R64+UR5+0x400], R60 ;  /* 0x0004003c40007988 */ /* 0x000fe80008000c05 */
[----:B------:R-:W-:Y:S04]  /*23cf0*/  STS.128 [R64+UR5+0x80], R8 ;  /* 0x0000800840007988 */ /* 0x000fe80008000c05 */
[----:B------:R-:W-:Y:S01]  /*23d00*/  STS.128 [R64+UR5+0x480], R4 ;  /* 0x0004800440007988 */ /* 0x000fe20008000c05 */
[----:B------:R-:W-:Y:S01]  /*23d10*/  LOP3.LUT R3, R3, UR4, RZ, 0x3c, !PT ;  /* 0x0000000403037c12 */ /* 0x000fe2000f8e3cff */
[----:B------:R-:W-:Y:S01]  /*23d20*/  ULDC UR4, c[0x0][0x244] ;  /* 0x0000910000047ab9 */ /* 0x000fe20000000800 */
[----:B------:R-:W-:Y:S02]  /*23d30*/  BAR.SYNC.DEFER_BLOCKING 0x0 ;  /* 0x0000000000007b1d */ /* 0x000fe40000010000 */
[----:B------:R-:W-:-:S04]  /*23d40*/  LOP3.LUT R2, R3, 0x40, RZ, 0x3c, !PT ;  /* 0x0000004003027812 */ /* 0x000fc800078e3cff */
[----:B------:R-:W2:Y:S04]  /*23d50*/  LDS.128 R52, [R3+UR6] ;  /* 0x0000000603347984 */ /* 0x000ea80008000c00 */
[----:B------:R-:W-:Y:S04]  /*23d60*/  LDS.128 R16, [R3+UR6+0x800] ;  /* 0x0008000603107984 */ /* 0x000fe80008000c00 */
[----:B------:R-:W4:Y:S04]  /*23d70*/  LDS.128 R48, [R2+UR6] ;  /* 0x0000000602307984 */ /* 0x000f280008000c00 */
[----:B------:R-:W-:Y:S01]  /*23d80*/  LDS.128 R12, [R2+UR6+0x800] ;  /* 0x00080006020c7984 */ /* 0x000fe20008000c00 */
[----:B------:R-:W-:Y:S06]  /*23d90*/  BAR.SYNC.DEFER_BLOCKING 0x0 ;  /* 0x0000000000007b1d */ /* 0x000fec0000010000 */
[----:B------:R5:W-:Y:S04]  /*23da0*/  STS.128 [R64+UR5], R56 ;  /* 0x0000003840007988 */ /* 0x000be80008000c05 */
[----:B------:R-:W-:Y:S04]  /*23db0*/  STS.128 [R64+UR5+0x400], R100 ;  /* 0x0004006440007988 */ /* 0x000fe80008000c05 */
[----:B------:R-:W-:Y:S04]  /*23dc0*/  STS.128 [R64+UR5+0x80], R96 ;  /* 0x0000806040007988 */ /* 0x000fe80008000c05 */
[----:B------:R-:W-:Y:S01]  /*23dd0*/  STS.128 [R64+UR5+0x480], R92 ;  /* 0x0004805c40007988 */ /* 0x000fe20008000c05 */
[----:B------:R-:W-:Y:S06]  /*23de0*/  BAR.SYNC.DEFER_BLOCKING 0x0 ;  /* 0x0000000000007b1d */ /* 0x000fec0000010000 */
[----:B------:R-:W0:Y:S04]  /*23df0*/  LDS.128 R44, [R3+UR6] ;  /* 0x00000006032c7984 */ /* 0x000e280008000c00 */
[----:B------:R-:W-:Y:S04]  /*23e00*/  LDS.128 R4, [R3+UR6+0x800] ;  /* 0x0008000603047984 */ /* 0x000fe80008000c00 */
[----:B------:R-:W0:Y:S04]  /*23e10*/  LDS.128 R40, [R2+UR6] ;  /* 0x0000000602287984 */ /* 0x000e280008000c00 */
[----:B------:R-:W-:Y:S01]  /*23e20*/  LDS.128 R8, [R2+UR6+0x800] ;  /* 0x0008000602087984 */ /* 0x000fe20008000c00 */
[----:B------:R-:W-:Y:S06]  /*23e30*/  BAR.SYNC.DEFER_BLOCKING 0x0 ;  /* 0x0000000000007b1d */ /* 0x000fec0000010000 */
[----:B------:R-:W-:Y:S04]  /*23e40*/  STS.128 [R64+UR5], R88 ;  /* 0x0000005840007988 */ /* 0x000fe80008000c05 */
        /* <DEDUP_REMOVED lines=8> */
[----:B------:R-:W-:Y:S01]  /*23ed0*/  BAR.SYNC.DEFER_BLOCKING 0x0 ;  /* 0x0000000000007b1d */ /* 0x000fe20000010000 */
[----:B---3--:R-:W-:Y:S01]  /*23ee0*/  IMAD R37, R164, UR4, RZ ;  /* 0x00000004a4257c24 */ /* 0x008fe2000f8e02ff */
[----:B-----5:R-:W-:-:S02]  /*23ef0*/  LOP3.LUT R57, R0, R39, RZ, 0xfc, !PT ;  /* 0x0000002700397212 */ /* 0x020fc400078efcff */
[----:B------:R-:W-:Y:S02]  /*23f00*/  ISETP.GE.AND P0, PT, R164, UR10, PT ;  /* 0x0000000aa4007c0c */ /* 0x000fe4000bf06270 */
[----:B------:R-:W-:Y:S01]  /*23f10*/  LEA R36, P1, R37, UR8, 0x1 ;  /* 0x0000000825247c11 */ /* 0x000fe2000f8208ff */
[-C--:B-1----:R-:W-:Y:S01]  /*23f20*/  IMAD R60, R57, R38.reuse, RZ ;  /* 0x00000026393c7224 */ /* 0x082fe200078e02ff */
[C-C-:B------:R-:W-:Y:S01]  /*23f30*/  LOP3.LUT R59, R0.reuse, 0x4, R39.reuse, 0xfe, !PT ;  /* 0x00000004003b7812 */ /* 0x140fe200078efe27 */
[----:B------:R-:W-:Y:S01]  /*23f40*/  ULDC UR4, c[0x0][0x22c] ;  /* 0x00008b0000047ab9 */ /* 0x000fe20000000800 */
[----:B------:R-:W-:Y:S01]  /*23f50*/  LEA.HI.X.SX32 R37, R37, UR9, 0x1, P1 ;  /* 0x0000000925257c11 */ /* 0x000fe200088f0eff */
[----:B------:R-:W-:Y:S01]  /*23f60*/  ULDC UR8, c[0x0][0x22c] ;  /* 0x00008b0000087ab9 */ /* 0x000fe20000000800 */
[----:B------:R-:W-:Y:S01]  /*23f70*/  ISETP.LT.AND P1, PT, R57, UR11, !P0 ;  /* 0x0000000b39007c0c */ /* 0x000fe2000c721270 */
[----:B------:R-:W-:Y:S04]  /*23f80*/  STS.128 [R64+UR5], R120 ;  /* 0x0000007840007988 */ /* 0x000fe80008000c05 */
[----:B------:R-:W-:Y:S04]  /*23f90*/  STS.128 [R64+UR5+0x400], R160 ;  /* 0x000400a040007988 */ /* 0x000fe80008000c05 */
[----:B------:R-:W-:Y:S04]  /*23fa0*/  STS.128 [R64+UR5+0x80], R152 ;  /* 0x0000809840007988 */ /* 0x000fe80008000c05 */
[----:B------:R1:W-:Y:S01]  /*23fb0*/  STS.128 [R64+UR5+0x480], R156 ;  /* 0x0004809c40007988 */ /* 0x0003e20008000c05 */
[C-C-:B------:R-:W-:Y:S01]  /*23fc0*/  LOP3.LUT R57, R0.reuse, 0x8, R39.reuse, 0xfe, !PT ;  /* 0x0000000800397812 */ /* 0x140fe200078efe27 */
[C---:B------:R-:W-:Y:S01]  /*23fd0*/  IMAD R61, R59.reuse, R38, RZ ;  /* 0x000000263b3d7224 */ /* 0x040fe200078e02ff */
[----:B------:R-:W-:Y:S01]  /*23fe0*/  ISETP.LT.AND P2, PT, R59, UR4, !P0 ;  /* 0x000000043b007c0c */ /* 0x000fe2000c741270 */
[----:B------:R-:W-:Y:S01]  /*23ff0*/  ULDC UR5, c[0x0][0x22c] ;  /* 0x00008b0000057ab9 */ /* 0x000fe20000000800 */
[----:B------:R-:W-:-:S02]  /*24000*/  LOP3.LUT R59, R0, 0xc, R39, 0xfe, !PT ;  /* 0x0000000c003b7812 */ /* 0x000fc400078efe27 */
[C---:B------:R-:W-:Y:S01]  /*24010*/  LEA R56, P5, R60.reuse, R36, 0x1 ;  /* 0x000000243c387211 */ /* 0x040fe200078a08ff */
[C---:B------:R-:W-:Y:S01]  /*24020*/  IMAD R63, R57.reuse, R38, RZ ;  /* 0x00000026393f7224 */ /* 0x040fe200078e02ff */
[----:B------:R-:W-:Y:S01]  /*24030*/  ISETP.LT.AND P3, PT, R57, UR5, !P0 ;  /* 0x0000000539007c0c */ /* 0x000fe2000c761270 */
[----:B------:R-:W-:Y:S01]  /*24040*/  ULDC UR4, c[0x0][0x22c] ;  /* 0x00008b0000047ab9 */ /* 0x000fe20000000800 */
[-C--:B------:R-:W-:Y:S01]  /*24050*/  LEA.HI.X.SX32 R57, R60, R37.reuse, 0x1, P5 ;  /* 0x000000253c397211 */ /* 0x080fe200028f0eff */
[----:B------:R-:W-:Y:S01]  /*24060*/  BAR.SYNC.DEFER_BLOCKING 0x0 ;  /* 0x0000000000007b1d */ /* 0x000fe20000010000 */
[----:B------:R-:W-:Y:S02]  /*24070*/  LEA R58, P4, R61, R36, 0x1 ;  /* 0x000000243d3a7211 */ /* 0x000fe400078808ff */
[C---:B------:R-:W-:Y:S01]  /*24080*/  ISETP.LT.AND P5, PT, R59.reuse, UR7, !P0 ;  /* 0x000000073b007c0c */ /* 0x040fe2000c7a1270 */
[----:B-1----:R-:W-:Y:S01]  /*24090*/  IMAD R64, R59, R38, RZ ;  /* 0x000000263b407224 */ /* 0x002fe200078e02ff */
[----:B------:R-:W-:Y:S01]  /*240a0*/  LEA R60, P6, R63, R36, 0x1 ;  /* 0x000000243f3c7211 */ /* 0x000fe200078c08ff */
[----:B------:R-:W-:Y:S01]  /*240b0*/  ULDC UR5, c[0x0][0x22c] ;  /* 0x00008b0000057ab9 */ /* 0x000fe20000000800 */
[----:B------:R-:W-:Y:S01]  /*240c0*/  LEA.HI.X.SX32 R59, R61, R37, 0x1, P4 ;  /* 0x000000253d3b7211 */ /* 0x000fe200020f0eff */
[----:B------:R-:W-:Y:S01]  /*240d0*/  ULDC UR7, c[0x0][0x22c] ;  /* 0x00008b0000077ab9 */ /* 0x000fe20000000800 */
[----:B--2---:R-:W-:-:S02]  /*240e0*/  PRMT R66, R52, 0x7632, R66 ;  /* 0x0000763234427816 */ /* 0x004fc40000000042 */
[----:B------:R-:W-:Y:S02]  /*240f0*/  LEA.HI.X.SX32 R61, R63, R37, 0x1, P6 ;  /* 0x000000253f3d7211 */ /* 0x000fe400030f0eff */
[----:B----4-:R-:W-:Y:S01]  /*24100*/  PRMT R67, R48, 0x7632, R67 ;  /* 0x0000763230437816 */ /* 0x010fe20000000043 */
[----:B------:R1:W-:Y:S01]  /*24110*/  @P1 STG.E.U16 desc[UR40][R56.64], R52 ;  /* 0x0000003438001986 */ /* 0x0003e2000c101528 */
[----:B------:R-:W-:-:S03]  /*24120*/  LEA R62, P1, R64, R36, 0x1 ;  /* 0x00000024403e7211 */ /* 0x000fc600078208ff */
[----:B------:R2:W-:Y:S01]  /*24130*/  @P2 STG.E.U16 desc[UR40][R58.64], R48 ;  /* 0x000000303a002986 */ /* 0x0005e2000c101528 */
[-C--:B------:R-:W-:Y:S02]  /*24140*/  LEA.HI.X.SX32 R63, R64, R37.reuse, 0x1, P1 ;  /* 0x00000025403f7211 */ /* 0x080fe400008f0eff */
[C-C-:B-1----:R-:W-:Y:S01]  /*24150*/  LOP3.LUT R57, R0.reuse, 0x10, R39.reuse, 0xfe, !PT ;  /* 0x0000001000397812 */ /* 0x142fe200078efe27 */
[----:B------:R1:W-:Y:S03]  /*24160*/  @P3 STG.E.U16 desc[UR40][R60.64], R66 ;  /* 0x000000423c003986 */ /* 0x0003e6000c101528 */
[C---:B------:R-:W-:Y:S01]  /*24170*/  ISETP.LT.AND P1, PT, R57.reuse, UR4, !P0 ;  /* 0x0000000439007c0c */ /* 0x040fe2000c721270 */
[----:B--2---:R-:W-:Y:S01]  /*24180*/  IMAD R48, R57, R38, RZ ;  /* 0x0000002639307224 */ /* 0x004fe200078e02ff */
[C-C-:B------:R-:W-:Y:S01]  /*24190*/  LOP3.LUT R57, R0.reuse, 0x18, R39.reuse, 0xfe, !PT ;  /* 0x0000001800397812 */ /* 0x140fe200078efe27 */
[----:B------:R2:W-:Y:S01]  /*241a0*/  @P5 STG.E.U16 desc[UR40][R62.64], R67 ;  /* 0x000000433e005986 */ /* 0x0005e2000c101528 */
[----:B------:R-:W-:Y:S01]  /*241b0*/  LOP3.LUT R59, R0, 0x1c, R39, 0xfe, !PT ;  /* 0x0000001c003b7812 */ /* 0x000fe200078efe27 */
[----:B------:R-:W-:Y:S01]  /*241c0*/  ULDC UR4, c[0x0][0x22c] ;  /* 0x00008b0000047ab9 */ /* 0x000fe20000000800 */
[C---:B------:R-:W-:Y:S01]  /*241d0*/  LEA R56, P5, R48.reuse, R36, 0x1 ;  /* 0x0000002430387211 */ /* 0x040fe200078a08ff */
[-C--:B------:R-:W-:Y:S01]  /*241e0*/  IMAD R52, R57, R38.reuse, RZ ;  /* 0x0000002639347224 */ /* 0x080fe200078e02ff */
[C---:B------:R-:W-:Y:S01]  /*241f0*/  ISETP.LT.AND P2, PT, R65.reuse, UR5, !P0 ;  /* 0x0000000541007c0c */ /* 0x040fe2000c741270 */
[-C--:B------:R-:W-:Y:S01]  /*24200*/  IMAD R65, R65, R38.reuse, RZ ;  /* 0x0000002641417224 */ /* 0x080fe200078e02ff */
[----:B------:R-:W-:Y:S01]  /*24210*/  ISETP.LT.AND P3, PT, R57, UR7, !P0 ;  /* 0x0000000739007c0c */ /* 0x000fe2000c761270 */
[----:B------:R-:W-:Y:S01]  /*24220*/  ULDC UR5, c[0x0][0x22c] ;  /* 0x00008b0000057ab9 */ /* 0x000fe20000000800 */
[----:B------:R-:W-:Y:S01]  /*24230*/  LEA.HI.X.SX32 R57, R48, R37, 0x1, P5 ;  /* 0x0000002530397211 */ /* 0x000fe200028f0eff */
[C---:B------:R-:W-:Y:S01]  /*24240*/  IMAD R48, R59.reuse, R38, RZ ;  /* 0x000000263b307224 */ /* 0x040fe200078e02ff */
[----:B------:R-:W-:Y:S01]  /*24250*/  ISETP.LT.AND P5, PT, R59, UR8, !P0 ;  /* 0x000000083b007c0c */ /* 0x000fe2000c7a1270 */
[----:B------:R-:W-:Y:S01]  /*24260*/  ULDC UR7, c[0x0][0x22c] ;  /* 0x00008b0000077ab9 */ /* 0x000fe20000000800 */
[-C--:B------:R-:W-:Y:S01]  /*24270*/  LEA R58, P4, R65, R36.reuse, 0x1 ;  /* 0x00000024413a7211 */ /* 0x080fe200078808ff */
[----:B------:R3:W-:Y:S01]  /*24280*/  @P1 STG.E.U16 desc[UR40][R56.64], R53 ;  /* 0x0000003538001986 */ /* 0x0007e2000c101528 */
[-C--:B-1----:R-:W-:Y:S01]  /*24290*/  LEA R60, P6, R52, R36.reuse, 0x1 ;  /* 0x00000024343c7211 */ /* 0x082fe200078c08ff */
[----:B------:R-:W-:Y:S01]  /*242a0*/  ULDC UR8, c[0x0][0x22c] ;  /* 0x00008b0000087ab9 */ /* 0x000fe20000000800 */
[----:B--2---:R-:W-:-:S02]  /*242b0*/  LEA R62, P1, R48, R36, 0x1 ;  /* 0x00000024303e7211 */ /* 0x004fc400078208ff */
[-C--:B------:R-:W-:Y:S02]  /*242c0*/  LEA.HI.X.SX32 R59, R65, R37.reuse, 0x1, P4 ;  /* 0x00000025413b7211 */ /* 0x080fe400020f0eff */
[----:B------:R-:W-:Y:S02]  /*242d0*/  PRMT R64, R53, 0x7632, R64 ;  /* 0x0000763235407816 */ /* 0x000fe40000000040 */
[-C--:B------:R-:W-:Y:S02]  /*242e0*/  LEA.HI.X.SX32 R61, R52, R37.reuse, 0x1, P6 ;  /* 0x00000025343d7211 */ /* 0x080fe400030f0eff */
[----:B---3--:R-:W-:Y:S02]  /*242f0*/  LOP3.LUT R57, R0, 0x20, R39, 0xfe, !PT ;  /* 0x0000002000397812 */ /* 0x008fe400078efe27 */
[----:B------:R-:W-:Y:S02]  /*24300*/  LEA.HI.X.SX32 R63, R48, R37, 0x1, P1 ;  /* 0x00000025303f7211 */ /* 0x000fe400008f0eff */
[----:B------:R-:W-:-:S02]  /*24310*/  PRMT R52, R49, 0x7632, R52 ;  /* 0x0000763231347816 */ /* 0x000fc40000000034 */
[----:B------:R-:W-:Y:S02]  /*24320*/  LOP3.LUT R53, R0, 0x24, R39, 0xfe, !PT ;  /* 0x0000002400357812 */ /* 0x000fe400078efe27 */
[C---:B------:R-:W-:Y:S01]  /*24330*/  ISETP.LT.AND P1, PT, R57.reuse, UR4, !P0 ;  /* 0x0000000439007c0c */ /* 0x040fe2000c721270 */
[----:B------:R-:W-:Y:S01]  /*24340*/  IMAD R57, R57, R38, RZ ;  /* 0x0000002639397224 */ /* 0x000fe200078e02ff */
[----:B------:R1:W-:Y:S01]  /*24350*/  @P2 STG.E.U16 desc[UR40][R58.64], R49 ;  /* 0x000000313a002986 */ /* 0x0003e2000c101528 */
[----:B------:R-:W-:Y:S01]  /*24360*/  ISETP.LT.AND P2, PT, R53, UR5, !P0 ;  /* 0x0000000535007c0c */ /* 0x000fe2000c741270 */
[----:B------:R-:W-:Y:S01]  /*24370*/  ULDC UR4, c[0x0][0x22c] ;  /* 0x00008b0000047ab9 */ /* 0x000fe20000000800 */
[----:B------:R-:W-:Y:S01]  /*24380*/  ULDC UR5, c[0x0][0x22c] ;  /* 0x00008b0000057ab9 */ /* 0x000fe20000000800 */
[----:B------:R2:W-:Y:S04]  /*24390*/  @P3 STG.E.U16 desc[UR40][R60.64], R64 ;  /* 0x000000403c003986 */ /* 0x0005e8000c101528 */
[----:B------:R3:W-:Y:S01]  /*243a0*/  @P5 STG.E.U16 desc[UR40][R62.64], R52 ;  /* 0x000000343e005986 */ /* 0x0007e2000c101528 */
[----:B------:R-:W-:-:S02]  /*243b0*/  LEA R48, P5, R57, R36, 0x1 ;  /* 0x0000002439307211 */ /* 0x000fc400078a08ff */
[C-C-:B-1----:R-:W-:Y:S01]  /*243c0*/  LOP3.LUT R49, R0.reuse, 0x28, R39.reuse, 0xfe, !PT ;  /* 0x0000002800317812 */ /* 0x142fe200078efe27 */
[-C--:B------:R-:W-:Y:S01]  /*243d0*/  IMAD R58, R53, R38.reuse, RZ ;  /* 0x00000026353a7224 */ /* 0x080fe200078e02ff */
[----:B------:R-:W-:Y:S02]  /*243e0*/  LOP3.LUT R53, R0, 0x2c, R39, 0xfe, !PT ;  /* 0x0000002c00357812 */ /* 0x000fe400078efe27 */
[C---:B------:R-:W-:Y:S01]  /*243f0*/  ISETP.LT.AND P3, PT, R49.reuse, UR7, !P0 ;  /* 0x0000000731007c0c */ /* 0x040fe2000c761270 */
[-C--:B------:R-:W-:Y:S01]  /*24400*/  IMAD R59, R49, R38.reuse, RZ ;  /* 0x00000026313b7224 */ /* 0x080fe200078e02ff */
[-C--:B------:R-:W-:Y:S01]  /*24410*/  LEA.HI.X.SX32 R49, R57, R37.reuse, 0x1, P5 ;  /* 0x0000002539317211 */ /* 0x080fe200028f0eff */
[C---:B--2---:R-:W-:Y:S01]  /*24420*/  IMAD R60, R53.reuse, R38, RZ ;  /* 0x00000026353c7224 */ /* 0x044fe200078e02ff */
[CC--:B---3--:R-:W-:Y:S01]  /*24430*/  LEA R52, P4, R58.reuse, R36.reuse, 0x1 ;  /* 0x000000243a347211 */ /* 0x0c8fe200078808ff */
[----:B------:R-:W-:Y:S01]  /*24440*/  ULDC UR7, c[0x0][0x22c] ;  /* 0x00008b0000077ab9 */ /* 0x000fe20000000800 */
[----:B------:R-:W-:Y:S01]  /*24450*/  ISETP.LT.AND P5, PT, R53, UR8, !P0 ;  /* 0x0000000835007c0c */ /* 0x000fe2000c7a1270 */
[----:B------:R1:W-:Y:S01]  /*24460*/  @P1 STG.E.U16 desc[UR40][R48.64], R54 ;  /* 0x0000003630001986 */ /* 0x0003e2000c101528 */
[----:B------:R-:W-:Y:S01]  /*24470*/  LEA R56, P6, R59, R36, 0x1 ;  /* 0x000000243b387211 */ /* 0x000fe200078c08ff */
[----:B------:R-:W-:Y:S01]  /*24480*/  ULDC UR8, c[0x0][0x22c] ;  /* 0x00008b0000087ab9 */ /* 0x000fe20000000800 */
[----:B------:R-:W-:-:S02]  /*24490*/  LEA.HI.X.SX32 R53, R58, R37, 0x1, P4 ;  /* 0x000000253a357211 */ /* 0x000fc400020f0eff */
[----:B------:R-:W-:Y:S02]  /*244a0*/  LEA R58, P1, R60, R36, 0x1 ;  /* 0x000000243c3a7211 */ /* 0x000fe400078208ff */
[----:B------:R-:W-:Y:S01]  /*244b0*/  PRMT R62, R54, 0x7632, R62 ;  /* 0x00007632363e7816 */ /* 0x000fe2000000003e */
[----:B------:R2:W-:Y:S01]  /*244c0*/  @P2 STG.E.U16 desc[UR40][R52.64], R50 ;  /* 0x0000003234002986 */ /* 0x0005e2000c101528 */
[-C--:B------:R-:W-:Y:S02]  /*244d0*/  LEA.HI.X.SX32 R57, R59, R37.reuse, 0x1, P6 ;  /* 0x000000253b397211 */ /* 0x080fe400030f0eff */
[----:B-1----:R-:W-:Y:S02]  /*244e0*/  LOP3.LUT R49, R0, 0x30, R39, 0xfe, !PT ;  /* 0x0000003000317812 */ /* 0x002fe400078efe27 */
[----:B------:R-:W-:Y:S02]  /*244f0*/  PRMT R63, R50, 0x7632, R63 ;  /* 0x00007632323f7816 */ /* 0x000fe4000000003f */
[----:B------:R-:W-:-:S02]  /*24500*/  LEA.HI.X.SX32 R59, R60, R37, 0x1, P1 ;  /* 0x000000253c3b7211 */ /* 0x000fc400008f0eff */
[C-C-:B------:R-:W-:Y:S01]  /*24510*/  LOP3.LUT R61, R0.reuse, 0x34, R39.reuse, 0xfe, !PT ;  /* 0x00000034003d7812 */ /* 0x140fe200078efe27 */
[CC--:B--2---:R-:W-:Y:S01]  /*24520*/  IMAD R50, R49.reuse, R38.reuse, RZ ;  /* 0x0000002631327224 */ /* 0x0c4fe200078e02ff */
[----:B------:R-:W-:Y:S01]  /*24530*/  ISETP.LT.AND P1, PT, R49, UR4, !P0 ;  /* 0x0000000431007c0c */ /* 0x000fe2000c721270 */
[----:B------:R1:W-:Y:S01]  /*24540*/  @P3 STG.E.U16 desc[UR40][R56.64], R62 ;  /* 0x0000003e38003986 */ /* 0x0003e2000c101528 */
[C-C-:B------:R-:W-:Y:S01]  /*24550*/  LOP3.LUT R49, R0.reuse, 0x38, R39.reuse, 0xfe, !PT ;  /* 0x0000003800317812 */ /* 0x140fe200078efe27 */
[----:B------:R-:W-:Y:S01]  /*24560*/  ULDC UR4, c[0x0][0x22c] ;  /* 0x00008b0000047ab9 */ /* 0x000fe20000000800 */
[C---:B------:R-:W-:Y:S01]  /*24570*/  ISETP.LT.AND P2, PT, R61.reuse, UR5, !P0 ;  /* 0x000000053d007c0c */ /* 0x040fe2000c741270 */
[----:B------:R2:W-:Y:S01]  /*24580*/  @P5 STG.E.U16 desc[UR40][R58.64], R63 ;  /* 0x0000003f3a005986 */ /* 0x0005e2000c101528 */
[----:B------:R-:W-:Y:S01]  /*24590*/  LOP3.LUT R53, R0, 0x3c, R39, 0xfe, !PT ;  /* 0x0000003c00357812 */ /* 0x000fe200078efe27 */
[----:B------:R-:W-:Y:S01]  /*245a0*/  IMAD R61, R61, R38, RZ ;  /* 0x000000263d3d7224 */ /* 0x000fe200078e02ff */
[C---:B------:R-:W-:Y:S01]  /*245b0*/  LEA R48, P5, R50.reuse, R36, 0x1 ;  /* 0x0000002432307211 */ /* 0x040fe200078a08ff */
[CC--:B------:R-:W-:Y:S01]  /*245c0*/  IMAD R54, R49.reuse, R38.reuse, RZ ;  /* 0x0000002631367224 */ /* 0x0c0fe200078e02ff */
[----:B------:R-:W-:Y:S01]  /*245d0*/  ISETP.LT.AND P3, PT, R49, UR7, !P0 ;  /* 0x0000000731007c0c */ /* 0x000fe2000c761270 */
[----:B------:R-:W-:Y:S01]  /*245e0*/  ULDC UR5, c[0x0][0x22c] ;  /* 0x00008b0000057ab9 */ /* 0x000fe20000000800 */
[-C--:B------:R-:W-:Y:S01]  /*245f0*/  LEA.HI.X.SX32 R49, R50, R37.reuse, 0x1, P5 ;  /* 0x0000002532317211 */ /* 0x080fe200028f0eff */
[----:B------:R-:W-:Y:S01]  /*24600*/  IMAD R50, R53, R38, RZ ;  /* 0x0000002635327224 */ /* 0x000fe200078e02ff */
[-C--:B------:R-:W-:Y:S01]  /*24610*/  LEA R52, P4, R61, R36.reuse, 0x1 ;  /* 0x000000243d347211 */ /* 0x080fe200078808ff */
[----:B------:R-:W-:Y:S01]  /*24620*/  ULDC UR7, c[0x0][0x22c] ;  /* 0x00008b0000077ab9 */ /* 0x000fe20000000800 */
[----:B------:R-:W-:Y:S01]  /*24630*/  ISETP.LT.AND P5, PT, R53, UR8, !P0 ;  /* 0x0000000835007c0c */ /* 0x000fe2000c7a1270 */
[----:B------:R3:W-:Y:S01]  /*24640*/  @P1 STG.E.U16 desc[UR40][R48.64], R55 ;  /* 0x0000003730001986 */ /* 0x0007e2000c101528 */
[----:B-1----:R-:W-:Y:S01]  /*24650*/  LEA R56, P6, R54, R36, 0x1 ;  /* 0x0000002436387211 */ /* 0x002fe200078c08ff */
[----:B------:R-:W-:Y:S01]  /*24660*/  ULDC UR8, c[0x0][0x22c] ;  /* 0x00008b0000087ab9 */ /* 0x000fe20000000800 */
[----:B------:R-:W-:-:S02]  /*24670*/  LEA.HI.X.SX32 R53, R61, R37, 0x1, P4 ;  /* 0x000000253d357211 */ /* 0x000fc400020f0eff */
[----:B--2---:R-:W-:Y:S02]  /*24680*/  LEA R58, P1, R50, R36, 0x1 ;  /* 0x00000024323a7211 */ /* 0x004fe400078208ff */
[----:B------:R-:W-:Y:S02]  /*24690*/  LOP3.LUT R61, R0, 0x40, R39, 0xfe, !PT ;  /* 0x00000040003d7812 */ /* 0x000fe400078efe27 */
[----:B------:R-:W-:Y:S02]  /*246a0*/  PRMT R60, R55, 0x7632, R60 ;  /* 0x00007632373c7816 */ /* 0x000fe4000000003c */
[-C--:B------:R-:W-:Y:S02]  /*246b0*/  LEA.HI.X.SX32 R57, R54, R37.reuse, 0x1, P6 ;  /* 0x0000002536397211 */ /* 0x080fe400030f0eff */
[----:B------:R-:W-:Y:S02]  /*246c0*/  LEA.HI.X.SX32 R59, R50, R37, 0x1, P1 ;  /* 0x00000025323b7211 */ /* 0x000fe400008f0eff */
[----:B------:R-:W-:-:S02]  /*246d0*/  PRMT R54, R51, 0x7632, R54 ;  /* 0x0000763233367816 */ /* 0x000fc40000000036 */
[C-C-:B---3--:R-:W-:Y:S02]  /*246e0*/  LOP3.LUT R55, R0.reuse, 0x44, R39.reuse, 0xfe, !PT ;  /* 0x0000004400377812 */ /* 0x148fe400078efe27 */
[C---:B------:R-:W-:Y:S01]  /*246f0*/  ISETP.LT.AND P1, PT, R61.reuse, UR4, !P0 ;  /* 0x000000043d007c0c */ /* 0x040fe2000c721270 */
[-C--:B------:R-:W-:Y:S01]  /*24700*/  IMAD R61, R61, R38.reuse, RZ ;  /* 0x000000263d3d7224 */ /* 0x080fe200078e02ff */
[----:B------:R1:W-:Y:S01]  /*24710*/  @P2 STG.E.U16 desc[UR40][R52.64], R51 ;  /* 0x0000003334002986 */ /* 0x0003e2000c101528 */
[C-C-:B------:R-:W-:Y:S01]  /*24720*/  LOP3.LUT R49, R0.reuse, 0x48, R39.reuse, 0xfe, !PT ;  /* 0x0000004800317812 */ /* 0x140fe200078efe27 */
[----:B------:R-:W-:Y:S01]  /*24730*/  ULDC UR4, c[0x0][0x22c] ;  /* 0x00008b0000047ab9 */ /* 0x000fe20000000800 */
[C---:B------:R-:W-:Y:S01]  /*24740*/  ISETP.LT.AND P2, PT, R55.reuse, UR5, !P0 ;  /* 0x0000000537007c0c */ /* 0x040fe2000c741270 */
[----:B------:R2:W-:Y:S01]  /*24750*/  @P3 STG.E.U16 desc[UR40][R56.64], R60 ;  /* 0x0000003c38003986 */ /* 0x0005e2000c101528 */
[----:B------:R-:W-:Y:S01]  /*24760*/  IMAD R55, R55, R38, RZ ;  /* 0x0000002637377224 */ /* 0x000fe200078e02ff */
[----:B------:R-:W-:Y:S01]  /*24770*/  LOP3.LUT R91, R0, 0x50, R39, 0xfe, !PT ;  /* 0x00000050005b7812 */ /* 0x000fe200078efe27 */
[----:B------:R-:W-:Y:S01]  /*24780*/  ULDC UR5, c[0x0][0x22c] ;  /* 0x00008b0000057ab9 */ /* 0x000fe20000000800 */
[----:B------:R3:W-:Y:S01]  /*24790*/  @P5 STG.E.U16 desc[UR40][R58.64], R54 ;  /* 0x000000363a005986 */ /* 0x0007e2000c101528 */
[----:B------:R-:W-:-:S02]  /*247a0*/  LEA R48, P5, R61, R36, 0x1 ;  /* 0x000000243d307211 */ /* 0x000fc400078a08ff */
[----:B-1----:R-:W-:Y:S01]  /*247b0*/  LOP3.LUT R51, R0, 0x4c, R39, 0xfe, !PT ;  /* 0x0000004c00337812 */ /* 0x002fe200078efe27 */
[C---:B------:R-:W-:Y:S01]  /*247c0*/  IMAD R53, R49.reuse, R38, RZ ;  /* 0x0000002631357224 */ /* 0x040fe200078e02ff */
[----:B------:R-:W-:Y:S01]  /*247d0*/  ISETP.LT.AND P3, PT, R49, UR7, !P0 ;  /* 0x0000000731007c0c */ /* 0x000fe2000c761270 */
[----:B------:R-:W-:Y:S01]  /*247e0*/  ULDC UR7, c[0x0][0x22c] ;  /* 0x00008b0000077ab9 */ /* 0x000fe20000000800 */
[----:B------:R-:W-:Y:S01]  /*247f0*/  LEA R50, P4, R55, R36, 0x1 ;  /* 0x0000002437327211 */ /* 0x000fe200078808ff */
[----:B--2---:R-:W-:Y:S01]  /*24800*/  IMAD R56, R51, R38, RZ ;  /* 0x0000002633387224 */ /* 0x004fe200078e02ff */
[-C--:B------:R-:W-:Y:S02]  /*24810*/  LEA.HI.X.SX32 R49, R61, R37.reuse, 0x1, P5 ;  /* 0x000000253d317211 */ /* 0x080fe400028f0eff */
[----:B------:R-:W-:Y:S02]  /*24820*/  ISETP.LT.AND P5, PT, R51, UR8, !P0 ;  /* 0x0000000833007c0c */ /* 0x000fe4000c7a1270 */
[----:B------:R-:W-:Y:S01]  /*24830*/  LEA.HI.X.SX32 R51, R55, R37, 0x1, P4 ;  /* 0x0000002537337211 */ /* 0x000fe200020f0eff */
[----:B0-----:R-:W-:Y:S01]  /*24840*/  @P1 STG.E.U16 desc[UR40][R48.64], R44 ;  /* 0x0000002c30001986 */ /* 0x001fe2000c101528 */
[----:B------:R-:W-:-:S02]  /*24850*/  LEA R52, P6, R53, R36, 0x1 ;  /* 0x0000002435347211 */ /* 0x000fc400078c08ff */
[----:B---3--:R-:W-:Y:S01]  /*24860*/  LEA R54, P1, R56, R36, 0x1 ;  /* 0x0000002438367211 */ /* 0x008fe200078208ff */
[----:B------:R0:W-:Y:S01]  /*24870*/  @P2 STG.E.U16 desc[UR40][R50.64], R40 ;  /* 0x0000002832002986 */ /* 0x0001e2000c101528 */
[----:B------:R-:W-:Y:S02]  /*24880*/  PRMT R57, R44, 0x7632, R57 ;  /* 0x000076322c397816 */ /* 0x000fe40000000039 */
[-C--:B------:R-:W-:Y:S02]  /*24890*/  LEA.HI.X.SX32 R53, R53, R37.reuse, 0x1, P6 ;  /* 0x0000002535357211 */ /* 0x080fe400030f0eff */
[----:B------:R-:W-:Y:S02]  /*248a0*/  LEA.HI.X.SX32 R55, R56, R37, 0x1, P1 ;  /* 0x0000002538377211 */ /* 0x000fe400008f0eff */
[C---:B------:R-:W-:Y:S01]  /*248b0*/  ISETP.LT.AND P4, PT, R91.reuse, UR4, !P0 ;  /* 0x000000045b007c0c */ /* 0x040fe2000c781270 */
[----:B------:R-:W-:Y:S01]  /*248c0*/  IMAD R91, R91, R38, RZ ;  /* 0x000000265b5b7224 */ /* 0x000fe200078e02ff */
[----:B------:R-:W-:-:S02]  /*248d0*/  LOP3.LUT R89, R0, 0x54, R39, 0xfe, !PT ;  /* 0x0000005400597812 */ /* 0x000fc400078efe27 */
[----:B0-----:R-:W-:Y:S01]  /*248e0*/  PRMT R51, R40, 0x7632, R51 ;  /* 0x0000763228337816 */ /* 0x001fe20000000033 */
[----:B------:R0:W-:Y:S01]  /*248f0*/  @P3 STG.E.U16 desc[UR40][R52.64], R57 ;  /* 0x0000003934003986 */ /* 0x0001e2000c101528 */
[C-C-:B------:R-:W-:Y:S01]  /*24900*/  LOP3.LUT R49, R0.reuse, 0x58, R39.reuse, 0xfe, !PT ;  /* 0x0000005800317812 */ /* 0x140fe200078efe27 */
[----:B------:R-:W-:Y:S01]  /*24910*/  ULDC UR4, c[0x0][0x22c] ;  /* 0x00008b0000047ab9 */ /* 0x000fe20000000800 */
[----:B------:R-:W-:Y:S01]  /*24920*/  LEA R48, P1, R91, R36, 0x1 ;  /* 0x000000245b307211 */ /* 0x000fe200078208ff */
[----:B------:R1:W-:Y:S01]  /*24930*/  @P5 STG.E.U16 desc[UR40][R54.64], R51 ;  /* 0x0000003336005986 */ /* 0x0003e2000c101528 */
[C---:B------:R-:W-:Y:S01]  /*24940*/  ISETP.LT.AND P5, PT, R89.reuse, UR5, !P0 ;  /* 0x0000000559007c0c */ /* 0x040fe2000c7a1270 */
[-C--:B------:R-:W-:Y:S01]  /*24950*/  IMAD R89, R89, R38.reuse, RZ ;  /* 0x0000002659597224 */ /* 0x080fe200078e02ff */
[C---:B------:R-:W-:Y:S01]  /*24960*/  ISETP.LT.AND P6, PT, R49.reuse, UR7, !P0 ;  /* 0x0000000731007c0c */ /* 0x040fe2000c7c1270 */
[----:B------:R-:W-:Y:S01]  /*24970*/  IMAD R40, R49, R38, RZ ;  /* 0x0000002631287224 */ /* 0x000fe200078e02ff */
[----:B------:R-:W-:Y:S01]  /*24980*/  LEA.HI.X.SX32 R49, R91, R37, 0x1, P1 ;  /* 0x000000255b317211 */ /* 0x000fe200008f0eff */
[----:B------:R-:W-:Y:S01]  /*24990*/  ULDC UR5, c[0x0][0x22c] ;  /* 0x00008b0000057ab9 */ /* 0x000fe20000000800 */
[----:B------:R-:W-:Y:S01]  /*249a0*/  LOP3.LUT R87, R0, 0x5c, R39, 0xfe, !PT ;  /* 0x0000005c00577812 */ /* 0x000fe200078efe27 */
[----:B------:R-:W-:Y:S01]  /*249b0*/  ULDC UR7, c[0x0][0x22c] ;  /* 0x00008b0000077ab9 */ /* 0x000fe20000000800 */
[----:B------:R-:W-:-:S02]  /*249c0*/  LEA R50, P2, R89, R36, 0x1 ;  /* 0x0000002459327211 */ /* 0x000fc400078408ff */
[--C-:B------:R-:W-:Y:S01]  /*249d0*/  LOP3.LUT R85, R0, 0x60, R39.reuse, 0xfe, !PT ;  /* 0x0000006000557812 */ /* 0x100fe200078efe27 */
[----:B------:R2:W-:Y:S01]  /*249e0*/  @P4 STG.E.U16 desc[UR40][R48.64], R45 ;  /* 0x0000002d30004986 */ /* 0x0005e2000c101528 */
[----:B0-----:R-:W-:Y:S02]  /*249f0*/  LEA R52, P3, R40, R36, 0x1 ;  /* 0x0000002428347211 */ /* 0x001fe400078608ff */
[----:B-1----:R-:W-:Y:S02]  /*24a00*/  LEA.HI.X.SX32 R51, R89, R37, 0x1, P2 ;  /* 0x0000002559337211 */ /* 0x002fe400010f0eff */
[C---:B------:R-:W-:Y:S01]  /*24a10*/  ISETP.LT.AND P4, PT, R87.reuse, UR4, !P0 ;  /* 0x0000000457007c0c */ /* 0x040fe2000c781270 */
[-C--:B------:R-:W-:Y:S01]  /*24a20*/  IMAD R87, R87, R38.reuse, RZ ;  /* 0x0000002657577224 */ /* 0x080fe200078e02ff */
[C---:B------:R-:W-:Y:S01]  /*24a30*/  ISETP.LT.AND P2, PT, R85.reuse, UR5, !P0 ;  /* 0x0000000555007c0c */ /* 0x040fe2000c741270 */
[----:B------:R-:W-:Y:S01]  /*24a40*/  IMAD R85, R85, R38, RZ ;  /* 0x0000002655557224 */ /* 0x000fe200078e02ff */
[----:B------:R-:W-:-:S02]  /*24a50*/  LOP3.LUT R68, R0, 0x1fc, R39, 0xfe, !PT ;  /* 0x000001fc00447812 */ /* 0x000fc400078efe27 */
[C-C-:B------:R-:W-:Y:S02]  /*24a60*/  LOP3.LUT R83, R0.reuse, 0x64, R39.reuse, 0xfe, !PT ;  /* 0x0000006400537812 */ /* 0x140fe400078efe27 */
[C-C-:B------:R-:W-:Y:S02]  /*24a70*/  LOP3.LUT R81, R0.reuse, 0x68, R39.reuse, 0xfe, !PT ;  /* 0x0000006800517812 */ /* 0x140fe400078efe27 */
[C-C-:B------:R-:W-:Y:S02]  /*24a80*/  LOP3.LUT R79, R0.reuse, 0x6c, R39.reuse, 0xfe, !PT ;  /* 0x0000006c004f7812 */ /* 0x140fe400078efe27 */
[C-C-:B------:R-:W-:Y:S02]  /*24a90*/  LOP3.LUT R77, R0.reuse, 0x70, R39.reuse, 0xfe, !PT ;  /* 0x00000070004d7812 */ /* 0x140fe400078efe27 */
[C-C-:B------:R-:W-:Y:S02]  /*24aa0*/  LOP3.LUT R75, R0.reuse, 0x74, R39.reuse, 0xfe, !PT ;  /* 0x00000074004b7812 */ /* 0x140fe400078efe27 */
        /* <DEDUP_REMOVED lines=95> */
[--C-:B------:R-:W-:Y:S02]  /*250a0*/  LOP3.LUT R54, R0, 0x1f4, R39.reuse, 0xfe, !PT ;  /* 0x000001f400367812 */ /* 0x100fe400078efe27 */
[----:B------:R-:W-:Y:S01]  /*250b0*/  LEA.HI.X.SX32 R53, R40, R37, 0x1, P3 ;  /* 0x0000002528357211 */ /* 0x000fe200018f0eff */
[----:B------:R-:W-:Y:S01]  /*250c0*/  @P5 STG.E.U16 desc[UR40][R50.64], R41 ;  /* 0x0000002932005986 */ /* 0x000fe2000c101528 */
[--C-:B------:R-:W-:Y:S01]  /*250d0*/  LOP3.LUT R0, R0, 0x1f8, R39.reuse, 0xfe, !PT ;  /* 0x000001f800007812 */ /* 0x100fe200078efe27 */
[----:B------:R-:W-:Y:S01]  /*250e0*/  ULDC UR4, c[0x0][0x22c] ;  /* 0x00008b0000047ab9 */ /* 0x000fe20000000800 */
[----:B------:R-:W-:Y:S01]  /*250f0*/  PRMT R39, R45, 0x7632, R39 ;  /* 0x000076322d277816 */ /* 0x000fe20000000027 */
[----:B------:R-:W-:Y:S01]  /*25100*/  ULDC UR5, c[0x0][0x22c] ;  /* 0x00008b0000057ab9 */ /* 0x000fe20000000800 */
[----:B------:R-:W-:-:S02]  /*25110*/  LEA R44, P1, R87, R36, 0x1 ;  /* 0x00000024572c7211 */ /* 0x000fc400078208ff */
[----:B------:R-:W-:Y:S01]  /*25120*/  LEA R40, P5, R85, R36, 0x1 ;  /* 0x0000002455287211 */ /* 0x000fe200078a08ff */
[----:B------:R0:W-:Y:S01]  /*25130*/  @P6 STG.E.U16 desc[UR40][R52.64], R39 ;  /* 0x0000002734006986 */ /* 0x0001e2000c101528 */
[-C--:B--2---:R-:W-:Y:S02]  /*25140*/  LEA.HI.X.SX32 R45, R87, R37.reuse, 0x1, P1 ;  /* 0x00000025572d7211 */ /* 0x084fe400008f0eff */
[C---:B------:R-:W-:Y:S01]  /*25150*/  ISETP.LT.AND P3, PT, R83.reuse, UR4, !P0 ;  /* 0x0000000453007c0c */ /* 0x040fe2000c761270 */
[----:B------:R-:W-:Y:S01]  /*25160*/  IMAD R83, R83, R38, RZ ;  /* 0x0000002653537224 */ /* 0x000fe200078e02ff */
[----:B------:R-:W-:Y:S01]  /*25170*/  ULDC UR4, c[0x0][0x22c] ;  /* 0x00008b0000047ab9 */ /* 0x000fe20000000800 */
[----:B0-----:R-:W-:Y:S02]  /*25180*/  PRMT R39, R41, 0x7632, R39 ;  /* 0x0000763229277816 */ /* 0x001fe40000000027 */
[----:B------:R-:W-:-:S03]  /*25190*/  LEA.HI.X.SX32 R41, R85, R37, 0x1, P5 ;  /* 0x0000002555297211 */ /* 0x000fc600028f0eff */
[----:B------:R-:W-:Y:S01]  /*251a0*/  @P4 STG.E.U16 desc[UR40][R44.64], R39 ;  /* 0x000000272c004986 */ /* 0x000fe2000c101528 */
[----:B------:R-:W-:-:S03]  /*251b0*/  LEA R48, P6, R83, R36, 0x1 ;  /* 0x0000002453307211 */ /* 0x000fc600078c08ff */
[----:B------:R0:W-:Y:S01]  /*251c0*/  @P2 STG.E.U16 desc[UR40][R40.64], R46 ;  /* 0x0000002e28002986 */ /* 0x0001e2000c101528 */
[C---:B------:R-:W-:Y:S01]  /*251d0*/  ISETP.LT.AND P2, PT, R81.reuse, UR4, !P0 ;  /* 0x0000000451007c0c */ /* 0x040fe2000c741270 */
[----:B------:R-:W-:Y:S01]  /*251e0*/  IMAD R81, R81, R38, RZ ;  /* 0x0000002651517224 */ /* 0x000fe200078e02ff */
[----:B------:R-:W-:Y:S01]  /*251f0*/  LEA.HI.X.SX32 R49, R83, R37, 0x1, P6 ;  /* 0x0000002553317211 */ /* 0x000fe200030f0eff */
[----:B------:R-:W-:-:S03]  /*25200*/  ULDC UR4, c[0x0][0x22c] ;  /* 0x00008b0000047ab9 */ /* 0x000fc60000000800 */
[----:B------:R-:W-:Y:S01]  /*25210*/  LEA R50, P4, R81, R36, 0x1 ;  /* 0x0000002451327211 */ /* 0x000fe200078808ff */
[----:B------:R1:W-:Y:S01]  /*25220*/  @P3 STG.E.U16 desc[UR40][R48.64], R42 ;  /* 0x0000002a30003986 */ /* 0x0003e2000c101528 */
[C---:B------:R-:W-:Y:S01]  /*25230*/  ISETP.LT.AND P3, PT, R79.reuse, UR4, !P0 ;  /* 0x000000044f007c0c */ /* 0x040fe2000c761270 */
[-C--:B------:R-:W-:Y:S01]  /*25240*/  IMAD R79, R79, R38.reuse, RZ ;  /* 0x000000264f4f7224 */ /* 0x080fe200078e02ff */
[----:B------:R-:W-:Y:S01]  /*25250*/  LEA.HI.X.SX32 R51, R81, R37, 0x1, P4 ;  /* 0x0000002551337211 */ /* 0x000fe200020f0eff */
[----:B------:R-:W-:Y:S01]  /*25260*/  ULDC UR4, c[0x0][0x22c] ;  /* 0x00008b0000047ab9 */ /* 0x000fe20000000800 */
[----:B0-----:R-:W-:Y:S02]  /*25270*/  PRMT R41, R46, 0x7632, R41 ;  /* 0x000076322e297816 */ /* 0x001fe40000000029 */
[C---:B------:R-:W-:Y:S01]  /*25280*/  ISETP.LT.AND P5, PT, R77.reuse, UR5, !P0 ;  /* 0x000000054d007c0c */ /* 0x040fe2000c7a1270 */
[----:B------:R-:W-:Y:S01]  /*25290*/  IMAD R77, R77, R38, RZ ;  /* 0x000000264d4d7224 */ /* 0x000fe200078e02ff */
[----:B------:R-:W-:Y:S01]  /*252a0*/  LEA R40, P6, R79, R36, 0x1 ;  /* 0x000000244f287211 */ /* 0x000fe200078c08ff */
[----:B------:R0:W-:Y:S01]  /*252b0*/  @P2 STG.E.U16 desc[UR40][R50.64], R41 ;  /* 0x0000002932002986 */ /* 0x0001e2000c101528 */
[----:B------:R-:W-:-:S02]  /*252c0*/  ULDC UR5, c[0x0][0x22c] ;  /* 0x00008b0000057ab9 */ /* 0x000fc40000000800 */
[C---:B------:R-:W-:Y:S02]  /*252d0*/  LEA R44, P2, R77.reuse, R36, 0x1 ;  /* 0x000000244d2c7211 */ /* 0x040fe400078408ff */
[----:B-1----:R-:W-:Y:S02]  /*252e0*/  PRMT R42, R42, 0x7632, R42 ;  /* 0x000076322a2a7816 */ /* 0x002fe4000000002a */
[-C--:B------:R-:W-:Y:S02]  /*252f0*/  LEA.HI.X.SX32 R45, R77, R37.reuse, 0x1, P2 ;  /* 0x000000254d2d7211 */ /* 0x080fe400010f0eff */
[C---:B------:R-:W-:Y:S01]  /*25300*/  ISETP.LT.AND P2, PT, R75.reuse, UR4, !P0 ;  /* 0x000000044b007c0c */ /* 0x040fe2000c741270 */
[----:B------:R-:W-:Y:S01]  /*25310*/  IMAD R75, R75, R38, RZ ;  /* 0x000000264b4b7224 */ /* 0x000fe200078e02ff */
[----:B------:R-:W-:Y:S01]  /*25320*/  ULDC UR4, c[0x0][0x22c] ;  /* 0x00008b0000047ab9 */ /* 0x000fe20000000800 */
[----:B0-----:R-:W-:-:S05]  /*25330*/  LEA.HI.X.SX32 R41, R79, R37, 0x1, P6 ;  /* 0x000000254f297211 */ /* 0x001fca00030f0eff */
[----:B------:R-:W-:Y:S04]  /*25340*/  @P3 STG.E.U16 desc[UR40][R40.64], R42 ;  /* 0x0000002a28003986 */ /* 0x000fe8000c101528 */
[----:B------:R0:W-:Y:S01]  /*25350*/  @P5 STG.E.U16 desc[UR40][R44.64], R47 ;  /* 0x0000002f2c005986 */ /* 0x0001e2000c101528 */
[----:B------:R-:W-:-:S04]  /*25360*/  LEA R48, P5, R75, R36, 0x1 ;  /* 0x000000244b307211 */ /* 0x000fc800078a08ff */
[----:B------:R-:W-:Y:S02]  /*25370*/  LEA.HI.X.SX32 R49, R75, R37, 0x1, P5 ;  /* 0x000000254b317211 */ /* 0x000fe400028f0eff */
[C---:B------:R-:W-:Y:S01]  /*25380*/  ISETP.LT.AND P5, PT, R71.reuse, UR5, !P0 ;  /* 0x0000000547007c0c */ /* 0x040fe2000c7a1270 */
[-C--:B------:R-:W-:Y:S01]  /*25390*/  IMAD R71, R71, R38.reuse, RZ ;  /* 0x0000002647477224 */ /* 0x080fe200078e02ff */
[C---:B------:R-:W-:Y:S01]  /*253a0*/  ISETP.LT.AND P3, PT, R73.reuse, UR4, !P0 ;  /* 0x0000000449007c0c */ /* 0x040fe2000c761270 */
[----:B------:R-:W-:Y:S01]  /*253b0*/  IMAD R73, R73, R38, RZ ;  /* 0x0000002649497224 */ /* 0x000fe200078e02ff */
[----:B------:R1:W-:Y:S01]  /*253c0*/  @P2 STG.E.U16 desc[UR40][R48.64], R43 ;  /* 0x0000002b30002986 */ /* 0x0003e2000c101528 */
[----:B------:R-:W-:Y:S01]  /*253d0*/  ULDC UR4, c[0x0][0x22c] ;  /* 0x00008b0000047ab9 */ /* 0x000fe20000000800 */
[-C--:B0-----:R-:W-:Y:S01]  /*253e0*/  LEA R44, P2, R71, R36.reuse, 0x1 ;  /* 0x00000024472c7211 */ /* 0x081fe200078408ff */
[----:B------:R-:W-:Y:S01]  /*253f0*/  ULDC UR5, c[0x0][0x22c] ;  /* 0x00008b0000057ab9 */ /* 0x000fe20000000800 */
[----:B------:R-:W-:-:S02]  /*25400*/  LEA R40, P6, R73, R36, 0x1 ;  /* 0x0000002449287211 */ /* 0x000fc400078c08ff */
[-C--:B------:R-:W-:Y:S02]  /*25410*/  LEA.HI.X.SX32 R45, R71, R37.reuse, 0x1, P2 ;  /* 0x00000025472d7211 */ /* 0x080fe400010f0eff */
[C---:B------:R-:W-:Y:S01]  /*25420*/  ISETP.LT.AND P2, PT, R69.reuse, UR4, !P0 ;  /* 0x0000000445007c0c */ /* 0x040fe2000c741270 */
[----:B------:R-:W-:Y:S01]  /*25430*/  IMAD R69, R69, R38, RZ ;  /* 0x0000002645457224 */ /* 0x000fe200078e02ff */
[----:B------:R-:W-:Y:S01]  /*25440*/  ISETP.LT.AND P1, PT, R68, UR7, !P0 ;  /* 0x0000000744007c0c */ /* 0x000fe2000c721270 */
[----:B------:R-:W-:Y:S01]  /*25450*/  ULDC UR7, c[0x0][0x22c] ;  /* 0x00008b0000077ab9 */ /* 0x000fe20000000800 */
[----:B------:R-:W-:Y:S02]  /*25460*/  PRMT R50, R47, 0x7632, R50 ;  /* 0x000076322f327816 */ /* 0x000fe40000000032 */
[----:B------:R-:W-:Y:S01]  /*25470*/  LEA.HI.X.SX32 R41, R73, R37, 0x1, P6 ;  /* 0x0000002549297211 */ /* 0x000fe200030f0eff */
[----:B------:R-:W-:Y:S01]  /*25480*/  IMAD R39, R38, 0x4, R69 ;  /* 0x0000000426277824 */ /* 0x000fe200078e0245 */
[----:B------:R-:W-:Y:S01]  /*25490*/  PRMT R47, R43, 0x7632, R47 ;  /* 0x000076322b2f7816 */ /* 0x000fe2000000002f */
[----:B------:R-:W-:Y:S01]  /*254a0*/  ULDC UR4, c[0x0][0x22c] ;  /* 0x00008b0000047ab9 */ /* 0x000fe20000000800 */
[----:B------:R-:W-:Y:S01]  /*254b0*/  ISETP.LT.AND P4, PT, R159, UR7, !P0 ;  /* 0x000000079f007c0c */ /* 0x000fe2000c781270 */
[----:B------:R-:W-:Y:S01]  /*254c0*/  @P3 STG.E.U16 desc[UR40][R40.64], R50 ;  /* 0x0000003228003986 */ /* 0x000fe2000c101528 */
[----:B------:R-:W-:-:S03]  /*254d0*/  LEA R46, P3, R69, R36, 0x1 ;  /* 0x00000024452e7211 */ /* 0x000fc600078608ff */
[----:B------:R0:W-:Y:S01]  /*254e0*/  @P5 STG.E.U16 desc[UR40][R44.64], R47 ;  /* 0x0000002f2c005986 */ /* 0x0001e2000c101528 */
[C---:B------:R-:W-:Y:S02]  /*254f0*/  LEA R42, P5, R39.reuse, R36, 0x1 ;  /* 0x00000024272a7211 */ /* 0x040fe400078a08ff */
[----:B------:R-:W-:Y:S01]  /*25500*/  ISETP.LT.AND P6, PT, R158, UR4, !P0 ;  /* 0x000000049e007c0c */ /* 0x000fe2000c7c1270 */
[----:B------:R-:W-:Y:S01]  /*25510*/  ULDC UR4, c[0x0][0x22c] ;  /* 0x00008b0000047ab9 */ /* 0x000fe20000000800 */
[-C--:B-1----:R-:W-:Y:S01]  /*25520*/  LEA.HI.X.SX32 R43, R39, R37.reuse, 0x1, P5 ;  /* 0x00000025272b7211 */ /* 0x082fe200028f0eff */
[----:B------:R-:W-:Y:S01]  /*25530*/  IMAD R39, R38, 0x4, R39 ;  /* 0x0000000426277824 */ /* 0x000fe200078e0227 */
[----:B0-----:R-:W-:-:S03]  /*25540*/  LEA.HI.X.SX32 R47, R69, R37, 0x1, P3 ;  /* 0x00000025452f7211 */ /* 0x001fc600018f0eff */
[C---:B------:R-:W-:Y:S02]  /*25550*/  IMAD R45, R38.reuse, 0x4, R39 ;  /* 0x00000004262d7824 */ /* 0x040fe400078e0227 */
[----:B------:R-:W-:Y:S04]  /*25560*/  @P2 STG.E.U16 desc[UR40][R46.64], R28 ;  /* 0x0000001c2e002986 */ /* 0x000fe8000c101528 */
[----:B------:R0:W-:Y:S01]  /*25570*/  @P4 STG.E.U16 desc[UR40][R42.64], R32 ;  /* 0x000000202a004986 */ /* 0x0001e2000c101528 */
[----:B------:R-:W-:Y:S02]  /*25580*/  LEA R40, P4, R39, R36, 0x1 ;  /* 0x0000002427287211 */ /* 0x000fe400078808ff */
[----:B------:R-:W-:Y:S01]  /*25590*/  ISETP.LT.AND P3, PT, R157, UR5, !P0 ;  /* 0x000000059d007c0c */ /* 0x000fe2000c761270 */
[----:B------:R-:W-:Y:S01]  /*255a0*/  ULDC UR5, c[0x0][0x22c] ;  /* 0x00008b0000057ab9 */ /* 0x000fe20000000800 */
[----:B------:R-:W-:Y:S01]  /*255b0*/  LEA.HI.X.SX32 R41, R39, R37, 0x1, P4 ;  /* 0x0000002527297211 */ /* 0x000fe200020f0eff */
[----:B------:R-:W-:Y:S01]  /*255c0*/  IMAD R39, R38, 0x4, R45 ;  /* 0x0000000426277824 */ /* 0x000fe200078e022d */
[----:B0-----:R-:W-:-:S03]  /*255d0*/  PRMT R43, R28, 0x7632, R43 ;  /* 0x000076321c2b7816 */ /* 0x001fc6000000002b */
[----:B------:R-:W-:Y:S01]  /*255e0*/  IMAD R47, R38, 0x4, R39 ;  /* 0x00000004262f7824 */ /* 0x000fe200078e0227 */
[-C--:B------:R-:W-:Y:S01]  /*255f0*/  LEA R44, P4, R45, R36.reuse, 0x1 ;  /* 0x000000242d2c7211 */ /* 0x080fe200078808ff */
[----:B------:R0:W-:Y:S01]  /*25600*/  @P6 STG.E.U16 desc[UR40][R40.64], R43 ;  /* 0x0000002b28006986 */ /* 0x0001e2000c101528 */
[-C--:B------:R-:W-:Y:S02]  /*25610*/  LEA R42, P6, R39, R36.reuse, 0x1 ;  /* 0x00000024272a7211 */ /* 0x080fe400078c08ff */
[----:B------:R-:W-:Y:S01]  /*25620*/  ISETP.LT.AND P2, PT, R156, UR4, !P0 ;  /* 0x000000049c007c0c */ /* 0x000fe2000c741270 */
[----:B------:R-:W-:Y:S01]  /*25630*/  ULDC UR4, c[0x0][0x22c] ;  /* 0x00008b0000047ab9 */ /* 0x000fe20000000800 */
[----:B------:R-:W-:Y:S02]  /*25640*/  PRMT R28, R32, 0x7632, R28 ;  /* 0x00007632201c7816 */ /* 0x000fe4000000001c */
[-C--:B------:R-:W-:Y:S02]  /*25650*/  LEA.HI.X.SX32 R45, R45, R37.reuse, 0x1, P4 ;  /* 0x000000252d2d7211 */ /* 0x080fe400020f0eff */
[-C--:B0-----:R-:W-:Y:S01]  /*25660*/  LEA.HI.X.SX32 R43, R39, R37.reuse, 0x1, P6 ;  /* 0x00000025272b7211 */ /* 0x081fe200030f0eff */
[----:B------:R-:W-:Y:S01]  /*25670*/  IMAD R39, R38, 0x4, R47 ;  /* 0x0000000426277824 */ /* 0x000fe200078e022f */
[----:B------:R-:W-:Y:S01]  /*25680*/  LEA R46, P6, R47, R36, 0x1 ;  /* 0x000000242f2e7211 */ /* 0x000fe200078c08ff */
[----:B------:R0:W-:Y:S01]  /*25690*/  @P3 STG.E.U16 desc[UR40][R44.64], R28 ;  /* 0x0000001c2c003986 */ /* 0x0001e2000c101528 */
[----:B------:R-:W-:Y:S01]  /*256a0*/  ISETP.LT.AND P5, PT, R155, UR4, !P0 ;  /* 0x000000049b007c0c */ /* 0x000fe2000c7a1270 */
[----:B------:R-:W-:Y:S01]  /*256b0*/  ULDC UR4, c[0x0][0x22c] ;  /* 0x00008b0000047ab9 */ /* 0x000fe20000000800 */
[----:B------:R-:W-:-:S02]  /*256c0*/  LEA.HI.X.SX32 R47, R47, R37, 0x1, P6 ;  /* 0x000000252f2f7211 */ /* 0x000fc400030f0eff */
[-C--:B------:R-:W-:Y:S02]  /*256d0*/  LEA R40, P6, R39, R36.reuse, 0x1 ;  /* 0x0000002427287211 */ /* 0x080fe400078c08ff */
[----:B------:R-:W-:Y:S01]  /*256e0*/  ISETP.LT.AND P4, PT, R154, UR4, !P0 ;  /* 0x000000049a007c0c */ /* 0x000fe2000c781270 */
[----:B------:R1:W-:Y:S01]  /*256f0*/  @P2 STG.E.U16 desc[UR40][R42.64], R29 ;  /* 0x0000001d2a002986 */ /* 0x0003e2000c101528 */
[C---:B0-----:R-:W-:Y:S01]  /*25700*/  IMAD R45, R38.reuse, 0x4, R39 ;  /* 0x00000004262d7824 */ /* 0x041fe200078e0227 */
[----:B------:R-:W-:Y:S01]  /*25710*/  PRMT R32, R29, 0x7632, R32 ;  /* 0x000076321d207816 */ /* 0x000fe20000000020 */
[----:B------:R-:W-:Y:S01]  /*25720*/  ULDC UR4, c[0x0][0x22c] ;  /* 0x00008b0000047ab9 */ /* 0x000fe20000000800 */
[----:B------:R-:W-:Y:S02]  /*25730*/  LEA.HI.X.SX32 R41, R39, R37, 0x1, P6 ;  /* 0x0000002527297211 */ /* 0x000fe400030f0eff */
[----:B------:R-:W-:Y:S01]  /*25740*/  LEA R44, P6, R45, R36, 0x1 ;  /* 0x000000242d2c7211 */ /* 0x000fe200078c08ff */
[----:B-1----:R-:W-:-:S03]  /*25750*/  IMAD R29, R38, 0x4, R45 ;  /* 0x00000004261d7824 */ /* 0x002fc600078e022d */
[-C--:B------:R-:W-:Y:S02]  /*25760*/  LEA.HI.X.SX32 R45, R45, R37.reuse, 0x1, P6 ;  /* 0x000000252d2d7211 */ /* 0x080fe400030f0eff */
[----:B------:R-:W-:Y:S01]  /*25770*/  ISETP.LT.AND P3, PT, R153, UR4, !P0 ;  /* 0x0000000499007c0c */ /* 0x000fe2000c761270 */
[----:B------:R-:W-:Y:S01]  /*25780*/  IMAD R39, R38, 0x4, R29 ;  /* 0x0000000426277824 */ /* 0x000fe200078e021d */
[C---:B------:R-:W-:Y:S01]  /*25790*/  LEA R28, P6, R29.reuse, R36, 0x1 ;  /* 0x000000241d1c7211 */ /* 0x040fe200078c08ff */
[----:B------:R-:W-:Y:S01]  /*257a0*/  ULDC UR4, c[0x0][0x22c] ;  /* 0x00008b0000047ab9 */ /* 0x000fe20000000800 */
[----:B------:R-:W-:Y:S01]  /*257b0*/  @P5 STG.E.U16 desc[UR40][R46.64], R33 ;  /* 0x000000212e005986 */ /* 0x000fe2000c101528 */
[----:B------:R-:W-:Y:S01]  /*257c0*/  ISETP.LT.AND P2, PT, R152, UR4, !P0 ;  /* 0x0000000498007c0c */ /* 0x000fe2000c741270 */
[----:B------:R-:W-:Y:S01]  /*257d0*/  ULDC UR4, c[0x0][0x22c] ;  /* 0x00008b0000047ab9 */ /* 0x000fe20000000800 */
[----:B------:R-:W-:Y:S01]  /*257e0*/  LEA.HI.X.SX32 R29, R29, R37, 0x1, P6 ;  /* 0x000000251d1d7211 */ /* 0x000fe200030f0eff */
[----:B------:R0:W-:Y:S01]  /*257f0*/  @P4 STG.E.U16 desc[UR40][R40.64], R32 ;  /* 0x0000002028004986 */ /* 0x0001e2000c101528 */
[----:B------:R-:W-:Y:S01]  /*25800*/  ISETP.LT.AND P5, PT, R151, UR4, !P0 ;  /* 0x0000000497007c0c */ /* 0x000fe2000c7a1270 */
[----:B------:R-:W-:Y:S01]  /*25810*/  ULDC UR4, c[0x0][0x22c] ;  /* 0x00008b0000047ab9 */ /* 0x000fe20000000800 */
[----:B------:R-:W-:-:S02]  /*25820*/  PRMT R42, R33, 0x7632, R42 ;  /* 0x00007632212a7816 */ /* 0x000fc4000000002a */
[----:B------:R-:W-:Y:S01]  /*25830*/  ISETP.LT.AND P4, PT, R150, UR4, !P0 ;  /* 0x0000000496007c0c */ /* 0x000fe2000c781270 */
[----:B------:R-:W-:Y:S01]  /*25840*/  ULDC UR4, c[0x0][0x22c] ;  /* 0x00008b0000047ab9 */ /* 0x000fe20000000800 */
[----:B0-----:R-:W-:Y:S01]  /*25850*/  LEA R32, P6, R39, R36, 0x1 ;  /* 0x0000002427207211 */ /* 0x001fe200078c08ff */
[----:B------:R-:W-:-:S03]  /*25860*/  IMAD R41, R38, 0x4, R39 ;  /* 0x0000000426297824 */ /* 0x000fc600078e0227 */
[-C--:B------:R-:W-:Y:S01]  /*25870*/  LEA.HI.X.SX32 R33, R39, R37.reuse, 0x1, P6 ;  /* 0x0000002527217211 */ /* 0x080fe200030f0eff */
[----:B------:R-:W-:Y:S01]  /*25880*/  IMAD R39, R38, 0x4, R41 ;  /* 0x0000000426277824 */ /* 0x000fe200078e0229 */
[-C--:B------:R-:W-:Y:S01]  /*25890*/  LEA R40, P6, R41, R36.reuse, 0x1 ;  /* 0x0000002429287211 */ /* 0x080fe200078c08ff */
[----:B------:R-:W-:Y:S01]  /*258a0*/  @P3 STG.E.U16 desc[UR40][R44.64], R42 ;  /* 0x0000002a2c003986 */ /* 0x000fe2000c101528 */
[----:B------:R-:W-:Y:S01]  /*258b0*/  ISETP.LT.AND P3, PT, R149, UR4, !P0 ;  /* 0x0000000495007c0c */ /* 0x000fe2000c761270 */
[----:B------:R-:W-:Y:S01]  /*258c0*/  ULDC UR4, c[0x0][0x22c] ;  /* 0x00008b0000047ab9 */ /* 0x000fe20000000800 */
[----:B------:R-:W-:Y:S01]  /*258d0*/  LEA.HI.X.SX32 R41, R41, R37, 0x1, P6 ;  /* 0x0000002529297211 */ /* 0x000fe200030f0eff */
[----:B------:R0:W-:Y:S01]  /*258e0*/  @P2 STG.E.U16 desc[UR40][R28.64], R30 ;  /* 0x0000001e1c002986 */ /* 0x0001e2000c101528 */
[----:B------:R-:W-:-:S03]  /*258f0*/  LEA R48, P6, R39, R36, 0x1 ;  /* 0x0000002427307211 */ /* 0x000fc600078c08ff */
[----:B------:R-:W1:Y:S01]  /*25900*/  LDS.128 R44, [R3+UR6] ;  /* 0x00000006032c7984 */ /* 0x000e620008000c00 */
[----:B------:R-:W-:Y:S01]  /*25910*/  LEA.HI.X.SX32 R49, R39, R37, 0x1, P6 ;  /* 0x0000002527317211 */ /* 0x000fe200030f0eff */
[----:B------:R-:W-:Y:S01]  /*25920*/  IMAD R39, R38, 0x4, R39 ;  /* 0x0000000426277824 */ /* 0x000fe200078e0227 */
[----:B------:R-:W-:Y:S01]  /*25930*/  ISETP.LT.AND P2, PT, R148, UR4, !P0 ;  /* 0x0000000494007c0c */ /* 0x000fe2000c741270 */
[----:B------:R2:W-:Y:S01]  /*25940*/  @P5 STG.E.U16 desc[UR40][R32.64], R34 ;  /* 0x0000002220005986 */ /* 0x0005e2000c101528 */
[----:B------:R-:W-:Y:S01]  /*25950*/  ULDC UR4, c[0x0][0x22c] ;  /* 0x00008b0000047ab9 */ /* 0x000fe20000000800 */
[----:B0-----:R-:W-:Y:S02]  /*25960*/  PRMT R29, R30, 0x7632, R29 ;  /* 0x000076321e1d7816 */ /* 0x001fe4000000001d */
[----:B------:R-:W-:Y:S01]  /*25970*/  PRMT R30, R34, 0x7632, R30 ;  /* 0x00007632221e7816 */ /* 0x000fe2000000001e */
[----:B------:R-:W-:Y:S02]  /*25980*/  IMAD R51, R38, 0x4, R39 ;  /* 0x0000000426337824 */ /* 0x000fe400078e0227 */
[----:B------:R0:W-:Y:S01]  /*25990*/  @P4 STG.E.U16 desc[UR40][R40.64], R29 ;  /* 0x0000001d28004986 */ /* 0x0001e2000c101528 */
[----:B------:R-:W-:Y:S01]  /*259a0*/  ISETP.LT.AND P5, PT, R147, UR4, !P0 ;  /* 0x0000000493007c0c */ /* 0x000fe2000c7a1270 */
[----:B------:R-:W-:-:S02]  /*259b0*/  ULDC UR4, c[0x0][0x22c] ;  /* 0x00008b0000047ab9 */ /* 0x000fc40000000800 */
[----:B------:R-:W3:Y:S01]  /*259c0*/  LDS.128 R40, [R2+UR6] ;  /* 0x0000000602287984 */ /* 0x000ee20008000c00 */
[----:B--2---:R-:W-:-:S03]  /*259d0*/  LEA R32, P6, R51, R36, 0x1 ;  /* 0x0000002433207211 */ /* 0x004fc600078c08ff */
[----:B------:R2:W-:Y:S01]  /*259e0*/  @P3 STG.E.U16 desc[UR40][R48.64], R30 ;  /* 0x0000001e30003986 */ /* 0x0005e2000c101528 */
[----:B------:R-:W-:Y:S02]  /*259f0*/  LEA R28, P3, R39, R36, 0x1 ;  /* 0x00000024271c7211 */ /* 0x000fe400078608ff */
[-C--:B------:R-:W-:Y:S02]  /*25a00*/  LEA.HI.X.SX32 R33, R51, R37.reuse, 0x1, P6 ;  /* 0x0000002533217211 */ /* 0x080fe400030f0eff */
[----:B0-----:R-:W-:Y:S01]  /*25a10*/  LEA.HI.X.SX32 R29, R39, R37, 0x1, P3 ;  /* 0x00000025271d7211 */ /* 0x001fe200018f0eff */
[----:B------:R-:W-:-:S04]  /*25a20*/  IMAD R51, R38, 0x4, R51 ;  /* 0x0000000426337824 */ /* 0x000fc800078e0233 */
[----:B------:R0:W-:Y:S01]  /*25a30*/  @P2 STG.E.U16 desc[UR40][R28.64], R31 ;  /* 0x0000001f1c002986 */ /* 0x0001e2000c101528 */
[----:B------:R-:W-:-:S03]  /*25a40*/  IMAD R39, R38, 0x4, R51 ;  /* 0x0000000426277824 */ /* 0x000fc600078e0233 */
[----:B------:R4:W-:Y:S01]  /*25a50*/  @P5 STG.E.U16 desc[UR40][R32.64], R35 ;  /* 0x0000002320005986 */ /* 0x0009e2000c101528 */
[CC--:B--2---:R-:W-:Y:S02]  /*25a60*/  LEA R48, P5, R51.reuse, R36.reuse, 0x1 ;  /* 0x0000002433307211 */ /* 0x0c4fe400078a08ff */
[----:B------:R-:W-:Y:S01]  /*25a70*/  ISETP.LT.AND P4, PT, R146, UR4, !P0 ;  /* 0x0000000492007c0c */ /* 0x000fe2000c781270 */
[----:B------:R-:W-:Y:S01]  /*25a80*/  ULDC UR4, c[0x0][0x22c] ;  /* 0x00008b0000047ab9 */ /* 0x000fe20000000800 */
[----:B------:R-:W-:Y:S02]  /*25a90*/  LEA.HI.X.SX32 R49, R51, R37, 0x1, P5 ;  /* 0x0000002533317211 */ /* 0x000fe400028f0eff */
[----:B------:R-:W-:Y:S01]  /*25aa0*/  ISETP.LT.AND P3, PT, R145, UR4, !P0 ;  /* 0x0000000491007c0c */ /* 0x000fe2000c761270 */
[----:B0-----:R-:W-:Y:S01]  /*25ab0*/  IMAD R29, R38, 0x4, R39 ;  /* 0x00000004261d7824 */ /* 0x001fe200078e0227 */
[----:B------:R-:W-:Y:S01]  /*25ac0*/  LEA R50, P5, R39, R36, 0x1 ;  /* 0x0000002427327211 */ /* 0x000fe200078a08ff */
[----:B------:R-:W-:Y:S01]  /*25ad0*/  ULDC UR4, c[0x0][0x22c] ;  /* 0x00008b0000047ab9 */ /* 0x000fe20000000800 */
[----:B------:R-:W-:-:S02]  /*25ae0*/  PRMT R34, R31, 0x7632, R34 ;  /* 0x000076321f227816 */ /* 0x000fc40000000022 */
[----:B------:R-:W-:Y:S01]  /*25af0*/  ISETP.LT.AND P2, PT, R144, UR4, !P0 ;  /* 0x0000000490007c0c */ /* 0x000fe2000c741270 */
[----:B------:R-:W-:Y:S01]  /*25b00*/  ULDC UR4, c[0x0][0x22c] ;  /* 0x00008b0000047ab9 */ /* 0x000fe20000000800 */
[-C--:B------:R-:W-:Y:S01]  /*25b10*/  LEA.HI.X.SX32 R51, R39, R37.reuse, 0x1, P5 ;  /* 0x0000002527337211 */ /* 0x080fe200028f0eff */
[C---:B------:R-:W-:Y:S01]  /*25b20*/  IMAD R31, R38.reuse, 0x4, R29 ;  /* 0x00000004261f7824 */ /* 0x040fe200078e021d */
[-C--:B------:R-:W-:Y:S02]  /*25b30*/  LEA R28, P5, R29, R36.reuse, 0x1 ;  /* 0x000000241d1c7211 */ /* 0x080fe400078a08ff */
[----:B------:R-:W-:Y:S01]  /*25b40*/  ISETP.LT.AND P6, PT, R143, UR4, !P0 ;  /* 0x000000048f007c0c */ /* 0x000fe2000c7c1270 */
[----:B----4-:R-:W-:Y:S01]  /*25b50*/  IMAD R33, R38, 0x4, R31 ;  /* 0x0000000426217824 */ /* 0x010fe200078e021f */
[----:B------:R-:W-:Y:S01]  /*25b60*/  LEA.HI.X.SX32 R29, R29, R37, 0x1, P5 ;  /* 0x000000251d1d7211 */ /* 0x000fe200028f0eff */
[----:B------:R-:W-:Y:S01]  /*25b70*/  ULDC UR4, c[0x0][0x22c] ;  /* 0x00008b0000047ab9 */ /* 0x000fe20000000800 */
[----:B------:R-:W-:-:S02]  /*25b80*/  LEA R30, P5, R31, R36, 0x1 ;  /* 0x000000241f1e7211 */ /* 0x000fc400078a08ff */
[----:B------:R-:W-:Y:S01]  /*25b90*/  PRMT R52, R35, 0x7632, R52 ;  /* 0x0000763223347816 */ /* 0x000fe20000000034 */
[----:B------:R0:W-:Y:S01]  /*25ba0*/  @P4 STG.E.U16 desc[UR40][R48.64], R34 ;  /* 0x0000002230004986 */ /* 0x0001e2000c101528 */
[----:B------:R-:W-:Y:S01]  /*25bb0*/  LEA.HI.X.SX32 R31, R31, R37, 0x1, P5 ;  /* 0x000000251f1f7211 */ /* 0x000fe200028f0eff */
[----:B------:R-:W-:Y:S01]  /*25bc0*/  IMAD R39, R38, 0x4, R33 ;  /* 0x0000000426277824 */ /* 0x000fe200078e0221 */
[----:B------:R-:W-:Y:S01]  /*25bd0*/  ISETP.LT.AND P4, PT, R142, UR4, !P0 ;  /* 0x000000048e007c0c */ /* 0x000fe2000c781270 */
[----:B------:R-:W-:Y:S01]  /*25be0*/  @P3 STG.E.U16 desc[UR40][R50.64], R52 ;  /* 0x0000003432003986 */ /* 0x000fe2000c101528 */
[----:B------:R-:W-:Y:S02]  /*25bf0*/  ULDC UR4, c[0x0][0x22c] ;  /* 0x00008b0000047ab9 */ /* 0x000fe40000000800 */
[----:B------:R-:W-:Y:S01]  /*25c00*/  ISETP.LT.AND P3, PT, R141, UR4, !P0 ;  /* 0x000000048d007c0c */ /* 0x000fe2000c761270 */
[----:B-1----:R1:W-:Y:S01]  /*25c10*/  @P2 STG.E.U16 desc[UR40][R28.64], R44 ;  /* 0x0000002c1c002986 */ /* 0x0023e2000c101528 */
[----:B------:R-:W-:Y:S01]  /*25c20*/  LEA R32, P5, R33, R36, 0x1 ;  /* 0x0000002421207211 */ /* 0x000fe200078a08ff */
[----:B------:R-:W-:-:S02]  /*25c30*/  ULDC UR4, c[0x0][0x22c] ;  /* 0x00008b0000047ab9 */ /* 0x000fc40000000800 */
[----:B---3--:R2:W-:Y:S01]  /*25c40*/  @P6 STG.E.U16 desc[UR40][R30.64], R40 ;  /* 0x000000281e006986 */ /* 0x0085e2000c101528 */
[----:B0-----:R-:W-:Y:S02]  /*25c50*/  LEA R34, P6, R39, R36, 0x1 ;  /* 0x0000002427227211 */ /* 0x001fe400078c08ff */
[-C--:B------:R-:W-:Y:S02]  /*25c60*/  LEA.HI.X.SX32 R33, R33, R37.reuse, 0x1, P5 ;  /* 0x0000002521217211 */ /* 0x080fe400028f0eff */
[----:B------:R-:W-:Y:S01]  /*25c70*/  LEA.HI.X.SX32 R35, R39, R37, 0x1, P6 ;  /* 0x0000002527237211 */ /* 0x000fe200030f0eff */
[----:B------:R-:W-:Y:S01]  /*25c80*/  IMAD R39, R38, 0x4, R39 ;  /* 0x0000000426277824 */ /* 0x000fe200078e0227 */
[----:B------:R-:W-:Y:S01]  /*25c90*/  ISETP.LT.AND P2, PT, R140, UR4, !P0 ;  /* 0x000000048c007c0c */ /* 0x000fe2000c741270 */
[----:B------:R-:W-:Y:S01]  /*25ca0*/  ULDC UR4, c[0x0][0x22c] ;  /* 0x00008b0000047ab9 */ /* 0x000fe20000000800 */
[----:B-1----:R-:W-:Y:S01]  /*25cb0*/  PRMT R29, R44, 0x7632, R29 ;  /* 0x000076322c1d7816 */ /* 0x002fe2000000001d */
[----:B------:R-:W-:Y:S01]  /*25cc0*/  IMAD R49, R38, 0x4, R39 ;  /* 0x0000000426317824 */ /* 0x000fe200078e0227 */
[----:B--2---:R-:W-:-:S02]  /*25cd0*/  PRMT R31, R40, 0x7632, R31 ;  /* 0x00007632281f7816 */ /* 0x004fc4000000001f */
[----:B------:R-:W-:Y:S01]  /*25ce0*/  ISETP.LT.AND P5, PT, R139, UR4, !P0 ;  /* 0x000000048b007c0c */ /* 0x000fe2000c7a1270 */
[----:B------:R0:W-:Y:S01]  /*25cf0*/  @P4 STG.E.U16 desc[UR40][R32.64], R29 ;  /* 0x0000001d20004986 */ /* 0x0001e2000c101528 */
[-C--:B------:R-:W-:Y:S01]  /*25d00*/  LEA R30, P6, R49, R36.reuse, 0x1 ;  /* 0x00000024311e7211 */ /* 0x080fe200078c08ff */
[----:B------:R-:W-:Y:S02]  /*25d10*/  ULDC UR4, c[0x0][0x22c] ;  /* 0x00008b0000047ab9 */ /* 0x000fe40000000800 */
[----:B------:R1:W-:Y:S01]  /*25d20*/  @P3 STG.E.U16 desc[UR40][R34.64], R31 ;  /* 0x0000001f22003986 */ /* 0x0003e2000c101528 */
[----:B------:R-:W-:-:S04]  /*25d30*/  LEA R28, P3, R39, R36, 0x1 ;  /* 0x00000024271c7211 */ /* 0x000fc800078608ff */
[-C--:B0-----:R-:W-:Y:S02]  /*25d40*/  LEA.HI.X.SX32 R29, R39, R37.reuse, 0x1, P3 ;  /* 0x00000025271d7211 */ /* 0x081fe400018f0eff */
[----:B-1----:R-:W-:Y:S01]  /*25d50*/  LEA.HI.X.SX32 R31, R49, R37, 0x1, P6 ;  /* 0x00000025311f7211 */ /* 0x002fe200030f0eff */
[C---:B------:R-:W-:Y:S02]  /*25d60*/  IMAD R49, R38.reuse, 0x4, R49 ;  /* 0x0000000426317824 */ /* 0x040fe400078e0231 */
[----:B------:R0:W-:Y:S02]  /*25d70*/  @P2 STG.E.U16 desc[UR40][R28.64], R45 ;  /* 0x0000002d1c002986 */ /* 0x0001e4000c101528 */
[----:B------:R-:W-:Y:S02]  /*25d80*/  IMAD R35, R38, 0x4, R49 ;  /* 0x0000000426237824 */ /* 0x000fe400078e0231 */
[----:B------:R1:W-:Y:S01]  /*25d90*/  @P5 STG.E.U16 desc[UR40][R30.64], R41 ;  /* 0x000000291e005986 */ /* 0x0003e2000c101528 */
[----:B------:R-:W-:-:S02]  /*25da0*/  LEA R32, P5, R49, R36, 0x1 ;  /* 0x0000002431207211 */ /* 0x000fc400078a08ff */
[----:B------:R-:W-:Y:S01]  /*25db0*/  ISETP.LT.AND P4, PT, R136, UR4, !P0 ;  /* 0x0000000488007c0c */ /* 0x000fe2000c781270 */
[----:B------:R-:W-:Y:S01]  /*25dc0*/  ULDC UR4, c[0x0][0x22c] ;  /* 0x00008b0000047ab9 */ /* 0x000fe20000000800 */
[-C--:B------:R-:W-:Y:S02]  /*25dd0*/  LEA.HI.X.SX32 R33, R49, R37.reuse, 0x1, P5 ;  /* 0x0000002531217211 */ /* 0x080fe400028f0eff */
[-C--:B------:R-:W-:Y:S01]  /*25de0*/  LEA R34, P5, R35, R36.reuse, 0x1 ;  /* 0x0000002423227211 */ /* 0x080fe200078a08ff */
[----:B0-----:R-:W-:Y:S01]  /*25df0*/  IMAD R29, R38, 0x4, R35 ;  /* 0x00000004261d7824 */ /* 0x001fe200078e0223 */
[----:B------:R-:W-:Y:S01]  /*25e00*/  ISETP.LT.AND P2, PT, R137, UR4, !P0 ;  /* 0x0000000489007c0c */ /* 0x000fe2000c741270 */
[----:B------:R-:W-:Y:S01]  /*25e10*/  ULDC UR4, c[0x0][0x22c] ;  /* 0x00008b0000047ab9 */ /* 0x000fe20000000800 */
[----:B------:R-:W-:Y:S01]  /*25e20*/  ISETP.LT.AND P3, PT, R138, UR5, !P0 ;  /* 0x000000058a007c0c */ /* 0x000fe2000c761270 */
[----:B-1----:R-:W-:Y:S01]  /*25e30*/  IMAD R31, R38, 0x4, R29 ;  /* 0x00000004261f7824 */ /* 0x002fe200078e021d */
[----:B------:R-:W-:Y:S01]  /*25e40*/  LEA.HI.X.SX32 R35, R35, R37, 0x1, P5 ;  /* 0x0000002523237211 */ /* 0x000fe200028f0eff */
[----:B------:R-:W-:Y:S01]  /*25e50*/  ULDC UR5, c[0x0][0x22c] ;  /* 0x00008b0000057ab9 */ /* 0x000fe20000000800 */
[----:B------:R-:W-:-:S02]  /*25e60*/  LEA R28, P5, R29, R36, 0x1 ;  /* 0x000000241d1c7211 */ /* 0x000fc400078a08ff */
[----:B------:R-:W-:Y:S01]  /*25e70*/  ISETP.LT.AND P6, PT, R135, UR4, !P0 ;  /* 0x0000000487007c0c */ /* 0x000fe2000c7c1270 */
[C---:B------:R-:W-:Y:S01]  /*25e80*/  IMAD R39, R38.reuse, 0x4, R31 ;  /* 0x0000000426277824 */ /* 0x040fe200078e021f */
[-C--:B------:R-:W-:Y:S01]  /*25e90*/  LEA.HI.X.SX32 R29, R29, R37.reuse, 0x1, P5 ;  /* 0x000000251d1d7211 */ /* 0x080fe200028f0eff */
[----:B------:R-:W-:Y:S01]  /*25ea0*/  ULDC UR4, c[0x0][0x22c] ;  /* 0x00008b0000047ab9 */ /* 0x000fe20000000800 */
[----:B------:R-:W-:Y:S02]  /*25eb0*/  PRMT R40, R45, 0x7632, R40 ;  /* 0x000076322d287816 */ /* 0x000fe40000000028 */
[----:B------:R-:W-:Y:S02]  /*25ec0*/  LEA R30, P5, R31, R36, 0x1 ;  /* 0x000000241f1e7211 */ /* 0x000fe400078a08ff */
[----:B------:R-:W-:Y:S01]  /*25ed0*/  PRMT R44, R41, 0x7632, R44 ;  /* 0x00007632292c7816 */ /* 0x000fe2000000002c */
[----:B------:R0:W-:Y:S01]  /*25ee0*/  @P4 STG.E.U16 desc[UR40][R32.64], R40 ;  /* 0x0000002820004986 */ /* 0x0001e2000c101528 */
[----:B------:R-:W-:Y:S01]  /*25ef0*/  LEA.HI.X.SX32 R31, R31, R37, 0x1, P5 ;  /* 0x000000251f1f7211 */ /* 0x000fe200028f0eff */
[----:B------:R-:W-:Y:S01]  /*25f00*/  IMAD R41, R38, 0x4, R39 ;  /* 0x0000000426297824 */ /* 0x000fe200078e0227 */
[----:B------:R-:W-:Y:S01]  /*25f10*/  ISETP.LT.AND P4, PT, R134, UR4, !P0 ;  /* 0x0000000486007c0c */ /* 0x000fe2000c781270 */
[----:B------:R1:W-:Y:S01]  /*25f20*/  @P3 STG.E.U16 desc[UR40][R34.64], R44 ;  /* 0x0000002c22003986 */ /* 0x0003e2000c101528 */
[----:B------:R-:W-:-:S02]  /*25f30*/  ULDC UR4, c[0x0][0x22c] ;  /* 0x00008b0000047ab9 */ /* 0x000fc40000000800 */
[----:B------:R-:W-:Y:S01]  /*25f40*/  ISETP.LT.AND P3, PT, R133, UR4, !P0 ;  /* 0x0000000485007c0c */ /* 0x000fe2000c761270 */
[----:B------:R2:W-:Y:S01]  /*25f50*/  @P2 STG.E.U16 desc[UR40][R28.64], R46 ;  /* 0x0000002e1c002986 */ /* 0x0005e2000c101528 */
[----:B------:R-:W-:-:S03]  /*25f60*/  ULDC UR4, c[0x0][0x22c] ;  /* 0x00008b0000047ab9 */ /* 0x000fc60000000800 */
[----:B------:R3:W-:Y:S01]  /*25f70*/  @P6 STG.E.U16 desc[UR40][R30.64], R42 ;  /* 0x0000002a1e006986 */ /* 0x0007e2000c101528 */
[-C--:B0-----:R-:W-:Y:S02]  /*25f80*/  LEA R32, P5, R39, R36.reuse, 0x1 ;  /* 0x0000002427207211 */ /* 0x081fe400078a08ff */
[----:B-1----:R-:W-:Y:S02]  /*25f90*/  LEA R34, P6, R41, R36, 0x1 ;  /* 0x0000002429227211 */ /* 0x002fe400078c08ff */
[-C--:B------:R-:W-:Y:S02]  /*25fa0*/  LEA.HI.X.SX32 R33, R39, R37.reuse, 0x1, P5 ;  /* 0x0000002527217211 */ /* 0x080fe400028f0eff */
[----:B------:R-:W-:Y:S01]  /*25fb0*/  LEA.HI.X.SX32 R35, R41, R37, 0x1, P6 ;  /* 0x0000002529237211 */ /* 0x000fe200030f0eff */
[----:B------:R-:W-:Y:S01]  /*25fc0*/  IMAD R41, R38, 0x4, R41 ;  /* 0x0000000426297824 */ /* 0x000fe200078e0229 */
[----:B--2---:R-:W-:Y:S02]  /*25fd0*/  PRMT R29, R46, 0x7632, R29 ;  /* 0x000076322e1d7816 */ /* 0x004fe4000000001d */
[----:B------:R-:W-:Y:S01]  /*25fe0*/  ISETP.LT.AND P2, PT, R132, UR4, !P0 ;  /* 0x0000000484007c0c */ /* 0x000fe2000c741270 */
[----:B------:R-:W-:Y:S01]  /*25ff0*/  ULDC UR4, c[0x0][0x22c] ;  /* 0x00008b0000047ab9 */ /* 0x000fe20000000800 */
[----:B---3--:R-:W-:Y:S01]  /*26000*/  PRMT R31, R42, 0x7632, R31 ;  /* 0x000076322a1f7816 */ /* 0x008fe2000000001f */
[----:B------:R-:W-:Y:S01]  /*26010*/  IMAD R39, R38, 0x4, R41 ;  /* 0x0000000426277824 */ /* 0x000fe200078e0229 */
[----:B------:R-:W-:Y:S01]  /*26020*/  ISETP.LT.AND P5, PT, R131, UR4, !P0 ;  /* 0x0000000483007c0c */ /* 0x000fe2000c7a1270 */
[----:B------:R0:W-:Y:S01]  /*26030*/  @P4 STG.E.U16 desc[UR40][R32.64], R29 ;  /* 0x0000001d20004986 */ /* 0x0001e2000c101528 */
[----:B------:R-:W-:-:S03]  /*26040*/  ULDC UR4, c[0x0][0x22c] ;  /* 0x00008b0000047ab9 */ /* 0x000fc60000000800 */
[----:B------:R1:W-:Y:S01]  /*26050*/  @P3 STG.E.U16 desc[UR40][R34.64], R31 ;  /* 0x0000001f22003986 */ /* 0x0003e2000c101528 */
[-C--:B------:R-:W-:Y:S02]  /*26060*/  LEA R28, P3, R41, R36.reuse, 0x1 ;  /* 0x00000024291c7211 */ /* 0x080fe400078608ff */
[-C--:B------:R-:W-:Y:S02]  /*26070*/  LEA R30, P6, R39, R36.reuse, 0x1 ;  /* 0x00000024271e7211 */ /* 0x080fe400078c08ff */
[-C--:B0-----:R-:W-:Y:S02]  /*26080*/  LEA.HI.X.SX32 R29, R41, R37.reuse, 0x1, P3 ;  /* 0x00000025291d7211 */ /* 0x081fe400018f0eff */
[----:B-1----:R-:W-:Y:S01]  /*26090*/  LEA.HI.X.SX32 R31, R39, R37, 0x1, P6 ;  /* 0x00000025271f7211 */ /* 0x002fe200030f0eff */
[----:B------:R-:W-:Y:S02]  /*260a0*/  IMAD R39, R38, 0x4, R39 ;  /* 0x0000000426277824 */ /* 0x000fe400078e0227 */
[----:B------:R0:W-:Y:S01]  /*260b0*/  @P2 STG.E.U16 desc[UR40][R28.64], R47 ;  /* 0x0000002f1c002986 */ /* 0x0001e2000c101528 */
[----:B------:R-:W-:Y:S01]  /*260c0*/  ISETP.LT.AND P4, PT, R128, UR4, !P0 ;  /* 0x0000000480007c0c */ /* 0x000fe2000c781270 */
[----:B------:R-:W-:Y:S01]  /*260d0*/  ULDC UR4, c[0x0][0x22c] ;  /* 0x00008b0000047ab9 */ /* 0x000fe20000000800 */
[----:B------:R-:W-:Y:S01]  /*260e0*/  IMAD R35, R38, 0x4, R39 ;  /* 0x0000000426237824 */ /* 0x000fe200078e0227 */
[----:B------:R1:W-:Y:S01]  /*260f0*/  @P5 STG.E.U16 desc[UR40][R30.64], R43 ;  /* 0x0000002b1e005986 */ /* 0x0003e2000c101528 */
[----:B------:R-:W-:-:S02]  /*26100*/  LEA R32, P5, R39, R36, 0x1 ;  /* 0x0000002427207211 */ /* 0x000fc400078a08ff */
[----:B------:R-:W-:Y:S01]  /*26110*/  ISETP.LT.AND P3, PT, R130, UR5, !P0 ;  /* 0x0000000582007c0c */ /* 0x000fe2000c761270 */
[----:B------:R-:W-:Y:S01]  /*26120*/  ULDC UR5, c[0x0][0x22c] ;  /* 0x00008b0000057ab9 */ /* 0x000fe20000000800 */
[----:B------:R-:W-:Y:S02]  /*26130*/  LEA.HI.X.SX32 R33, R39, R37, 0x1, P5 ;  /* 0x0000002527217211 */ /* 0x000fe400028f0eff */
[----:B------:R-:W-:Y:S01]  /*26140*/  LEA R34, P5, R35, R36, 0x1 ;  /* 0x0000002423227211 */ /* 0x000fe200078a08ff */
[C---:B0-----:R-:W-:Y:S01]  /*26150*/  IMAD R29, R38.reuse, 0x4, R35 ;  /* 0x00000004261d7824 */ /* 0x041fe200078e0223 */
[----:B------:R-:W-:Y:S01]  /*26160*/  ISETP.LT.AND P2, PT, R129, UR4, !P0 ;  /* 0x0000000481007c0c */ /* 0x000fe2000c741270 */
[----:B------:R-:W-:Y:S01]  /*26170*/  ULDC UR4, c[0x0][0x22c] ;  /* 0x00008b0000047ab9 */ /* 0x000fe20000000800 */
[----:B------:R-:W-:Y:S01]  /*26180*/  PRMT R40, R47, 0x7632, R40 ;  /* 0x000076322f287816 */ /* 0x000fe20000000028 */
[----:B-1----:R-:W-:Y:S01]  /*26190*/  IMAD R31, R38, 0x4, R29 ;  /* 0x00000004261f7824 */ /* 0x002fe200078e021d */
[----:B------:R-:W-:-:S02]  /*261a0*/  PRMT R41, R43, 0x7632, R41 ;  /* 0x000076322b297816 */ /* 0x000fc40000000029 */
[-C--:B------:R-:W-:Y:S02]  /*261b0*/  LEA.HI.X.SX32 R35, R35, R37.reuse, 0x1, P5 ;  /* 0x0000002523237211 */ /* 0x080fe400028f0eff */
[----:B------:R-:W-:Y:S01]  /*261c0*/  ISETP.LT.AND P6, PT, R127, UR4, !P0 ;  /* 0x000000047f007c0c */ /* 0x000fe2000c7c1270 */
[----:B------:R-:W-:Y:S01]  /*261d0*/  @P4 STG.E.U16 desc[UR40][R32.64], R40 ;  /* 0x0000002820004986 */ /* 0x000fe2000c101528 */
[-C--:B------:R-:W-:Y:S01]  /*261e0*/  LEA R28, P4, R29, R36.reuse, 0x1 ;  /* 0x000000241d1c7211 */ /* 0x080fe200078808ff */
[----:B------:R-:W-:Y:S01]  /*261f0*/  IMAD R39, R38, 0x4, R31 ;  /* 0x0000000426277824 */ /* 0x000fe200078e021f */
[----:B------:R-:W-:Y:S01]  /*26200*/  ULDC UR4, c[0x0][0x22c] ;  /* 0x00008b0000047ab9 */ /* 0x000fe20000000800 */
[----:B------:R0:W-:Y:S01]  /*26210*/  @P3 STG.E.U16 desc[UR40][R34.64], R41 ;  /* 0x0000002922003986 */ /* 0x0001e2000c101528 */
[----:B------:R-:W-:Y:S02]  /*26220*/  LEA R30, P3, R31, R36, 0x1 ;  /* 0x000000241f1e7211 */ /* 0x000fe400078608ff */
[----:B------:R-:W-:-:S02]  /*26230*/  LEA.HI.X.SX32 R29, R29, R37, 0x1, P4 ;  /* 0x000000251d1d7211 */ /* 0x000fc400020f0eff */
[----:B------:R-:W-:-:S03]  /*26240*/  LEA.HI.X.SX32 R31, R31, R37, 0x1, P3 ;  /* 0x000000251f1f7211 */ /* 0x000fc600018f0eff */
[----:B------:R1:W-:Y:S01]  /*26250*/  @P2 STG.E.U16 desc[UR40][R28.64], R16 ;  /* 0x000000101c002986 */ /* 0x0003e2000c101528 */
[----:B0-----:R-:W-:-:S03]  /*26260*/  IMAD R41, R38, 0x4, R39 ;  /* 0x0000000426297824 */ /* 0x001fc600078e0227 */
[----:B------:R0:W-:Y:S01]  /*26270*/  @P6 STG.E.U16 desc[UR40][R30.64], R12 ;  /* 0x0000000c1e006986 */ /* 0x0001e2000c101528 */
[----:B------:R-:W-:Y:S01]  /*26280*/  ISETP.LT.AND P5, PT, R126, UR4, !P0 ;  /* 0x000000047e007c0c */ /* 0x000fe2000c7a1270 */
[----:B------:R-:W-:Y:S01]  /*26290*/  ULDC UR4, c[0x0][0x22c] ;  /* 0x00008b0000047ab9 */ /* 0x000fe20000000800 */
[-C--:B------:R-:W-:Y:S02]  /*262a0*/  LEA R34, P6, R41, R36.reuse, 0x1 ;  /* 0x0000002429227211 */ /* 0x080fe400078c08ff */
[----:B------:R-:W-:Y:S02]  /*262b0*/  LEA R32, P3, R39, R36, 0x1 ;  /* 0x0000002427207211 */ /* 0x000fe400078608ff */
[-C--:B------:R-:W-:Y:S01]  /*262c0*/  LEA.HI.X.SX32 R35, R41, R37.reuse, 0x1, P6 ;  /* 0x0000002529237211 */ /* 0x080fe200030f0eff */
[C---:B------:R-:W-:Y:S01]  /*262d0*/  IMAD R41, R38.reuse, 0x4, R41 ;  /* 0x0000000426297824 */ /* 0x040fe200078e0229 */
[----:B------:R-:W-:Y:S01]  /*262e0*/  ISETP.LT.AND P4, PT, R125, UR4, !P0 ;  /* 0x000000047d007c0c */ /* 0x000fe2000c781270 */
[----:B------:R-:W-:Y:S01]  /*262f0*/  ULDC UR4, c[0x0][0x22c] ;  /* 0x00008b0000047ab9 */ /* 0x000fe20000000800 */
[----:B------:R-:W-:Y:S01]  /*26300*/  LEA.HI.X.SX32 R33, R39, R37, 0x1, P3 ;  /* 0x0000002527217211 */ /* 0x000fe200018f0eff */
[----:B------:R-:W-:Y:S01]  /*26310*/  IMAD R39, R38, 0x4, R41 ;  /* 0x0000000426277824 */ /* 0x000fe200078e0229 */
[----:B-1----:R-:W-:-:S02]  /*26320*/  PRMT R29, R16, 0x7632, R29 ;  /* 0x00007632101d7816 */ /* 0x002fc4000000001d */
[----:B------:R-:W-:Y:S02]  /*26330*/  PRMT R16, R12, 0x7632, R16 ;  /* 0x000076320c107816 */ /* 0x000fe40000000010 */
[CC--:B0-----:R-:W-:Y:S02]  /*26340*/  LEA R30, P6, R39.reuse, R36.reuse, 0x1 ;  /* 0x00000024271e7211 */ /* 0x0c1fe400078c08ff */
[----:B------:R-:W-:Y:S01]  /*26350*/  ISETP.LT.AND P2, PT, R124, UR4, !P0 ;  /* 0x000000047c007c0c */ /* 0x000fe2000c741270 */
[----:B------:R0:W-:Y:S01]  /*26360*/  @P5 STG.E.U16 desc[UR40][R32.64], R29 ;  /* 0x0000001d20005986 */ /* 0x0001e2000c101528 */
[----:B------:R-:W-:Y:S01]  /*26370*/  LEA.HI.X.SX32 R31, R39, R37, 0x1, P6 ;  /* 0x00000025271f7211 */ /* 0x000fe200030f0eff */
[----:B------:R-:W-:Y:S01]  /*26380*/  IMAD R39, R38, 0x4, R39 ;  /* 0x0000000426277824 */ /* 0x000fe200078e0227 */
[----:B------:R-:W-:Y:S01]  /*26390*/  ULDC UR4, c[0x0][0x22c] ;  /* 0x00008b0000047ab9 */ /* 0x000fe20000000800 */
[----:B------:R1:W-:Y:S01]  /*263a0*/  @P4 STG.E.U16 desc[UR40][R34.64], R16 ;  /* 0x0000001022004986 */ /* 0x0003e2000c101528 */
[----:B------:R-:W-:-:S02]  /*263b0*/  LEA R28, P4, R41, R36, 0x1 ;  /* 0x00000024291c7211 */ /* 0x000fc400078808ff */
[----:B------:R-:W-:Y:S01]  /*263c0*/  ISETP.LT.AND P3, PT, R123, UR4, !P0 ;  /* 0x000000047b007c0c */ /* 0x000fe2000c761270 */
[----:B------:R-:W-:Y:S01]  /*263d0*/  ULDC UR4, c[0x0][0x22c] ;  /* 0x00008b0000047ab9 */ /* 0x000fe20000000800 */
[-C--:B0-----:R-:W-:Y:S02]  /*263e0*/  LEA.HI.X.SX32 R29, R41, R37.reuse, 0x1, P4 ;  /* 0x00000025291d7211 */ /* 0x081fe400020f0eff */
[----:B------:R-:W-:Y:S01]  /*263f0*/  LEA R32, P6, R39, R36, 0x1 ;  /* 0x0000002427207211 */ /* 0x000fe200078c08ff */
[----:B-1----:R-:W-:Y:S01]  /*26400*/  IMAD R35, R38, 0x4, R39 ;  /* 0x0000000426237824 */ /* 0x002fe200078e0227 */
[----:B------:R-:W-:Y:S01]  /*26410*/  ISETP.LT.AND P5, PT, R120, UR4, !P0 ;  /* 0x0000000478007c0c */ /* 0x000fe2000c7a1270 */
[----:B------:R0:W-:Y:S01]  /*26420*/  @P2 STG.E.U16 desc[UR40][R28.64], R17 ;  /* 0x000000111c002986 */ /* 0x0001e2000c101528 */
[----:B------:R-:W-:Y:S01]  /*26430*/  PRMT R40, R17, 0x7632, R40 ;  /* 0x0000763211287816 */ /* 0x000fe20000000028 */
[----:B------:R-:W-:Y:S01]  /*26440*/  ULDC UR4, c[0x0][0x22c] ;  /* 0x00008b0000047ab9 */ /* 0x000fe20000000800 */
[----:B------:R-:W-:-:S02]  /*26450*/  LEA.HI.X.SX32 R33, R39, R37, 0x1, P6 ;  /* 0x0000002527217211 */ /* 0x000fc400030f0eff */
[CC--:B------:R-:W-:Y:S02]  /*26460*/  LEA R34, P6, R35.reuse, R36.reuse, 0x1 ;  /* 0x0000002423227211 */ /* 0x0c0fe400078c08ff */
[----:B------:R-:W-:Y:S01]  /*26470*/  ISETP.LT.AND P4, PT, R122, UR5, !P0 ;  /* 0x000000057a007c0c */ /* 0x000fe2000c781270 */
[----:B------:R1:W-:Y:S01]  /*26480*/  @P3 STG.E.U16 desc[UR40][R30.64], R13 ;  /* 0x0000000d1e003986 */ /* 0x0003e2000c101528 */
[C---:B0-----:R-:W-:Y:S01]  /*26490*/  IMAD R17, R38.reuse, 0x4, R35 ;  /* 0x0000000426117824 */ /* 0x041fe200078e0223 */
[----:B------:R-:W-:Y:S01]  /*264a0*/  LEA.HI.X.SX32 R35, R35, R37, 0x1, P6 ;  /* 0x0000002523237211 */ /* 0x000fe200030f0eff */
[----:B------:R-:W-:Y:S01]  /*264b0*/  ULDC UR5, c[0x0][0x22c] ;  /* 0x00008b0000057ab9 */ /* 0x000fe20000000800 */
[----:B------:R-:W-:Y:S01]  /*264c0*/  ISETP.LT.AND P2, PT, R121, UR4, !P0 ;  /* 0x0000000479007c0c */ /* 0x000fe2000c741270 */
[----:B------:R-:W-:Y:S01]  /*264d0*/  IMAD R29, R38, 0x4, R17 ;  /* 0x00000004261d7824 */ /* 0x000fe200078e0211 */
[----:B------:R-:W-:Y:S01]  /*264e0*/  LEA R12, P6, R17, R36, 0x1 ;  /* 0x00000024110c7211 */ /* 0x000fe200078c08ff */
[----:B------:R-:W-:Y:S01]  /*264f0*/  ULDC UR4, c[0x0][0x22c] ;  /* 0x00008b0000047ab9 */ /* 0x000fe20000000800 */
[----:B------:R-:W-:-:S02]  /*26500*/  PRMT R28, R13, 0x7632, R28 ;  /* 0x000076320d1c7816 */ /* 0x000fc4000000001c */
[----:B------:R-:W-:Y:S01]  /*26510*/  ISETP.LT.AND P3, PT, R119, UR4, !P0 ;  /* 0x0000000477007c0c */ /* 0x000fe2000c761270 */
[----:B------:R-:W-:Y:S01]  /*26520*/  ULDC UR4, c[0x0][0x22c] ;  /* 0x00008b0000047ab9 */ /* 0x000fe20000000800 */
[-C--:B-1----:R-:W-:Y:S01]  /*26530*/  LEA.HI.X.SX32 R13, R17, R37.reuse, 0x1, P6 ;  /* 0x00000025110d7211 */ /* 0x082fe200030f0eff */
[----:B------:R0:W-:Y:S01]  /*26540*/  @P5 STG.E.U16 desc[UR40][R32.64], R40 ;  /* 0x0000002820005986 */ /* 0x0001e2000c101528 */
[----:B------:R-:W-:Y:S01]  /*26550*/  IMAD R31, R38, 0x4, R29 ;  /* 0x00000004261f7824 */ /* 0x000fe200078e021d */
[C---:B------:R-:W-:Y:S02]  /*26560*/  LEA R16, P6, R29.reuse, R36, 0x1 ;  /* 0x000000241d107211 */ /* 0x040fe400078c08ff */
[----:B------:R-:W-:Y:S01]  /*26570*/  ISETP.LT.AND P5, PT, R118, UR4, !P0 ;  /* 0x0000000476007c0c */ /* 0x000fe2000c7a1270 */
[----:B------:R1:W-:Y:S01]  /*26580*/  @P4 STG.E.U16 desc[UR40][R34.64], R28 ;  /* 0x0000001c22004986 */ /* 0x0003e2000c101528 */
[----:B------:R-:W-:Y:S01]  /*26590*/  LEA.HI.X.SX32 R17, R29, R37, 0x1, P6 ;  /* 0x000000251d117211 */ /* 0x000fe200030f0eff */
[----:B------:R-:W-:-:S02]  /*265a0*/  ULDC UR4, c[0x0][0x22c] ;  /* 0x00008b0000047ab9 */ /* 0x000fc40000000800 */
[----:B------:R-:W-:Y:S01]  /*265b0*/  ISETP.LT.AND P4, PT, R117, UR4, !P0 ;  /* 0x0000000475007c0c */ /* 0x000fe2000c781270 */
[----:B------:R2:W-:Y:S01]  /*265c0*/  @P2 STG.E.U16 desc[UR40][R12.64], R18 ;  /* 0x000000120c002986 */ /* 0x0005e2000c101528 */
[----:B------:R-:W-:Y:S01]  /*265d0*/  ULDC UR4, c[0x0][0x22c] ;  /* 0x00008b0000047ab9 */ /* 0x000fe20000000800 */
[C---:B0-----:R-:W-:Y:S01]  /*265e0*/  IMAD R33, R38.reuse, 0x4, R31 ;  /* 0x0000000426217824 */ /* 0x041fe200078e021f */
[----:B------:R-:W0:Y:S01]  /*265f0*/  LDC R32, c[0x0][0x248] ;  /* 0x00009200ff207b82 */ /* 0x000e220000000800 */
[CC--:B-1----:R-:W-:Y:S02]  /*26600*/  LEA R28, P6, R31.reuse, R36.reuse, 0x1 ;  /* 0x000000241f1c7211 */ /* 0x0c2fe400078c08ff */
[----:B------:R-:W-:Y:S01]  /*26610*/  IMAD R35, R38, 0x4, R33 ;  /* 0x0000000426237824 */ /* 0x000fe200078e0221 */
[----:B------:R-:W-:Y:S02]  /*26620*/  ISETP.LT.AND P2, PT, R116, UR4, !P0 ;  /* 0x0000000474007c0c */ /* 0x000fe4000c741270 */
[----:B--2---:R-:W-:Y:S01]  /*26630*/  PRMT R13, R18, 0x7632, R13 ;  /* 0x00007632120d7816 */ /* 0x004fe2000000000d */
[----:B------:R1:W-:Y:S01]  /*26640*/  @P3 STG.E.U16 desc[UR40][R16.64], R14 ;  /* 0x0000000e10003986 */ /* 0x0003e2000c101528 */
[----:B------:R-:W-:Y:S01]  /*26650*/  LEA.HI.X.SX32 R29, R31, R37, 0x1, P6 ;  /* 0x000000251f1d7211 */ /* 0x000fe200030f0eff */
[----:B------:R-:W-:Y:S01]  /*26660*/  ULDC UR4, c[0x0][0x22c] ;  /* 0x00008b0000047ab9 */ /* 0x000fe20000000800 */
[----:B------:R-:W-:-:S03]  /*26670*/  LEA R30, P6, R33, R36, 0x1 ;  /* 0x00000024211e7211 */ /* 0x000fc600078c08ff */
[----:B------:R2:W-:Y:S01]  /*26680*/  @P5 STG.E.U16 desc[UR40][R28.64], R13 ;  /* 0x0000000d1c005986 */ /* 0x0005e2000c101528 */
[-C--:B------:R-:W-:Y:S02]  /*26690*/  LEA.HI.X.SX32 R31, R33, R37.reuse, 0x1, P6 ;  /* 0x00000025211f7211 */ /* 0x080fe400030f0eff */
[----:B------:R-:W-:Y:S01]  /*266a0*/  LEA R12, P5, R35, R36, 0x1 ;  /* 0x00000024230c7211 */ /* 0x000fe200078a08ff */
[----:B------:R-:W3:Y:S01]  /*266b0*/  LDC R33, c[0x0][0x248] ;  /* 0x00009200ff217b82 */ /* 0x000ee20000000800 */
[----:B-1----:R-:W-:Y:S02]  /*266c0*/  PRMT R17, R14, 0x7632, R17 ;  /* 0x000076320e117816 */ /* 0x002fe40000000011 */
[----:B------:R-:W-:Y:S01]  /*266d0*/  ISETP.LT.AND P3, PT, R115, UR4, !P0 ;  /* 0x0000000473007c0c */ /* 0x000fe2000c761270 */
[----:B------:R-:W-:Y:S01]  /*266e0*/  ULDC UR4, c[0x0][0x22c] ;  /* 0x00008b0000047ab9 */ /* 0x000fe20000000800 */
[----:B--2---:R-:W-:Y:S01]  /*266f0*/  LEA.HI.X.SX32 R13, R35, R37, 0x1, P5 ;  /* 0x00000025230d7211 */ /* 0x004fe200028f0eff */
[----:B------:R-:W-:-:S02]  /*26700*/  IMAD R35, R38, 0x4, R35 ;  /* 0x0000000426237824 */ /* 0x000fc400078e0223 */
[----:B------:R-:W1:Y:S01]  /*26710*/  LDC R29, c[0x0][0x248] ;  /* 0x00009200ff1d7b82 */ /* 0x000e620000000800 */
[----:B------:R2:W-:Y:S04]  /*26720*/  @P4 STG.E.U16 desc[UR40][R30.64], R17 ;  /* 0x000000111e004986 */ /* 0x0005e8000c101528 */
[----:B------:R4:W-:Y:S01]  /*26730*/  @P2 STG.E.U16 desc[UR40][R12.64], R19 ;  /* 0x000000130c002986 */ /* 0x0009e2000c101528 */
[CC--:B------:R-:W-:Y:S02]  /*26740*/  LEA R16, P2, R35.reuse, R36.reuse, 0x1 ;  /* 0x0000002423107211 */ /* 0x0c0fe400078408ff */
[----:B------:R-:W-:Y:S01]  /*26750*/  ISETP.LT.AND P6, PT, R114, UR4, !P0 ;  /* 0x0000000472007c0c */ /* 0x000fe2000c7c1270 */
[----:B------:R-:W-:Y:S01]  /*26760*/  ULDC UR4, c[0x0][0x22c] ;  /* 0x00008b0000047ab9 */ /* 0x000fe20000000800 */
[----:B--2---:R-:W-:Y:S01]  /*26770*/  LEA.HI.X.SX32 R17, R35, R37, 0x1, P2 ;  /* 0x0000002523117211 */ /* 0x004fe200010f0eff */
[C---:B------:R-:W-:Y:S01]  /*26780*/  IMAD R35, R38.reuse, 0x4, R35 ;  /* 0x0000000426237824 */ /* 0x040fe200078e0223 */
[----:B------:R-:W2:Y:S01]  /*26790*/  LDC R30, c[0x0][0x248] ;  /* 0x00009200ff1e7b82 */ /* 0x000ea20000000800 */
[----:B------:R-:W-:Y:S01]  /*267a0*/  ISETP.LT.AND P5, PT, R113, UR4, !P0 ;  /* 0x0000000471007c0c */ /* 0x000fe2000c7a1270 */
[----:B------:R-:W-:Y:S01]  /*267b0*/  ULDC UR4, c[0x0][0x22c] ;  /* 0x00008b0000047ab9 */ /* 0x000fe20000000800 */
[----:B------:R5:W-:Y:S01]  /*267c0*/  @P3 STG.E.U16 desc[UR40][R16.64], R15 ;  /* 0x0000000f10003986 */ /* 0x000be2000c101528 */
[----:B----4-:R-:W-:Y:S01]  /*267d0*/  LEA R12, P3, R35, R36, 0x1 ;  /* 0x00000024230c7211 */ /* 0x010fe200078608ff */
[----:B------:R-:W-:Y:S01]  /*267e0*/  IMAD R38, R38, 0x4, R35 ;  /* 0x0000000426267824 */ /* 0x000fe200078e0223 */
[----:B------:R-:W-:-:S02]  /*267f0*/  PRMT R34, R19, 0x7632, R34 ;  /* 0x0000763213227816 */ /* 0x000fc40000000022 */
[-C--:B------:R-:W-:Y:S01]  /*26800*/  LEA.HI.X.SX32 R13, R35, R37.reuse, 0x1, P3 ;  /* 0x00000025230d7211 */ /* 0x080fe200018f0eff */
[----:B---3--:R-:W-:Y:S01]  /*26810*/  IMAD R28, R33, 0x4, R38 ;  /* 0x00000004211c7824 */ /* 0x008fe200078e0226 */
[CC--:B------:R-:W-:Y:S01]  /*26820*/  LEA R18, P3, R38.reuse, R36.reuse, 0x1 ;  /* 0x0000002426127211 */ /* 0x0c0fe200078608ff */
[----:B------:R-:W3:Y:S02]  /*26830*/  LDC R31, c[0x0][0x248] ;  /* 0x00009200ff1f7b82 */ /* 0x000ee40000000800 */
[----:B------:R-:W-:Y:S01]  /*26840*/  @P6 STG.E.U16 desc[UR40][R12.64], R34 ;  /* 0x000000220c006986 */ /* 0x000fe2000c101528 */
[-C--:B------:R-:W-:Y:S01]  /*26850*/  LEA.HI.X.SX32 R19, R38, R37.reuse, 0x1, P3 ;  /* 0x0000002526137211 */ /* 0x080fe200018f0eff */
[----:B-1----:R-:W-:Y:S01]  /*26860*/  IMAD R29, R29, 0x4, R28 ;  /* 0x000000041d1d7824 */ /* 0x002fe200078e021c */
[----:B-----5:R-:W-:Y:S02]  /*26870*/  PRMT R17, R15, 0x7632, R17 ;  /* 0x000076320f117816 */ /* 0x020fe40000000011 */
[C---:B------:R-:W-:Y:S01]  /*26880*/  LEA R14, P6, R28.reuse, R36, 0x1 ;  /* 0x000000241c0e7211 */ /* 0x040fe200078c08ff */
[----:B------:R-:W1:Y:S02]  /*26890*/  LDC R33, c[0x0][0x248] ;  /* 0x00009200ff217b82 */ /* 0x000e640000000800 */
[----:B------:R4:W-:Y:S01]  /*268a0*/  @P5 STG.E.U16 desc[UR40][R18.64], R17 ;  /* 0x0000001112005986 */ /* 0x0009e2000c101528 */
[----:B------:R-:W-:-:S02]  /*268b0*/  LEA.HI.X.SX32 R15, R28, R37, 0x1, P6 ;  /* 0x000000251c0f7211 */ /* 0x000fc400030f0eff */
[-C--:B------:R-:W-:Y:S02]  /*268c0*/  LEA R16, P6, R29, R36.reuse, 0x1 ;  /* 0x000000241d107211 */ /* 0x080fe400078c08ff */
[----:B------:R-:W-:Y:S01]  /*268d0*/  ISETP.LT.AND P2, PT, R111, UR4, !P0 ;  /* 0x000000046f007c0c */ /* 0x000fe2000c741270 */
[----:B------:R-:W-:Y:S01]  /*268e0*/  ULDC UR4, c[0x0][0x22c] ;  /* 0x00008b0000047ab9 */ /* 0x000fe20000000800 */
[----:B----4-:R-:W4:Y:S01]  /*268f0*/  LDC R19, c[0x0][0x248] ;  /* 0x00009200ff137b82 */ /* 0x010f220000000800 */
[----:B------:R-:W-:Y:S01]  /*26900*/  LEA.HI.X.SX32 R17, R29, R37, 0x1, P6 ;  /* 0x000000251d117211 */ /* 0x000fe200030f0eff */
[----:B--2---:R-:W-:Y:S01]  /*26910*/  IMAD R29, R30, 0x4, R29 ;  /* 0x000000041e1d7824 */ /* 0x004fe200078e021d */
[----:B------:R-:W-:Y:S01]  /*26920*/  ISETP.LT.AND P4, PT, R112, UR5, !P0 ;  /* 0x0000000570007c0c */ /* 0x000fe2000c781270 */
[----:B------:R-:W-:Y:S02]  /*26930*/  ULDC UR5, c[0x0][0x22c] ;  /* 0x00008b0000057ab9 */ /* 0x000fe40000000800 */
[----:B0-----:R-:W-:Y:S01]  /*26940*/  IMAD R18, R32, 0x4, R29 ;  /* 0x0000000420127824 */ /* 0x001fe200078e021d */
[----:B------:R-:W-:-:S04]  /*26950*/  LEA R12, P6, R29, R36, 0x1 ;  /* 0x000000241d0c7211 */ /* 0x000fc800078c08ff */
[----:B------:R0:W-:Y:S01]  /*26960*/  @P2 STG.E.U16 desc[UR40][R14.64], R4 ;  /* 0x000000040e002986 */ /* 0x0001e2000c101528 */
[-C--:B------:R-:W-:Y:S02]  /*26970*/  LEA.HI.X.SX32 R13, R29, R37.reuse, 0x1, P6 ;  /* 0x000000251d0d7211 */ /* 0x080fe400030f0eff */
[----:B------:R-:W-:Y:S01]  /*26980*/  ISETP.LT.AND P3, PT, R110, UR4, !P0 ;  /* 0x000000046e007c0c */ /* 0x000fe2000c761270 */
[----:B------:R-:W2:Y:S01]  /*26990*/  LDC R29, c[0x0][0x248] ;  /* 0x00009200ff1d7b82 */ /* 0x000ea20000000800 */
[----:B------:R-:W-:Y:S01]  /*269a0*/  ULDC UR4, c[0x0][0x22c] ;  /* 0x00008b0000047ab9 */ /* 0x000fe20000000800 */
[C---:B0-----:R-:W-:Y:S01]  /*269b0*/  LEA R14, P6, R18.reuse, R36, 0x1 ;  /* 0x00000024120e7211 */ /* 0x041fe200078c08ff */
[----:B------:R0:W-:Y:S03]  /*269c0*/  @P4 STG.E.U16 desc[UR40][R16.64], R8 ;  /* 0x0000000810004986 */ /* 0x0001e6000c101528 */
[----:B------:R-:W-:Y:S01]  /*269d0*/  LEA.HI.X.SX32 R15, R18, R37, 0x1, P6 ;  /* 0x00000025120f7211 */ /* 0x000fe200030f0eff */
[----:B---3--:R-:W-:Y:S01]  /*269e0*/  IMAD R18, R31, 0x4, R18 ;  /* 0x000000041f127824 */ /* 0x008fe200078e0212 */
[----:B------:R-:W-:Y:S01]  /*269f0*/  ISETP.LT.AND P5, PT, R109, UR4, !P0 ;  /* 0x000000046d007c0c */ /* 0x000fe2000c7a1270 */
[----:B------:R-:W-:Y:S01]  /*26a00*/  ULDC UR4, c[0x0][0x22c] ;  /* 0x00008b0000047ab9 */ /* 0x000fe20000000800 */
[----:B------:R-:W3:Y:S01]  /*26a10*/  LDC R31, c[0x0][0x248] ;  /* 0x00009200ff1f7b82 */ /* 0x000ee20000000800 */
[----:B------:R-:W-:Y:S01]  /*26a20*/  ISETP.LT.AND P2, PT, R108, UR4, !P0 ;  /* 0x000000046c007c0c */ /* 0x000fe2000c741270 */
[----:B------:R-:W-:Y:S01]  /*26a30*/  ULDC UR4, c[0x0][0x22c] ;  /* 0x00008b0000047ab9 */ /* 0x000fe20000000800 */
[----:B0-----:R-:W-:Y:S01]  /*26a40*/  PRMT R17, R4, 0x7632, R17 ;  /* 0x0000763204117816 */ /* 0x001fe20000000011 */
[----:B----4-:R-:W-:-:S04]  /*26a50*/  IMAD R4, R19, 0x4, R18 ;  /* 0x0000000413047824 */ /* 0x010fc800078e0212 */
[----:B------:R-:W0:Y:S01]  /*26a60*/  LDC R19, c[0x0][0x248] ;  /* 0x00009200ff137b82 */ /* 0x000e220000000800 */
[----:B------:R-:W-:Y:S02]  /*26a70*/  LEA R16, P6, R18, R36, 0x1 ;  /* 0x0000002412107211 */ /* 0x000fe400078c08ff */
[----:B------:R-:W-:Y:S01]  /*26a80*/  ISETP.LT.AND P4, PT, R107, UR4, !P0 ;  /* 0x000000046b007c0c */ /* 0x000fe2000c781270 */
[----:B------:R4:W-:Y:S01]  /*26a90*/  @P3 STG.E.U16 desc[UR40][R12.64], R17 ;  /* 0x000000110c003986 */ /* 0x0009e2000c101528 */
[----:B------:R-:W-:Y:S01]  /*26aa0*/  PRMT R28, R8, 0x7632, R28 ;  /* 0x00007632081c7816 */ /* 0x000fe2000000001c */
[----:B------:R-:W-:Y:S01]  /*26ab0*/  ULDC UR4, c[0x0][0x22c] ;  /* 0x00008b0000047ab9 */ /* 0x000fe20000000800 */
[----:B-1----:R-:W-:Y:S01]  /*26ac0*/  IMAD R8, R33, 0x4, R4 ;  /* 0x0000000421087824 */ /* 0x002fe200078e0204 */
[----:B------:R-:W-:Y:S01]  /*26ad0*/  ISETP.LT.AND P3, PT, R106, UR4, !P0 ;  /* 0x000000046a007c0c */ /* 0x000fe2000c761270 */
[----:B------:R-:W-:Y:S01]  /*26ae0*/  ULDC UR4, c[0x0][0x22c] ;  /* 0x00008b0000047ab9 */ /* 0x000fe20000000800 */
[----:B------:R1:W-:Y:S01]  /*26af0*/  @P5 STG.E.U16 desc[UR40][R14.64], R28 ;  /* 0x0000001c0e005986 */ /* 0x0003e2000c101528 */
[----:B----4-:R-:W-:-:S02]  /*26b00*/  LEA.HI.X.SX32 R17, R18, R37, 0x1, P6 ;  /* 0x0000002512117211 */ /* 0x010fc400030f0eff */
[CC--:B------:R-:W-:Y:S01]  /*26b10*/  LEA R12, P6, R4.reuse, R36.reuse, 0x1 ;  /* 0x00000024040c7211 */ /* 0x0c0fe200078c08ff */
[----:B------:R-:W4:Y:S03]  /*26b20*/  LDC R18, c[0x0][0x248] ;  /* 0x00009200ff127b82 */ /* 0x000f260000000800 */
[-C--:B------:R-:W-:Y:S02]  /*26b30*/  LEA.HI.X.SX32 R13, R4, R37.reuse, 0x1, P6 ;  /* 0x00000025040d7211 */ /* 0x080fe400030f0eff */
[CC--:B-1----:R-:W-:Y:S01]  /*26b40*/  LEA R14, P6, R8.reuse, R36.reuse, 0x1 ;  /* 0x00000024080e7211 */ /* 0x0c2fe200078c08ff */
[----:B------:R-:W-:Y:S02]  /*26b50*/  @P2 STG.E.U16 desc[UR40][R16.64], R5 ;  /* 0x0000000510002986 */ /* 0x000fe4000c101528 */
[----:B------:R-:W1:Y:S01]  /*26b60*/  LDC R28, c[0x0][0x248] ;  /* 0x00009200ff1c7b82 */ /* 0x000e620000000800 */
[-C--:B------:R-:W-:Y:S01]  /*26b70*/  LEA.HI.X.SX32 R15, R8, R37.reuse, 0x1, P6 ;  /* 0x00000025080f7211 */ /* 0x080fe200030f0eff */
[----:B------:R5:W-:Y:S01]  /*26b80*/  @P4 STG.E.U16 desc[UR40][R12.64], R9 ;  /* 0x000000090c004986 */ /* 0x000be2000c101528 */
[----:B--2---:R-:W-:Y:S01]  /*26b90*/  IMAD R8, R29, 0x4, R8 ;  /* 0x000000041d087824 */ /* 0x004fe200078e0208 */
[----:B------:R-:W-:Y:S01]  /*26ba0*/  ISETP.LT.AND P5, PT, R105, UR4, !P0 ;  /* 0x0000000469007c0c */ /* 0x000fe2000c7a1270 */
[----:B------:R-:W-:Y:S01]  /*26bb0*/  ULDC UR4, c[0x0][0x22c] ;  /* 0x00008b0000047ab9 */ /* 0x000fe20000000800 */
[----:B-----5:R-:W-:Y:S01]  /*26bc0*/  PRMT R13, R5, 0x7632, R13 ;  /* 0x00007632050d7816 */ /* 0x020fe2000000000d */
[----:B0-----:R-:W-:Y:S01]  /*26bd0*/  IMAD R16, R19, 0x4, R8 ;  /* 0x0000000413107824 */ /* 0x001fe200078e0208 */
[----:B------:R-:W-:Y:S01]  /*26be0*/  ISETP.LT.AND P2, PT, R104, UR4, !P0 ;  /* 0x0000000468007c0c */ /* 0x000fe2000c741270 */
[----:B------:R-:W0:Y:S01]  /*26bf0*/  LDC R19, c[0x0][0x248] ;  /* 0x00009200ff137b82 */ /* 0x000e220000000800 */
[----:B------:R-:W-:Y:S01]  /*26c00*/  ULDC UR4, c[0x0][0x22c] ;  /* 0x00008b0000047ab9 */ /* 0x000fe20000000800 */
[----:B------:R2:W-:Y:S01]  /*26c10*/  @P3 STG.E.U16 desc[UR40][R14.64], R13 ;  /* 0x0000000d0e003986 */ /* 0x0005e2000c101528 */
[C---:B------:R-:W-:Y:S01]  /*26c20*/  LEA R4, P3, R8.reuse, R36, 0x1 ;  /* 0x0000002408047211 */ /* 0x040fe200078608ff */
[----:B---3--:R-:W-:Y:S01]  /*26c30*/  IMAD R17, R31, 0x4, R16 ;  /* 0x000000041f117824 */ /* 0x008fe200078e0210 */
[----:B------:R-:W-:Y:S01]  /*26c40*/  ISETP.LT.AND P4, PT, R103, UR4, !P0 ;  /* 0x0000000467007c0c */ /* 0x000fe2000c781270 */
[----:B------:R-:W-:Y:S01]  /*26c50*/  ULDC UR4, c[0x0][0x22c] ;  /* 0x00008b0000047ab9 */ /* 0x000fe20000000800 */
[----:B------:R-:W-:-:S02]  /*26c60*/  LEA.HI.X.SX32 R5, R8, R37, 0x1, P3 ;  /* 0x0000002508057211 */ /* 0x000fc400018f0eff */
[CC--:B------:R-:W-:Y:S02]  /*26c70*/  LEA R8, P3, R16.reuse, R36.reuse, 0x1 ;  /* 0x0000002410087211 */ /* 0x0c0fe400078608ff */
[----:B------:R-:W-:Y:S01]  /*26c80*/  PRMT R29, R9, 0x7632, R29 ;  /* 0x00007632091d7816 */ /* 0x000fe2000000001d */
[----:B--2---:R-:W2:Y:S01]  /*26c90*/  LDC R15, c[0x0][0x248] ;  /* 0x00009200ff0f7b82 */ /* 0x004ea20000000800 */
[-C--:B------:R-:W-:Y:S02]  /*26ca0*/  LEA.HI.X.SX32 R9, R16, R37.reuse, 0x1, P3 ;  /* 0x0000002510097211 */ /* 0x080fe400018f0eff */
[CC--:B------:R-:W-:Y:S01]  /*26cb0*/  LEA R12, P3, R17.reuse, R36.reuse, 0x1 ;  /* 0x00000024110c7211 */ /* 0x0c0fe200078608ff */
[----:B------:R3:W-:Y:S03]  /*26cc0*/  @P5 STG.E.U16 desc[UR40][R4.64], R29 ;  /* 0x0000001d04005986 */ /* 0x0007e6000c101528 */
[----:B------:R-:W-:Y:S01]  /*26cd0*/  LEA.HI.X.SX32 R13, R17, R37, 0x1, P3 ;  /* 0x00000025110d7211 */ /* 0x000fe200018f0eff */
[----:B----4-:R-:W-:Y:S01]  /*26ce0*/  IMAD R17, R18, 0x4, R17 ;  /* 0x0000000412117824 */ /* 0x010fe200078e0211 */
[----:B------:R-:W-:Y:S01]  /*26cf0*/  ISETP.LT.AND P6, PT, R102, UR4, !P0 ;  /* 0x0000000466007c0c */ /* 0x000fe2000c7c1270 */
[----:B------:R-:W-:Y:S01]  /*26d00*/  @P2 STG.E.U16 desc[UR40][R8.64], R6 ;  /* 0x0000000608002986 */ /* 0x000fe2000c101528 */
[----:B------:R-:W-:Y:S01]  /*26d10*/  ULDC UR4, c[0x0][0x22c] ;  /* 0x00008b0000047ab9 */ /* 0x000fe20000000800 */
[----:B---3--:R-:W3:Y:S02]  /*26d20*/  LDC R29, c[0x0][0x248] ;  /* 0x00009200ff1d7b82 */ /* 0x008ee40000000800 */
[----:B------:R4:W-:Y:S01]  /*26d30*/  @P4 STG.E.U16 desc[UR40][R12.64], R10 ;  /* 0x0000000a0c004986 */ /* 0x0009e2000c101528 */
[----:B------:R-:W-:-:S04]  /*26d40*/  LEA R4, P4, R17, R36, 0x1 ;  /* 0x0000002411047211 */ /* 0x000fc800078808ff */
[----:B------:R-:W-:Y:S02]  /*26d50*/  LEA.HI.X.SX32 R5, R17, R37, 0x1, P4 ;  /* 0x0000002511057211 */ /* 0x000fe400020f0eff */
[----:B------:R-:W-:Y:S01]  /*26d60*/  PRMT R16, R10, 0x7632, R16 ;  /* 0x000076320a107816 */ /* 0x000fe20000000010 */
[----:B------:R-:W5:Y:S01]  /*26d70*/  LDC R18, c[0x0][0x248] ;  /* 0x00009200ff127b82 */ /* 0x000f620000000800 */
[----:B----4-:R-:W-:Y:S01]  /*26d80*/  PRMT R13, R6, 0x7632, R13 ;  /* 0x00007632060d7816 */ /* 0x010fe2000000000d */
[----:B-1----:R-:W-:-:S06]  /*26d90*/  IMAD R6, R28, 0x4, R17 ;  /* 0x000000041c067824 */ /* 0x002fcc00078e0211 */
[----:B------:R-:W1:Y:S01]  /*26da0*/  LDC R17, c[0x0][0x248] ;  /* 0x00009200ff117b82 */ /* 0x000e620000000800 */
[----:B0-----:R-:W-:Y:S01]  /*26db0*/  IMAD R14, R19, 0x4, R6 ;  /* 0x00000004130e7824 */ /* 0x001fe200078e0206 */
[CC--:B------:R-:W-:Y:S01]  /*26dc0*/  LEA R8, P4, R6.reuse, R36.reuse, 0x1 ;  /* 0x0000002406087211 */ /* 0x0c0fe200078808ff */
[----:B------:R0:W-:Y:S03]  /*26dd0*/  @P6 STG.E.U16 desc[UR40][R4.64], R13 ;  /* 0x0000000d04006986 */ /* 0x0001e6000c101528 */
[-C--:B------:R-:W-:Y:S01]  /*26de0*/  LEA.HI.X.SX32 R9, R6, R37.reuse, 0x1, P4 ;  /* 0x0000002506097211 */ /* 0x080fe200020f0eff */
[----:B--2---:R-:W-:Y:S01]  /*26df0*/  IMAD R6, R15, 0x4, R14 ;  /* 0x000000040f067824 */ /* 0x004fe200078e020e */
[C---:B------:R-:W-:Y:S01]  /*26e00*/  LEA R12, P6, R14.reuse, R36, 0x1 ;  /* 0x000000240e0c7211 */ /* 0x040fe200078c08ff */
[----:B------:R-:W2:Y:S01]  /*26e10*/  LDC R19, c[0x0][0x248] ;  /* 0x00009200ff137b82 */ /* 0x000ea20000000800 */
[----:B------:R-:W-:Y:S01]  /*26e20*/  ISETP.LT.AND P5, PT, R101, UR4, !P0 ;  /* 0x0000000465007c0c */ /* 0x000fe2000c7a1270 */
[----:B------:R-:W-:Y:S01]  /*26e30*/  ULDC UR4, c[0x0][0x22c] ;  /* 0x00008b0000047ab9 */ /* 0x000fe20000000800 */
[----:B0-----:R-:W-:-:S02]  /*26e40*/  LEA.HI.X.SX32 R13, R14, R37, 0x1, P6 ;  /* 0x000000250e0d7211 */ /* 0x001fc400030f0eff */
[----:B------:R-:W-:-:S03]  /*26e50*/  LEA R14, P6, R6, R36, 0x1 ;  /* 0x00000024060e7211 */ /* 0x000fc600078c08ff */
[----:B------:R-:W0:Y:S01]  /*26e60*/  LDC R10, c[0x0][0x248] ;  /* 0x00009200ff0a7b82 */ /* 0x000e220000000800 */
[----:B------:R-:W-:Y:S01]  /*26e70*/  ISETP.LT.AND P2, PT, R99, UR4, !P0 ;  /* 0x0000000463007c0c */ /* 0x000fe2000c741270 */
[----:B------:R-:W-:Y:S01]  /*26e80*/  ULDC UR4, c[0x0][0x22c] ;  /* 0x00008b0000047ab9 */ /* 0x000fe20000000800 */
[----:B------:R-:W-:Y:S01]  /*26e90*/  LEA.HI.X.SX32 R15, R6, R37, 0x1, P6 ;  /* 0x00000025060f7211 */ /* 0x000fe200030f0eff */
[----:B---3--:R-:W-:Y:S01]  /*26ea0*/  IMAD R6, R29, 0x4, R6 ;  /* 0x000000041d067824 */ /* 0x008fe200078e0206 */
[----:B------:R-:W-:Y:S01]  /*26eb0*/  ISETP.LT.AND P3, PT, R100, UR5, !P0 ;  /* 0x0000000564007c0c */ /* 0x000fe2000c761270 */
[----:B------:R1:W-:Y:S01]  /*26ec0*/  @P5 STG.E.U16 desc[UR40][R8.64], R16 ;  /* 0x0000001008005986 */ /* 0x0003e2000c101528 */
[----:B------:R-:W-:Y:S01]  /*26ed0*/  ISETP.LT.AND P4, PT, R98, UR4, !P0 ;  /* 0x0000000462007c0c */ /* 0x000fe2000c781270 */
[----:B------:R-:W3:Y:S01]  /*26ee0*/  LDC R29, c[0x0][0x248] ;  /* 0x00009200ff1d7b82 */ /* 0x000ee20000000800 */
[----:B------:R-:W-:Y:S01]  /*26ef0*/  ULDC UR4, c[0x0][0x22c] ;  /* 0x00008b0000047ab9 */ /* 0x000fe20000000800 */
[----:B------:R-:W-:Y:S01]  /*26f00*/  LEA R4, P6, R6, R36, 0x1 ;  /* 0x0000002406047211 */ /* 0x000fe200078c08ff */
[----:B------:R-:W-:-:S03]  /*26f10*/  ULDC UR5, c[0x0][0x22c] ;  /* 0x00008b0000057ab9 */ /* 0x000fc60000000800 */
[----:B------:R4:W-:Y:S01]  /*26f20*/  @P2 STG.E.U16 desc[UR40][R12.64], R7 ;  /* 0x000000070c002986 */ /* 0x0009e2000c101528 */
[----:B-1----:R-:W-:-:S03]  /*26f30*/  IMAD R8, R17, 0x4, R6 ;  /* 0x0000000411087824 */ /* 0x002fc600078e0206 */
[----:B------:R1:W-:Y:S01]  /*26f40*/  @P3 STG.E.U16 desc[UR40][R14.64], R11 ;  /* 0x0000000b0e003986 */ /* 0x0003e2000c101528 */
[----:B------:R-:W-:Y:S01]  /*26f50*/  ISETP.LT.AND P5, PT, R97, UR4, !P0 ;  /* 0x0000000461007c0c */ /* 0x000fe2000c7a1270 */
[----:B------:R-:W-:Y:S01]  /*26f60*/  ULDC UR4, c[0x0][0x22c] ;  /* 0x00008b0000047ab9 */ /* 0x000fe20000000800 */
[----:B------:R-:W5:Y:S01]  /*26f70*/  LDC R16, c[0x0][0x248] ;  /* 0x00009200ff107b82 */ /* 0x000f620000000800 */
[----:B--2---:R-:W-:-:S07]  /*26f80*/  IMAD R9, R19, 0x4, R8 ;  /* 0x0000000413097824 */ /* 0x004fce00078e0208 */
[----:B----4-:R-:W2:Y:S01]  /*26f90*/  LDC R12, c[0x0][0x248] ;  /* 0x00009200ff0c7b82 */ /* 0x010ea20000000800 */
[----:B------:R-:W-:Y:S01]  /*26fa0*/  LEA.HI.X.SX32 R5, R6, R37, 0x1, P6 ;  /* 0x0000002506057211 */ /* 0x000fe200030f0eff */
[----:B0-----:R-:W-:Y:S01]  /*26fb0*/  IMAD R10, R10, 0x4, R9 ;  /* 0x000000040a0a7824 */ /* 0x001fe200078e0209 */
[----:B------:R-:W-:-:S05]  /*26fc0*/  PRMT R13, R7, 0x7632, R13 ;  /* 0x00007632070d7816 */ /* 0x000fca000000000d */
[----:B-1----:R-:W0:Y:S01]  /*26fd0*/  LDC R14, c[0x0][0x248] ;  /* 0x00009200ff0e7b82 */ /* 0x002e220000000800 */
[C---:B------:R-:W-:Y:S01]  /*26fe0*/  LEA R6, P6, R8.reuse, R36, 0x1 ;  /* 0x0000002408067211 */ /* 0x040fe200078c08ff */
[----:B------:R1:W-:Y:S01]  /*26ff0*/  @P4 STG.E.U16 desc[UR40][R4.64], R13 ;  /* 0x0000000d04004986 */ /* 0x0003e2000c101528 */
[----:B------:R-:W-:Y:S01]  /*27000*/  PRMT R15, R11, 0x7632, R15 ;  /* 0x000076320b0f7816 */ /* 0x000fe2000000000f */
[----:B---3--:R-:W-:Y:S01]  /*27010*/  IMAD R11, R29, 0x4, R10 ;  /* 0x000000041d0b7824 */ /* 0x008fe200078e020a */
[----:B------:R-:W-:Y:S02]  /*27020*/  LEA.HI.X.SX32 R7, R8, R37, 0x1, P6 ;  /* 0x0000002508077211 */ /* 0x000fe400030f0eff */
[----:B------:R-:W-:Y:S01]  /*27030*/  ISETP.LT.AND P2, PT, R96, UR4, !P0 ;  /* 0x0000000460007c0c */ /* 0x000fe2000c741270 */
[----:B------:R-:W-:Y:S01]  /*27040*/  ULDC UR4, c[0x0][0x22c] ;  /* 0x00008b0000047ab9 */ /* 0x000fe20000000800 */
[----:B------:R-:W3:Y:S01]  /*27050*/  LDC R19, c[0x0][0x248] ;  /* 0x00009200ff137b82 */ /* 0x000ee20000000800 */
[----:B------:R-:W-:-:S02]  /*27060*/  ISETP.LT.AND P3, PT, R95, UR4, !P0 ;  /* 0x000000045f007c0c */ /* 0x000fc4000c761270 */
[----:B-1----:R-:W-:-:S05]  /*27070*/  LEA R4, P6, R10, R36, 0x1 ;  /* 0x000000240a047211 */ /* 0x002fca00078c08ff */
[----:B------:R-:W1:Y:S01]  /*27080*/  LDC R13, c[0x0][0x248] ;  /* 0x00009200ff0d7b82 */ /* 0x000e620000000800 */
[----:B------:R4:W-:Y:S01]  /*27090*/  @P5 STG.E.U16 desc[UR40][R6.64], R15 ;  /* 0x0000000f06005986 */ /* 0x0009e2000c101528 */
[-C--:B------:R-:W-:Y:S01]  /*270a0*/  LEA.HI.X.SX32 R5, R10, R37.reuse, 0x1, P6 ;  /* 0x000000250a057211 */ /* 0x080fe200030f0eff */
[----:B------:R-:W-:Y:S01]  /*270b0*/  ULDC UR4, c[0x0][0x22c] ;  /* 0x00008b0000047ab9 */ /* 0x000fe20000000800 */
[CC--:B------:R-:W-:Y:S02]  /*270c0*/  LEA R8, P5, R9.reuse, R36.reuse, 0x1 ;  /* 0x0000002409087211 */ /* 0x0c0fe400078a08ff */
[----:B------:R-:W-:Y:S01]  /*270d0*/  ISETP.LT.AND P4, PT, R94, UR4, !P0 ;  /* 0x000000045e007c0c */ /* 0x000fe2000c781270 */
[----:B------:R-:W-:Y:S01]  /*270e0*/  ULDC UR4, c[0x0][0x22c] ;  /* 0x00008b0000047ab9 */ /* 0x000fe20000000800 */
[-C--:B------:R-:W-:Y:S02]  /*270f0*/  LEA.HI.X.SX32 R9, R9, R37.reuse, 0x1, P5 ;  /* 0x0000002509097211 */ /* 0x080fe400028f0eff */
[CC--:B----4-:R-:W-:Y:S01]  /*27100*/  LEA R6, P6, R11.reuse, R36.reuse, 0x1 ;  /* 0x000000240b067211 */ /* 0x0d0fe200078c08ff */
[----:B------:R-:W4:Y:S03]  /*27110*/  LDC R15, c[0x0][0x248] ;  /* 0x00009200ff0f7b82 */ /* 0x000f260000000800 */
[----:B------:R-:W-:Y:S01]  /*27120*/  LEA.HI.X.SX32 R7, R11, R37, 0x1, P6 ;  /* 0x000000250b077211 */ /* 0x000fe200030f0eff */
[----:B--2---:R-:W-:Y:S01]  /*27130*/  IMAD R11, R12, 0x4, R11 ;  /* 0x000000040c0b7824 */ /* 0x004fe200078e020b */
[----:B------:R2:W-:Y:S03]  /*27140*/  @P2 STG.E.U16 desc[UR40][R8.64], R20 ;  /* 0x0000001408002986 */ /* 0x0005e6000c101528 */
[----:B0-----:R-:W-:Y:S01]  /*27150*/  IMAD R10, R14, 0x4, R11 ;  /* 0x000000040e0a7824 */ /* 0x001fe200078e020b */
[----:B------:R-:W0:Y:S01]  /*27160*/  LDC R12, c[0x0][0x248] ;  /* 0x00009200ff0c7b82 */ /* 0x000e220000000800 */
[----:B------:R5:W-:Y:S01]  /*27170*/  @P3 STG.E.U16 desc[UR40][R4.64], R24 ;  /* 0x0000001804003986 */ /* 0x000be2000c101528 */
[----:B------:R-:W-:Y:S01]  /*27180*/  ISETP.LT.AND P5, PT, R93, UR4, !P0 ;  /* 0x000000045d007c0c */ /* 0x000fe2000c7a1270 */
[----:B------:R-:W-:Y:S01]  /*27190*/  ULDC UR4, c[0x0][0x22c] ;  /* 0x00008b0000047ab9 */ /* 0x000fe20000000800 */
[----:B--2---:R-:W-:-:S04]  /*271a0*/  LEA R8, P6, R11, R36, 0x1 ;  /* 0x000000240b087211 */ /* 0x004fc800078c08ff */
[----:B------:R-:W2:Y:S01]  /*271b0*/  LDC R14, c[0x0][0x248] ;  /* 0x00009200ff0e7b82 */ /* 0x000ea20000000800 */
[----:B------:R-:W-:Y:S02]  /*271c0*/  LEA.HI.X.SX32 R9, R11, R37, 0x1, P6 ;  /* 0x000000250b097211 */ /* 0x000fe400030f0eff */
[----:B-----5:R-:W-:Y:S02]  /*271d0*/  PRMT R5, R20, 0x7632, R5 ;  /* 0x0000763214057816 */ /* 0x020fe40000000005 */
[----:B------:R-:W-:-:S03]  /*271e0*/  LEA R4, P6, R10, R36, 0x1 ;  /* 0x000000240a047211 */ /* 0x000fc600078c08ff */
[----:B------:R-:W5:Y:S01]  /*271f0*/  LDC R20, c[0x0][0x248] ;  /* 0x00009200ff147b82 */ /* 0x000f620000000800 */
[----:B------:R3:W-:Y:S01]  /*27200*/  @P4 STG.E.U16 desc[UR40][R6.64], R5 ;  /* 0x0000000506004986 */ /* 0x0007e2000c101528 */
[----:B------:R-:W-:Y:S02]  /*27210*/  PRMT R24, R24, 0x7632, R24 ;  /* 0x0000763218187816 */ /* 0x000fe40000000018 */
[----:B---3--:R-:W-:Y:S01]  /*27220*/  LEA.HI.X.SX32 R5, R10, R37, 0x1, P6 ;  /* 0x000000250a057211 */ /* 0x008fe200030f0eff */
[----:B-1----:R-:W-:-:S03]  /*27230*/  IMAD R10, R13, 0x4, R10 ;  /* 0x000000040d0a7824 */ /* 0x002fc600078e020a */
[----:B------:R-:W1:Y:S01]  /*27240*/  LDC R13, c[0x0][0x248] ;  /* 0x00009200ff0d7b82 */ /* 0x000e620000000800 */
[----:B----4-:R-:W-:Y:S01]  /*27250*/  IMAD R11, R15, 0x4, R10 ;  /* 0x000000040f0b7824 */ /* 0x010fe200078e020a */
[-C--:B------:R-:W-:Y:S01]  /*27260*/  LEA R6, P6, R10, R36.reuse, 0x1 ;  /* 0x000000240a067211 */ /* 0x080fe200078c08ff */
[----:B------:R3:W-:Y:S01]  /*27270*/  @P5 STG.E.U16 desc[UR40][R8.64], R24 ;  /* 0x0000001808005986 */ /* 0x0007e2000c101528 */
[----:B------:R-:W-:Y:S01]  /*27280*/  ISETP.LT.AND P2, PT, R92, UR4, !P0 ;  /* 0x000000045c007c0c */ /* 0x000fe2000c741270 */
[----:B------:R-:W-:Y:S01]  /*27290*/  ULDC UR4, c[0x0][0x22c] ;  /* 0x00008b0000047ab9 */ /* 0x000fe20000000800 */
[----:B------:R-:W-:Y:S02]  /*272a0*/  LEA.HI.X.SX32 R7, R10, R37, 0x1, P6 ;  /* 0x000000250a077211 */ /* 0x000fe400030f0eff */
[----:B------:R-:W4:Y:S01]  /*272b0*/  LDC R15, c[0x0][0x248] ;  /* 0x00009200ff0f7b82 */ /* 0x000f220000000800 */
[----:B------:R-:W-:Y:S01]  /*272c0*/  ISETP.LT.AND P3, PT, R90, UR4, !P0 ;  /* 0x000000045a007c0c */ /* 0x000fe2000c761270 */
[----:B------:R-:W-:Y:S01]  /*272d0*/  ULDC UR4, c[0x0][0x22c] ;  /* 0x00008b0000047ab9 */ /* 0x000fe20000000800 */
[----:B---3--:R-:W-:-:S02]  /*272e0*/  LEA R8, P6, R11, R36, 0x1 ;  /* 0x000000240b087211 */ /* 0x008fc400078c08ff */
[----:B------:R-:W-:-:S04]  /*272f0*/  ISETP.LT.AND P4, PT, R88, UR4, !P0 ;  /* 0x0000000458007c0c */ /* 0x000fc8000c781270 */
[----:B------:R3:W-:Y:S01]  /*27300*/  @P2 STG.E.U16 desc[UR40][R4.64], R21 ;  /* 0x0000001504002986 */ /* 0x0007e2000c101528 */
[----:B------:R-:W-:Y:S01]  /*27310*/  LEA.HI.X.SX32 R9, R11, R37, 0x1, P6 ;  /* 0x000000250b097211 */ /* 0x000fe200030f0eff */
[----:B0-----:R-:W-:Y:S01]  /*27320*/  IMAD R11, R12, 0x4, R11 ;  /* 0x000000040c0b7824 */ /* 0x001fe200078e020b */
[----:B------:R-:W-:Y:S01]  /*27330*/  ULDC UR4, c[0x0][0x22c] ;  /* 0x00008b0000047ab9 */ /* 0x000fe20000000800 */
[----:B------:R-:W0:Y:S01]  /*27340*/  LDC R12, c[0x0][0x248] ;  /* 0x00009200ff0c7b82 */ /* 0x000e220000000800 */
[----:B------:R-:W-:Y:S01]  /*27350*/  ISETP.LT.AND P5, PT, R86, UR4, !P0 ;  /* 0x0000000456007c0c */ /* 0x000fe2000c7a1270 */
[----:B--2---:R-:W-:Y:S01]  /*27360*/  IMAD R10, R14, 0x4, R11 ;  /* 0x000000040e0a7824 */ /* 0x004fe200078e020b */
[----:B------:R-:W-:Y:S01]  /*27370*/  @P3 STG.E.U16 desc[UR40][R6.64], R25 ;  /* 0x0000001906003986 */ /* 0x000fe2000c101528 */
[----:B---3--:R-:W-:Y:S01]  /*27380*/  PRMT R5, R21, 0x7632, R5 ;  /* 0x0000763215057816 */ /* 0x008fe20000000005 */
[----:B------:R-:W-:Y:S01]  /*27390*/  ULDC UR4, c[0x0][0x22c] ;  /* 0x00008b0000047ab9 */ /* 0x000fe20000000800 */
[----:B------:R-:W-:-:S02]  /*273a0*/  LEA R4, P6, R11, R36, 0x1 ;  /* 0x000000240b047211 */ /* 0x000fc400078c08ff */
[----:B------:R-:W2:Y:S01]  /*273b0*/  LDC R21, c[0x0][0x248] ;  /* 0x00009200ff157b82 */ /* 0x000ea20000000800 */
[----:B------:R3:W-:Y:S01]  /*273c0*/  @P4 STG.E.U16 desc[UR40][R8.64], R5 ;  /* 0x0000000508004986 */ /* 0x0007e2000c101528 */
[----:B------:R-:W-:Y:S02]  /*273d0*/  PRMT R14, R25, 0x7632, R14 ;  /* 0x00007632190e7816 */ /* 0x000fe4000000000e */
[----:B------:R-:W-:Y:S01]  /*273e0*/  ISETP.LT.AND P2, PT, R84, UR4, !P0 ;  /* 0x0000000454007c0c */ /* 0x000fe2000c741270 */
[----:B------:R-:W-:Y:S01]  /*273f0*/  ULDC UR4, c[0x0][0x22c] ;  /* 0x00008b0000047ab9 */ /* 0x000fe20000000800 */
[-C--:B---3--:R-:W-:Y:S01]  /*27400*/  LEA.HI.X.SX32 R5, R11, R37.reuse, 0x1, P6 ;  /* 0x000000250b057211 */ /* 0x088fe200030f0eff */
[----:B-1----:R-:W-:Y:S01]  /*27410*/  IMAD R9, R13, 0x4, R10 ;  /* 0x000000040d097824 */ /* 0x002fe200078e020a */
[----:B------:R-:W-:Y:S01]  /*27420*/  LEA R6, P6, R10, R36, 0x1 ;  /* 0x000000240a067211 */ /* 0x000fe200078c08ff */
[----:B------:R-:W1:Y:S02]  /*27430*/  LDC R25, c[0x0][0x248] ;  /* 0x00009200ff197b82 */ /* 0x000e640000000800 */
[----:B------:R-:W-:Y:S01]  /*27440*/  IMAD R11, R16, 0x4, R9 ;  /* 0x00000004100b7824 */ /* 0x000fe200078e0209 */
[----:B------:R-:W-:-:S02]  /*27450*/  LEA.HI.X.SX32 R7, R10, R37, 0x1, P6 ;  /* 0x000000250a077211 */ /* 0x000fc400030f0eff */
[CC--:B------:R-:W-:Y:S01]  /*27460*/  LEA R8, P6, R9.reuse, R36.reuse, 0x1 ;  /* 0x0000002409087211 */ /* 0x0c0fe200078c08ff */
[----:B------:R0:W-:Y:S01]  /*27470*/  @P5 STG.E.U16 desc[UR40][R4.64], R14 ;  /* 0x0000000e04005986 */ /* 0x0001e2000c101528 */
[----:B------:R-:W-:Y:S01]  /*27480*/  ISETP.LT.AND P3, PT, R82, UR4, !P0 ;  /* 0x0000000452007c0c */ /* 0x000fe2000c761270 */
[----:B------:R-:W-:Y:S01]  /*27490*/  ULDC UR4, c[0x0][0x22c] ;  /* 0x00008b0000047ab9 */ /* 0x000fe20000000800 */
[-C--:B------:R-:W-:Y:S02]  /*274a0*/  LEA.HI.X.SX32 R9, R9, R37.reuse, 0x1, P6 ;  /* 0x0000002509097211 */ /* 0x080fe400030f0eff */
[C---:B------:R-:W-:Y:S02]  /*274b0*/  LEA R10, P6, R11.reuse, R36, 0x1 ;  /* 0x000000240b0a7211 */ /* 0x040fe400078c08ff */
[----:B------:R-:W-:Y:S01]  /*274c0*/  ISETP.LT.AND P4, PT, R80, UR4, !P0 ;  /* 0x0000000450007c0c */ /* 0x000fe2000c781270 */
[----:B------:R-:W-:Y:S01]  /*274d0*/  ULDC UR4, c[0x0][0x22c] ;  /* 0x00008b0000047ab9 */ /* 0x000fe20000000800 */
[----:B0-----:R-:W-:Y:S01]  /*274e0*/  IMAD R4, R12, 0x4, R11 ;  /* 0x000000040c047824 */ /* 0x001fe200078e020b */
[----:B------:R-:W-:-:S02]  /*274f0*/  LEA.HI.X.SX32 R11, R11, R37, 0x1, P6 ;  /* 0x000000250b0b7211 */ /* 0x000fc400030f0eff */
[----:B------:R-:W-:Y:S01]  /*27500*/  ISETP.LT.AND P5, PT, R78, UR4, !P0 ;  /* 0x000000044e007c0c */ /* 0x000fe2000c7a1270 */
[----:B----4-:R-:W-:Y:S01]  /*27510*/  IMAD R5, R15, 0x4, R4 ;  /* 0x000000040f057824 */ /* 0x010fe200078e0204 */
[CC--:B------:R-:W-:Y:S01]  /*27520*/  LEA R12, P6, R4.reuse, R36.reuse, 0x1 ;  /* 0x00000024040c7211 */ /* 0x0c0fe200078c08ff */
[----:B------:R0:W-:Y:S01]  /*27530*/  @P2 STG.E.U16 desc[UR40][R6.64], R22 ;  /* 0x0000001606002986 */ /* 0x0001e2000c101528 */
[----:B------:R-:W-:Y:S02]  /*27540*/  ULDC UR4, c[0x0][0x22c] ;  /* 0x00008b0000047ab9 */ /* 0x000fe40000000800 */
[-C--:B------:R-:W-:Y:S02]  /*27550*/  LEA.HI.X.SX32 R13, R4, R37.reuse, 0x1, P6 ;  /* 0x00000025040d7211 */ /* 0x080fe400030f0eff */
[C---:B------:R-:W-:Y:S01]  /*27560*/  LEA R14, P6, R5.reuse, R36, 0x1 ;  /* 0x00000024050e7211 */ /* 0x040fe200078c08ff */
[----:B------:R-:W-:Y:S01]  /*27570*/  IMAD R18, R18, 0x4, R5 ;  /* 0x0000000412127824 */ /* 0x000fe200078e0205 */
[----:B------:R3:W-:Y:S02]  /*27580*/  @P3 STG.E.U16 desc[UR40][R8.64], R26 ;  /* 0x0000001a08003986 */ /* 0x0007e4000c101528 */
[----:B------:R-:W-:-:S02]  /*27590*/  LEA.HI.X.SX32 R15, R5, R37, 0x1, P6 ;  /* 0x00000025050f7211 */ /* 0x000fc400030f0eff */
[----:B------:R-:W4:Y:S01]  /*275a0*/  LDS.128 R4, [R3+UR6+0x800] ;  /* 0x0008000603047984 */ /* 0x000f220008000c00 */
[----:B0-----:R-:W-:Y:S02]  /*275b0*/  PRMT R22, R22, 0x7632, R22 ;  /* 0x0000763216167816 */ /* 0x001fe40000000016 */
[----:B------:R-:W-:Y:S02]  /*275c0*/  LEA R16, P6, R18, R36, 0x1 ;  /* 0x0000002412107211 */ /* 0x000fe400078c08ff */
[----:B---3--:R-:W-:Y:S01]  /*275d0*/  PRMT R9, R26, 0x7632, R9 ;  /* 0x000076321a097816 */ /* 0x008fe20000000009 */
[----:B------:R0:W-:Y:S01]  /*275e0*/  @P4 STG.E.U16 desc[UR40][R10.64], R22 ;  /* 0x000000160a004986 */ /* 0x0001e2000c101528 */
[----:B------:R-:W-:Y:S01]  /*275f0*/  ISETP.LT.AND P2, PT, R76, UR4, !P0 ;  /* 0x000000044c007c0c */ /* 0x000fe2000c741270 */
[----:B------:R-:W-:Y:S02]  /*27600*/  ULDC UR4, c[0x0][0x22c] ;  /* 0x00008b0000047ab9 */ /* 0x000fe40000000800 */
[----:B------:R3:W-:Y:S01]  /*27610*/  @P5 STG.E.U16 desc[UR40][R12.64], R9 ;  /* 0x000000090c005986 */ /* 0x0007e2000c101528 */
[----:B------:R-:W-:Y:S01]  /*27620*/  LEA.HI.X.SX32 R17, R18, R37, 0x1, P6 ;  /* 0x0000002512117211 */ /* 0x000fe200030f0eff */
[----:B------:R-:W-:-:S02]  /*27630*/  IMAD R18, R19, 0x4, R18 ;  /* 0x0000000413127824 */ /* 0x000fc400078e0212 */
[----:B------:R-:W1:Y:S01]  /*27640*/  LDS.128 R8, [R2+UR6+0x800] ;  /* 0x0008000602087984 */ /* 0x000e620008000c00 */
[----:B0-----:R-:W0:Y:S01]  /*27650*/  LDC R22, c[0x0][0x248] ;  /* 0x00009200ff167b82 */ /* 0x001e220000000800 */
[----:B------:R-:W-:Y:S01]  /*27660*/  ISETP.LT.AND P3, PT, R74, UR4, !P0 ;  /* 0x000000044a007c0c */ /* 0x000fe2000c761270 */
[----:B------:R-:W-:Y:S02]  /*27670*/  ULDC UR4, c[0x0][0x22c] ;  /* 0x00008b0000047ab9 */ /* 0x000fe40000000800 */
[----:B------:R-:W-:Y:S01]  /*27680*/  ISETP.LT.AND P4, PT, R72, UR4, !P0 ;  /* 0x0000000448007c0c */ /* 0x000fe2000c781270 */
[----:B------:R-:W-:-:S03]  /*27690*/  ULDC UR4, c[0x0][0x22c] ;  /* 0x00008b0000047ab9 */ /* 0x000fc60000000800 */
[----:B------:R-:W4:Y:S01]  /*276a0*/  LDC R19, c[0x0][0x248] ;  /* 0x00009200ff137b82 */ /* 0x000f220000000800 */
[-C--:B---3--:R-:W-:Y:S01]  /*276b0*/  LEA R12, P6, R18, R36.reuse, 0x1 ;  /* 0x00000024120c7211 */ /* 0x088fe200078c08ff */
[----:B--2---:R-:W-:Y:S01]  /*276c0*/  IMAD R3, R21, 0x4, R18 ;  /* 0x0000000415037824 */ /* 0x004fe200078e0212 */
[----:B------:R-:W-:Y:S01]  /*276d0*/  ISETP.LT.AND P5, PT, R70, UR4, !P0 ;  /* 0x0000000446007c0c */ /* 0x000fe2000c7a1270 */
[----:B------:R2:W-:Y:S01]  /*276e0*/  @P2 STG.E.U16 desc[UR40][R14.64], R23 ;  /* 0x000000170e002986 */ /* 0x0005e2000c101528 */
[----:B------:R-:W-:Y:S01]  /*276f0*/  LEA.HI.X.SX32 R13, R18, R37, 0x1, P6 ;  /* 0x00000025120d7211 */ /* 0x000fe200030f0eff */
[----:B------:R-:W-:Y:S02]  /*27700*/  ULDC UR4, c[0x0][0x22c] ;  /* 0x00008b0000047ab9 */ /* 0x000fe40000000800 */
[----:B------:R-:W3:Y:S01]  /*27710*/  LDC R18, c[0x0][0x248] ;  /* 0x00009200ff127b82 */ /* 0x000ee20000000800 */
[----:B------:R5:W-:Y:S01]  /*27720*/  @P3 STG.E.U16 desc[UR40][R16.64], R27 ;  /* 0x0000001b10003986 */ /* 0x000be2000c101528 */
[----:B--2---:R-:W-:-:S06]  /*27730*/  LEA R14, P6, R3, R36, 0x1 ;  /* 0x00000024030e7211 */ /* 0x004fcc00078c08ff */
[----:B------:R-:W2:Y:S01]  /*27740*/  LDC R21, c[0x0][0x248] ;  /* 0x00009200ff157b82 */ /* 0x000ea20000000800 */
[----:B------:R-:W-:Y:S02]  /*27750*/  PRMT R23, R23, 0x7632, R23 ;  /* 0x0000763217177816 */ /* 0x000fe40000000017 */
[----:B------:R-:W-:Y:S01]  /*27760*/  LEA.HI.X.SX32 R15, R3, R37, 0x1, P6 ;  /* 0x00000025030f7211 */ /* 0x000fe200030f0eff */
[----:B-----5:R-:W-:Y:S01]  /*27770*/  IMAD R3, R20, 0x4, R3 ;  /* 0x0000000414037824 */ /* 0x020fe200078e0203 */
[----:B------:R-:W-:Y:S01]  /*27780*/  PRMT R17, R27, 0x7632, R17 ;  /* 0x000076321b117816 */ /* 0x000fe20000000011 */
[----:B------:R5:W-:Y:S02]  /*27790*/  @P4 STG.E.U16 desc[UR40][R12.64], R23 ;  /* 0x000000170c004986 */ /* 0x000be4000c101528 */
[----:B------:R-:W2:Y:S01]  /*277a0*/  LDC R20, c[0x0][0x248] ;  /* 0x00009200ff147b82 */ /* 0x000ea20000000800 */
[----:B------:R-:W-:Y:S01]  /*277b0*/  ISETP.LT.AND P2, PT, R67, UR4, !P0 ;  /* 0x0000000443007c0c */ /* 0x000fe2000c741270 */
[----:B------:R4:W-:Y:S01]  /*277c0*/  @P5 STG.E.U16 desc[UR40][R14.64], R17 ;  /* 0x000000110e005986 */ /* 0x0009e2000c101528 */
[----:B------:R-:W-:Y:S01]  /*277d0*/  LEA R2, P5, R3, R36, 0x1 ;  /* 0x0000002403027211 */ /* 0x000fe200078a08ff */
[----:B0-----:R-:W-:Y:S01]  /*277e0*/  IMAD R16, R22, 0x4, R3 ;  /* 0x0000000416107824 */ /* 0x001fe200078e0203 */
[----:B------:R-:W-:-:S02]  /*277f0*/  ULDC UR4, c[0x0][0x22c] ;  /* 0x00008b0000047ab9 */ /* 0x000fc40000000800 */
[----:B------:R-:W-:Y:S01]  /*27800*/  ISETP.LT.AND P3, PT, R59, UR4, !P0 ;  /* 0x000000043b007c0c */ /* 0x000fe2000c761270 */
[----:B------:R-:W-:Y:S01]  /*27810*/  ULDC UR4, c[0x0][0x22c] ;  /* 0x00008b0000047ab9 */ /* 0x000fe20000000800 */
[-C--:B------:R-:W-:Y:S01]  /*27820*/  LEA.HI.X.SX32 R3, R3, R37.reuse, 0x1, P5 ;  /* 0x0000002503037211 */ /* 0x080fe200028f0eff */
[----:B-----5:R-:W0:Y:S01]  /*27830*/  LDC R23, c[0x0][0x248] ;  /* 0x00009200ff177b82 */ /* 0x020e220000000800 */
[CC--:B------:R-:W-:Y:S02]  /*27840*/  LEA R12, P5, R16.reuse, R36.reuse, 0x1 ;  /* 0x00000024100c7211 */ /* 0x0c0fe400078a08ff */
[----:B------:R-:W-:Y:S01]  /*27850*/  ISETP.LT.AND P4, PT, R57, UR4, !P0 ;  /* 0x0000000439007c0c */ /* 0x000fe2000c781270 */
[----:B----4-:R-:W-:Y:S01]  /*27860*/  IMAD R17, R19, 0x4, R16 ;  /* 0x0000000413117824 */ /* 0x010fe200078e0210 */
[----:B------:R-:W-:Y:S01]  /*27870*/  LEA.HI.X.SX32 R13, R16, R37, 0x1, P5 ;  /* 0x00000025100d7211 */ /* 0x000fe200028f0eff */
[----:B------:R4:W-:Y:S01]  /*27880*/  @P2 STG.E.U16 desc[UR40][R2.64], R4 ;  /* 0x0000000402002986 */ /* 0x0009e2000c101528 */
[----:B------:R-:W-:Y:S01]  /*27890*/  ULDC UR4, c[0x0][0x22c] ;  /* 0x00008b0000047ab9 */ /* 0x000fe20000000800 */
[----:B------:R-:W5:Y:S01]  /*278a0*/  LDC R19, c[0x0][0x248] ;  /* 0x00009200ff137b82 */ /* 0x000f620000000800 */
[----:B------:R-:W-:-:S02]  /*278b0*/  LEA R14, P5, R17, R36, 0x1 ;  /* 0x00000024110e7211 */ /* 0x000fc400078a08ff */
[----:B------:R-:W-:Y:S01]  /*278c0*/  ISETP.LT.AND P6, PT, R65, UR4, !P0 ;  /* 0x0000000441007c0c */ /* 0x000fe2000c7c1270 */
[----:B-1----:R-:W-:Y:S01]  /*278d0*/  @P3 STG.E.U16 desc[UR40][R12.64], R8 ;  /* 0x000000080c003986 */ /* 0x002fe2000c101528 */
[----:B------:R-:W-:Y:S01]  /*278e0*/  LEA.HI.X.SX32 R15, R17, R37, 0x1, P5 ;  /* 0x00000025110f7211 */ /* 0x000fe200028f0eff */
[----:B---3--:R-:W-:Y:S01]  /*278f0*/  IMAD R17, R18, 0x4, R17 ;  /* 0x0000000412117824 */ /* 0x008fe200078e0211 */
[----:B------:R-:W-:Y:S01]  /*27900*/  ULDC UR4, c[0x0][0x22c] ;  /* 0x00008b0000047ab9 */ /* 0x000fe20000000800 */
[----:B----4-:R-:W-:Y:S02]  /*27910*/  PRMT R3, R4, 0x7632, R3 ;  /* 0x0000763204037816 */ /* 0x010fe40000000003 */
[----:B--2---:R-:W-:-:S03]  /*27920*/  IMAD R4, R20, 0x4, R17 ;  /* 0x0000000414047824 */ /* 0x004fc600078e0211 */
[----:B------:R1:W-:Y:S01]  /*27930*/  @P4 STG.E.U16 desc[UR40][R14.64], R3 ;  /* 0x000000030e004986 */ /* 0x0003e2000c101528 */
[-C--:B------:R-:W-:Y:S02]  /*27940*/  LEA R2, P4, R17, R36.reuse, 0x1 ;  /* 0x0000002411027211 */ /* 0x080fe400078808ff */
[----:B------:R-:W-:Y:S01]  /*27950*/  ISETP.LT.AND P2, PT, R64, UR4, !P0 ;  /* 0x0000000440007c0c */ /* 0x000fe2000c741270 */
[----:B------:R-:W-:Y:S01]  /*27960*/  ULDC UR4, c[0x0][0x22c] ;  /* 0x00008b0000047ab9 */ /* 0x000fe20000000800 */
[----:B-1----:R-:W-:Y:S01]  /*27970*/  PRMT R15, R8, 0x7632, R15 ;  /* 0x00007632080f7816 */ /* 0x002fe2000000000f */
[----:B------:R-:W-:Y:S01]  /*27980*/  IMAD R8, R21, 0x4, R4 ;  /* 0x0000000415087824 */ /* 0x000fe200078e0204 */
[----:B------:R-:W-:Y:S01]  /*27990*/  LEA.HI.X.SX32 R3, R17, R37, 0x1, P4 ;  /* 0x0000002511037211 */ /* 0x000fe200020f0eff */
[----:B------:R-:W1:Y:S01]  /*279a0*/  LDC R21, c[0x0][0x248] ;  /* 0x00009200ff157b82 */ /* 0x000e620000000800 */
[----:B------:R-:W-:-:S03]  /*279b0*/  LEA R12, P4, R4, R36, 0x1 ;  /* 0x00000024040c7211 */ /* 0x000fc600078808ff */
[----:B------:R2:W-:Y:S01]  /*279c0*/  @P6 STG.E.U16 desc[UR40][R2.64], R15 ;  /* 0x0000000f02006986 */ /* 0x0005e2000c101528 */
[----:B------:R-:W-:Y:S02]  /*279d0*/  LEA R14, P6, R8, R36, 0x1 ;  /* 0x00000024080e7211 */ /* 0x000fe400078c08ff */
[-C--:B------:R-:W-:Y:S01]  /*279e0*/  LEA.HI.X.SX32 R13, R4, R37.reuse, 0x1, P4 ;  /* 0x00000025040d7211 */ /* 0x080fe200020f0eff */
[----:B-----5:R-:W-:Y:S01]  /*279f0*/  IMAD R4, R19, 0x4, R8 ;  /* 0x0000000413047824 */ /* 0x020fe200078e0208 */
[----:B------:R-:W-:Y:S01]  /*27a00*/  ISETP.LT.AND P3, PT, R66, UR4, !P0 ;  /* 0x0000000442007c0c */ /* 0x000fe2000c761270 */
[----:B------:R-:W-:Y:S01]  /*27a10*/  ULDC UR4, c[0x0][0x22c] ;  /* 0x00008b0000047ab9 */ /* 0x000fe20000000800 */
[----:B------:R-:W3:Y:S01]  /*27a20*/  LDC R19, c[0x0][0x248] ;  /* 0x00009200ff137b82 */ /* 0x000ee20000000800 */
[----:B--2---:R-:W-:-:S07]  /*27a30*/  LEA.HI.X.SX32 R15, R8, R37, 0x1, P6 ;  /* 0x00000025080f7211 */ /* 0x004fce00030f0eff */
[----:B------:R-:W2:Y:S01]  /*27a40*/  LDC R8, c[0x0][0x248] ;  /* 0x00009200ff087b82 */ /* 0x000ea20000000800 */
[----:B------:R-:W-:Y:S01]  /*27a50*/  ISETP.LT.AND P5, PT, R62, UR4, !P0 ;  /* 0x000000043e007c0c */ /* 0x000fe2000c7a1270 */
[----:B------:R4:W-:Y:S01]  /*27a60*/  @P2 STG.E.U16 desc[UR40][R12.64], R5 ;  /* 0x000000050c002986 */ /* 0x0009e2000c101528 */
[CC--:B------:R-:W-:Y:S01]  /*27a70*/  LEA R16, P6, R4.reuse, R36.reuse, 0x1 ;  /* 0x0000002404107211 */ /* 0x0c0fe200078c08ff */
[----:B------:R-:W-:Y:S01]  /*27a80*/  ULDC UR4, c[0x0][0x22c] ;  /* 0x00008b0000047ab9 */ /* 0x000fe20000000800 */
[----:B------:R-:W-:Y:S01]  /*27a90*/  PRMT R3, R5, 0x7632, R3 ;  /* 0x0000763205037816 */ /* 0x000fe20000000003 */
[----:B------:R5:W-:Y:S01]  /*27aa0*/  @P3 STG.E.U16 desc[UR40][R14.64], R9 ;  /* 0x000000090e003986 */ /* 0x000be2000c101528 */
[----:B------:R-:W-:Y:S01]  /*27ab0*/  LEA.HI.X.SX32 R17, R4, R37, 0x1, P6 ;  /* 0x0000002504117211 */ /* 0x000fe200030f0eff */
[----:B0-----:R-:W-:Y:S01]  /*27ac0*/  IMAD R4, R23, 0x4, R4 ;  /* 0x0000000417047824 */ /* 0x001fe200078e0204 */
[----:B----4-:R-:W0:Y:S05]  /*27ad0*/  LDC R13, c[0x0][0x248] ;  /* 0x00009200ff0d7b82 */ /* 0x010e2a0000000800 */
[----:B------:R4:W-:Y:S01]  /*27ae0*/  @P5 STG.E.U16 desc[UR40][R16.64], R3 ;  /* 0x0000000310005986 */ /* 0x0009e2000c101528 */
[----:B------:R-:W-:Y:S01]  /*27af0*/  ISETP.LT.AND P4, PT, R63, UR4, !P0 ;  /* 0x000000043f007c0c */ /* 0x000fe2000c781270 */
[----:B------:R-:W-:Y:S01]  /*27b00*/  IMAD R5, R25, 0x4, R4 ;  /* 0x0000000419057824 */ /* 0x000fe200078e0204 */
[----:B-----5:R-:W5:Y:S01]  /*27b10*/  LDC R15, c[0x0][0x248] ;  /* 0x00009200ff0f7b82 */ /* 0x020f620000000800 */
[----:B------:R-:W-:Y:S01]  /*27b20*/  LEA R2, P5, R4, R36, 0x1 ;  /* 0x0000002404027211 */ /* 0x000fe200078a08ff */
[----:B------:R-:W-:-:S06]  /*27b30*/  ULDC UR4, c[0x0][0x22c] ;  /* 0x00008b0000047ab9 */ /* 0x000fcc0000000800 */
[----:B------:R-:W1:Y:S01]  /*27b40*/  LDC R14, c[0x0][0x248] ;  /* 0x00009200ff0e7b82 */ /* 0x000e620000000800 */
[----:B------:R-:W-:Y:S01]  /*27b50*/  ISETP.LT.AND P2, PT, R61, UR4, !P0 ;  /* 0x000000043d007c0c */ /* 0x000fe2000c741270 */
[----:B------:R-:W-:Y:S01]  /*27b60*/  ULDC UR4, c[0x0][0x22c] ;  /* 0x00008b0000047ab9 */ /* 0x000fe20000000800 */
[----:B----4-:R-:W-:Y:S01]  /*27b70*/  LEA.HI.X.SX32 R3, R4, R37, 0x1, P5 ;  /* 0x0000002504037211 */ /* 0x010fe200028f0eff */
[----:B--2---:R-:W-:Y:S01]  /*27b80*/  IMAD R12, R8, 0x4, R5 ;  /* 0x00000004080c7824 */ /* 0x004fe200078e0205 */
[----:B------:R-:W-:-:S03]  /*27b90*/  LEA R4, P6, R5, R36, 0x1 ;  /* 0x0000002405047211 */ /* 0x000fc600078c08ff */
[----:B------:R-:W2:Y:S01]  /*27ba0*/  LDC R17, c[0x0][0x248] ;  /* 0x00009200ff117b82 */ /* 0x000ea20000000800 */
[----:B------:R-:W-:Y:S01]  /*27bb0*/  ISETP.LT.AND P3, PT, R60, UR4, !P0 ;  /* 0x000000043c007c0c */ /* 0x000fe2000c761270 */
[----:B------:R-:W-:Y:S01]  /*27bc0*/  ULDC UR4, c[0x0][0x22c] ;  /* 0x00008b0000047ab9 */ /* 0x000fe20000000800 */
[----:B------:R-:W-:Y:S02]  /*27bd0*/  PRMT R9, R9, 0x7632, R9 ;  /* 0x0000763209097816 */ /* 0x000fe40000000009 */
[----:B------:R-:W-:Y:S02]  /*27be0*/  LEA.HI.X.SX32 R5, R5, R37, 0x1, P6 ;  /* 0x0000002505057211 */ /* 0x000fe400030f0eff */
[----:B------:R-:W-:Y:S01]  /*27bf0*/  LEA R8, P6, R12, R36, 0x1 ;  /* 0x000000240c087211 */ /* 0x000fe200078c08ff */
[----:B------:R4:W-:Y:S01]  /*27c00*/  @P4 STG.E.U16 desc[UR40][R2.64], R9 ;  /* 0x0000000902004986 */ /* 0x0009e2000c101528 */
[----:B------:R-:W-:Y:S01]  /*27c10*/  ISETP.LT.AND P5, PT, R58, UR4, !P0 ;  /* 0x000000043a007c0c */ /* 0x000fe2000c7a1270 */
[----:B------:R-:W-:-:S02]  /*27c20*/  ULDC UR4, c[0x0][0x22c] ;  /* 0x00008b0000047ab9 */ /* 0x000fc40000000800 */
[----:B------:R-:W-:Y:S01]  /*27c30*/  ISETP.LT.AND P4, PT, R55, UR4, !P0 ;  /* 0x0000000437007c0c */ /* 0x000fe2000c781270 */
[----:B------:R-:W-:Y:S01]  /*27c40*/  ULDC UR4, c[0x0][0x22c] ;  /* 0x00008b0000047ab9 */ /* 0x000fe20000000800 */
[----:B------:R3:W-:Y:S01]  /*27c50*/  @P2 STG.E.U16 desc[UR40][R4.64], R6 ;  /* 0x0000000604002986 */ /* 0x0007e2000c101528 */
[----:B------:R-:W-:Y:S01]  /*27c60*/  ISETP.LT.AND P2, PT, R56, UR4, !P0 ;  /* 0x0000000438007c0c */ /* 0x000fe2000c741270 */
[----:B------:R-:W-:Y:S01]  /*27c70*/  ULDC UR4, c[0x0][0x22c] ;  /* 0x00008b0000047ab9 */ /* 0x000fe20000000800 */
[----:B----4-:R-:W-:Y:S01]  /*27c80*/  LEA.HI.X.SX32 R9, R12, R37, 0x1, P6 ;  /* 0x000000250c097211 */ /* 0x010fe200030f0eff */
[----:B0-----:R-:W-:-:S04]  /*27c90*/  IMAD R12, R13, 0x4, R12 ;  /* 0x000000040d0c7824 */ /* 0x001fc800078e020c */
[----:B-----5:R-:W-:Y:S01]  /*27ca0*/  IMAD R13, R15, 0x4, R12 ;  /* 0x000000040f0d7824 */ /* 0x020fe200078e020c */
[----:B------:R0:W-:Y:S01]  /*27cb0*/  @P3 STG.E.U16 desc[UR40][R8.64], R10 ;  /* 0x0000000a08003986 */ /* 0x0001e2000c101528 */
[-C--:B------:R-:W-:Y:S02]  /*27cc0*/  LEA R2, P6, R12, R36.reuse, 0x1 ;  /* 0x000000240c027211 */ /* 0x080fe400078c08ff */
[----:B------:R-:W-:Y:S02]  /*27cd0*/  ISETP.LT.AND P3, PT, R54, UR4, !P0 ;  /* 0x0000000436007c0c */ /* 0x000fe4000c761270 */
[----:B------:R-:W-:Y:S01]  /*27ce0*/  ISETP.LT.AND P0, PT, R0, UR5, !P0 ;  /* 0x0000000500007c0c */ /* 0x000fe2000c701270 */
[----:B-1----:R-:W-:Y:S01]  /*27cf0*/  IMAD R0, R14, 0x4, R13 ;  /* 0x000000040e007824 */ /* 0x002fe200078e020d */
[----:B------:R-:W-:Y:S02]  /*27d00*/  LEA.HI.X.SX32 R3, R12, R37, 0x1, P6 ;  /* 0x000000250c037211 */ /* 0x000fe400030f0eff */
[----:B---3--:R-:W-:-:S02]  /*27d10*/  LEA R4, P6, R13, R36, 0x1 ;  /* 0x000000240d047211 */ /* 0x008fc400078c08ff */
[----:B0-----:R-:W-:Y:S01]  /*27d20*/  PRMT R9, R6, 0x7632, R9 ;  /* 0x0000763206097816 */ /* 0x001fe20000000009 */
[----:B--2---:R-:W-:Y:S01]  /*27d30*/  IMAD R6, R17, 0x4, R0 ;  /* 0x0000000411067824 */ /* 0x004fe200078e0200 */
[----:B------:R-:W-:Y:S02]  /*27d40*/  PRMT R15, R10, 0x7632, R15 ;  /* 0x000076320a0f7816 */ /* 0x000fe4000000000f */
[----:B------:R-:W-:Y:S01]  /*27d50*/  LEA.HI.X.SX32 R5, R13, R37, 0x1, P6 ;  /* 0x000000250d057211 */ /* 0x000fe200030f0eff */
[----:B------:R0:W-:Y:S01]  /*27d60*/  @P5 STG.E.U16 desc[UR40][R2.64], R9 ;  /* 0x0000000902005986 */ /* 0x0001e2000c101528 */
[-C--:B------:R-:W-:Y:S01]  /*27d70*/  LEA R8, P5, R0, R36.reuse, 0x1 ;  /* 0x0000002400087211 */ /* 0x080fe200078a08ff */
[----:B------:R-:W-:Y:S02]  /*27d80*/  IMAD R10, R19, 0x4, R6 ;  /* 0x00000004130a7824 */ /* 0x000fe400078e0206 */
[----:B------:R1:W-:Y:S01]  /*27d90*/  @P4 STG.E.U16 desc[UR40][R4.64], R15 ;  /* 0x0000000f04004986 */ /* 0x0003e2000c101528 */
[----:B------:R-:W-:-:S02]  /*27da0*/  LEA R12, P4, R6, R36, 0x1 ;  /* 0x00000024060c7211 */ /* 0x000fc400078808ff */
[-C--:B0-----:R-:W-:Y:S02]  /*27db0*/  LEA.HI.X.SX32 R9, R0, R37.reuse, 0x1, P5 ;  /* 0x0000002500097211 */ /* 0x081fe400028f0eff */
[-C--:B------:R-:W-:Y:S01]  /*27dc0*/  LEA R14, P5, R10, R36.reuse, 0x1 ;  /* 0x000000240a0e7211 */ /* 0x080fe200078a08ff */
[----:B------:R-:W-:Y:S01]  /*27dd0*/  IMAD R0, R21, 0x4, R10 ;  /* 0x0000000415007824 */ /* 0x000fe200078e020a */
[-C--:B------:R-:W-:Y:S02]  /*27de0*/  LEA.HI.X.SX32 R13, R6, R37.reuse, 0x1, P4 ;  /* 0x00000025060d7211 */ /* 0x080fe400020f0eff */
[----:B------:R-:W-:Y:S02]  /*27df0*/  PRMT R3, R7, 0x7632, R3 ;  /* 0x0000763207037816 */ /* 0x000fe40000000003 */
[----:B-1----:R-:W-:Y:S01]  /*27e00*/  LEA.HI.X.SX32 R15, R10, R37, 0x1, P5 ;  /* 0x000000250a0f7211 */ /* 0x002fe200028f0eff */
[----:B------:R0:W-:Y:S01]  /*27e10*/  @P2 STG.E.U16 desc[UR40][R8.64], R7 ;  /* 0x0000000708002986 */ /* 0x0001e2000c101528 */
[----:B------:R-:W-:-:S03]  /*27e20*/  LEA R36, P4, R0, R36, 0x1 ;  /* 0x0000002400247211 */ /* 0x000fc600078808ff */
[----:B------:R0:W-:Y:S01]  /*27e30*/  @P3 STG.E.U16 desc[UR40][R12.64], R11 ;  /* 0x0000000b0c003986 */ /* 0x0001e2000c101528 */
[----:B------:R-:W-:-:S03]  /*27e40*/  LEA.HI.X.SX32 R37, R0, R37, 0x1, P4 ;  /* 0x0000002500257211 */ /* 0x000fc600020f0eff */
[----:B------:R0:W-:Y:S01]  /*27e50*/  @P0 STG.E.U16 desc[UR40][R14.64], R3 ;  /* 0x000000030e000986 */ /* 0x0001e2000c101528 */
[----:B------:R-:W-:Y:S05]  /*27e60*/  @!P1 EXIT ;  /* 0x000000000000994d */ /* 0x000fea0003800000 */
[----:B------:R-:W-:-:S05]  /*27e70*/  PRMT R18, R11, 0x7632, R18 ;  /* 0x000076320b127816 */ /* 0x000fca0000000012 */
[----:B------:R-:W-:Y:S01]  /*27e80*/  STG.E.U16 desc[UR40][R36.64], R18 ;  /* 0x0000001224007986 */ /* 0x000fe2000c101528 */
[----:B------:R-:W-:Y:S05]  /*27e90*/  EXIT ;  /* 0x000000000000794d */ /* 0x000fea0003800000 */
.L_x_3:
[----:B------:R-:W-:-:S00]  /*27ea0*/  BRA `(.L_x_3) ;  /* 0xfffffffc00fc7947 */ /* 0x000fc0000383ffff */
[----:B------:R-:W-:-:S00]  /*27eb0*/  NOP ;  /* 0x0000000000007918 */ /* 0x000fc00000000000 */
        /* <DEDUP_REMOVED lines=12> */
.L_x_4:


//--------------------- .nv.shared.matmul_kernel  --------------------------
	.section	.nv.shared.matmul_kernel,"aw",@nobits
	.sectionflags	@""
	.align	16
	.zero		1024


//--------------------- .nv.shared.reserved.0     --------------------------
	.section	.nv.shared.reserved.0,"aw",@nobits
	.weak		__nv_reservedSMEM_offset_0_alias
	.size		__nv_reservedSMEM_offset_0_alias, 0, 0
	.other		__nv_reservedSMEM_offset_0_alias,@"STO_CUDA_RESERVED_SHARED STV_DEFAULT"
__nv_reservedSMEM_offset_0_alias:
	.zero		0


//--------------------- .nv.constant0.matmul_kernel --------------------------
	.section	.nv.constant0.matmul_kernel,"a",@progbits
	.sectionflags	@""
	.align	4
.nv.constant0.matmul_kernel:
	.zero		608


//--------------------- SYMBOLS --------------------------

	.type		.nv.reservedSmem.offset0,@object
	.size		.nv.reservedSmem.offset0,0x4
